//
// Generated by NVIDIA NVVM Compiler
//
// Compiler Build ID: CL-36424714
// Cuda compilation tools, release 13.0, V13.0.88
// Based on NVVM 20.0.0
//

.version 9.0
.target sm_100
.address_size 64

	// .globl	_Z33flash_attention_2_backward_kernelILi32ELi32ELi64ELi4EEvPKfS1_S1_S1_S1_S1_PfS2_S2_iif
.extern .shared .align 16 .b8 smem[];

.visible .entry _Z33flash_attention_2_backward_kernelILi32ELi32ELi64ELi4EEvPKfS1_S1_S1_S1_S1_PfS2_S2_iif(
	.param .u64 .ptr .align 1 _Z33flash_attention_2_backward_kernelILi32ELi32ELi64ELi4EEvPKfS1_S1_S1_S1_S1_PfS2_S2_iif_param_0,
	.param .u64 .ptr .align 1 _Z33flash_attention_2_backward_kernelILi32ELi32ELi64ELi4EEvPKfS1_S1_S1_S1_S1_PfS2_S2_iif_param_1,
	.param .u64 .ptr .align 1 _Z33flash_attention_2_backward_kernelILi32ELi32ELi64ELi4EEvPKfS1_S1_S1_S1_S1_PfS2_S2_iif_param_2,
	.param .u64 .ptr .align 1 _Z33flash_attention_2_backward_kernelILi32ELi32ELi64ELi4EEvPKfS1_S1_S1_S1_S1_PfS2_S2_iif_param_3,
	.param .u64 .ptr .align 1 _Z33flash_attention_2_backward_kernelILi32ELi32ELi64ELi4EEvPKfS1_S1_S1_S1_S1_PfS2_S2_iif_param_4,
	.param .u64 .ptr .align 1 _Z33flash_attention_2_backward_kernelILi32ELi32ELi64ELi4EEvPKfS1_S1_S1_S1_S1_PfS2_S2_iif_param_5,
	.param .u64 .ptr .align 1 _Z33flash_attention_2_backward_kernelILi32ELi32ELi64ELi4EEvPKfS1_S1_S1_S1_S1_PfS2_S2_iif_param_6,
	.param .u64 .ptr .align 1 _Z33flash_attention_2_backward_kernelILi32ELi32ELi64ELi4EEvPKfS1_S1_S1_S1_S1_PfS2_S2_iif_param_7,
	.param .u64 .ptr .align 1 _Z33flash_attention_2_backward_kernelILi32ELi32ELi64ELi4EEvPKfS1_S1_S1_S1_S1_PfS2_S2_iif_param_8,
	.param .u32 _Z33flash_attention_2_backward_kernelILi32ELi32ELi64ELi4EEvPKfS1_S1_S1_S1_S1_PfS2_S2_iif_param_9,
	.param .u32 _Z33flash_attention_2_backward_kernelILi32ELi32ELi64ELi4EEvPKfS1_S1_S1_S1_S1_PfS2_S2_iif_param_10,
	.param .f32 _Z33flash_attention_2_backward_kernelILi32ELi32ELi64ELi4EEvPKfS1_S1_S1_S1_S1_PfS2_S2_iif_param_11
)
{
	.local .align 16 .b8 	__local_depot0[736];
	.reg .b64 	%SP;
	.reg .b64 	%SPL;
	.reg .pred 	%p<284>;
	.reg .b32 	%r<887>;
	.reg .b32 	%f<1082>;
	.reg .b64 	%rd<396>;

	mov.u64 	%SPL, __local_depot0;
	ld.param.u64 	%rd33, [_Z33flash_attention_2_backward_kernelILi32ELi32ELi64ELi4EEvPKfS1_S1_S1_S1_S1_PfS2_S2_iif_param_0];
	ld.param.u64 	%rd34, [_Z33flash_attention_2_backward_kernelILi32ELi32ELi64ELi4EEvPKfS1_S1_S1_S1_S1_PfS2_S2_iif_param_3];
	ld.param.u64 	%rd35, [_Z33flash_attention_2_backward_kernelILi32ELi32ELi64ELi4EEvPKfS1_S1_S1_S1_S1_PfS2_S2_iif_param_5];
	ld.param.u64 	%rd36, [_Z33flash_attention_2_backward_kernelILi32ELi32ELi64ELi4EEvPKfS1_S1_S1_S1_S1_PfS2_S2_iif_param_6];
	ld.param.u32 	%r160, [_Z33flash_attention_2_backward_kernelILi32ELi32ELi64ELi4EEvPKfS1_S1_S1_S1_S1_PfS2_S2_iif_param_9];
	ld.param.u32 	%r161, [_Z33flash_attention_2_backward_kernelILi32ELi32ELi64ELi4EEvPKfS1_S1_S1_S1_S1_PfS2_S2_iif_param_10];
	ld.param.f32 	%f123, [_Z33flash_attention_2_backward_kernelILi32ELi32ELi64ELi4EEvPKfS1_S1_S1_S1_S1_PfS2_S2_iif_param_11];
	cvta.to.global.u64 	%rd1, %rd35;
	cvta.to.global.u64 	%rd2, %rd34;
	cvta.to.global.u64 	%rd3, %rd33;
	cvta.to.global.u64 	%rd4, %rd36;
	add.u64 	%rd5, %SPL, 0;
	add.u64 	%rd6, %SPL, 64;
	add.u64 	%rd7, %SPL, 128;
	add.u64 	%rd8, %SPL, 192;
	add.u64 	%rd9, %SPL, 224;
	add.u64 	%rd10, %SPL, 352;
	add.u64 	%rd11, %SPL, 480;
	add.u64 	%rd12, %SPL, 608;
	mov.u32 	%r162, %ctaid.x;
	shl.b32 	%r1, %r161, 7;
	mov.u32 	%r2, %tid.x;
	and.b32  	%r3, %r2, 31;
	mov.u32 	%r4, %ntid.x;
	shl.b32 	%r163, %r162, 5;
	add.s32 	%r164, %r163, 32;
	min.s32 	%r5, %r164, %r160;
	shr.u32 	%r165, %r2, 2;
	and.b32  	%r166, %r165, 248;
	add.s32 	%r6, %r166, %r163;
	mov.b32 	%r167, 0;
	st.local.u32 	[%rd8], %r167;
	setp.ge.s32 	%p1, %r6, %r5;
	@%p1 bra 	$L__BB0_8;
	mul.lo.s32 	%r7, %r6, %r161;
	setp.ge.s32 	%p2, %r3, %r161;
	@%p2 bra 	$L__BB0_3;
	add.s32 	%r169, %r3, %r7;
	mul.wide.u32 	%rd45, %r169, 4;
	add.s64 	%rd46, %rd3, %rd45;
	ld.global.f32 	%f125, [%rd46];
	st.local.f32 	[%rd5], %f125;
	add.s64 	%rd47, %rd2, %rd45;
	ld.global.f32 	%f126, [%rd47];
	add.s64 	%rd48, %rd1, %rd45;
	ld.global.f32 	%f127, [%rd48];
	st.local.f32 	[%rd6], %f127;
	fma.rn.f32 	%f1014, %f126, %f127, 0f00000000;
	bra.uni 	$L__BB0_4;
$L__BB0_3:
	mov.b32 	%r168, 0;
	st.local.u32 	[%rd5], %r168;
	st.local.u32 	[%rd6], %r168;
	mov.f32 	%f1014, 0f00000000;
$L__BB0_4:
	mov.b32 	%r170, 0;
	st.local.u32 	[%rd7], %r170;
	or.b32  	%r171, %r3, 32;
	setp.lt.s32 	%p3, %r171, %r161;
	@%p3 bra 	$L__BB0_6;
	mov.b32 	%r172, 0;
	st.local.u32 	[%rd5+4], %r172;
	st.local.u32 	[%rd6+4], %r172;
	bra.uni 	$L__BB0_7;
$L__BB0_6:
	cvt.u64.u32 	%rd49, %r7;
	cvt.u64.u32 	%rd50, %r3;
	add.s64 	%rd51, %rd50, %rd49;
	shl.b64 	%rd52, %rd51, 2;
	add.s64 	%rd53, %rd3, %rd52;
	ld.global.f32 	%f128, [%rd53+128];
	st.local.f32 	[%rd5+4], %f128;
	add.s64 	%rd54, %rd2, %rd52;
	ld.global.f32 	%f129, [%rd54+128];
	add.s64 	%rd55, %rd1, %rd52;
	ld.global.f32 	%f130, [%rd55+128];
	st.local.f32 	[%rd6+4], %f130;
	fma.rn.f32 	%f1014, %f129, %f130, %f1014;
$L__BB0_7:
	mov.b32 	%r173, 0;
	st.local.u32 	[%rd7+4], %r173;
	mov.b32 	%r174, %f1014;
	shfl.sync.bfly.b32	%r175|%p4, %r174, 16, 31, -1;
	mov.b32 	%f131, %r175;
	add.f32 	%f132, %f1014, %f131;
	mov.b32 	%r176, %f132;
	shfl.sync.bfly.b32	%r177|%p5, %r176, 8, 31, -1;
	mov.b32 	%f133, %r177;
	add.f32 	%f134, %f132, %f133;
	mov.b32 	%r178, %f134;
	shfl.sync.bfly.b32	%r179|%p6, %r178, 4, 31, -1;
	mov.b32 	%f135, %r179;
	add.f32 	%f136, %f134, %f135;
	mov.b32 	%r180, %f136;
	shfl.sync.bfly.b32	%r181|%p7, %r180, 2, 31, -1;
	mov.b32 	%f137, %r181;
	add.f32 	%f138, %f136, %f137;
	mov.b32 	%r182, %f138;
	shfl.sync.bfly.b32	%r183|%p8, %r182, 1, 31, -1;
	mov.b32 	%f139, %r183;
	add.f32 	%f140, %f138, %f139;
	st.local.f32 	[%rd8], %f140;
$L__BB0_8:
	add.s32 	%r8, %r6, 1;
	mov.b32 	%r184, 0;
	st.local.u32 	[%rd8+4], %r184;
	setp.ge.s32 	%p9, %r8, %r5;
	@%p9 bra 	$L__BB0_16;
	mul.lo.s32 	%r9, %r8, %r161;
	setp.lt.s32 	%p10, %r3, %r161;
	@%p10 bra 	$L__BB0_11;
	mov.b32 	%r185, 0;
	st.local.u32 	[%rd5+8], %r185;
	st.local.u32 	[%rd6+8], %r185;
	mov.f32 	%f1016, 0f00000000;
	bra.uni 	$L__BB0_12;
$L__BB0_11:
	add.s32 	%r186, %r3, %r9;
	mul.wide.u32 	%rd56, %r186, 4;
	add.s64 	%rd57, %rd3, %rd56;
	ld.global.f32 	%f142, [%rd57];
	st.local.f32 	[%rd5+8], %f142;
	add.s64 	%rd58, %rd2, %rd56;
	ld.global.f32 	%f143, [%rd58];
	add.s64 	%rd59, %rd1, %rd56;
	ld.global.f32 	%f144, [%rd59];
	st.local.f32 	[%rd6+8], %f144;
	fma.rn.f32 	%f1016, %f143, %f144, 0f00000000;
$L__BB0_12:
	mov.b32 	%r187, 0;
	st.local.u32 	[%rd7+8], %r187;
	or.b32  	%r188, %r3, 32;
	setp.lt.s32 	%p11, %r188, %r161;
	@%p11 bra 	$L__BB0_14;
	mov.b32 	%r189, 0;
	st.local.u32 	[%rd5+12], %r189;
	st.local.u32 	[%rd6+12], %r189;
	bra.uni 	$L__BB0_15;
$L__BB0_14:
	cvt.u64.u32 	%rd60, %r9;
	cvt.u64.u32 	%rd61, %r3;
	add.s64 	%rd62, %rd61, %rd60;
	shl.b64 	%rd63, %rd62, 2;
	add.s64 	%rd64, %rd3, %rd63;
	ld.global.f32 	%f145, [%rd64+128];
	st.local.f32 	[%rd5+12], %f145;
	add.s64 	%rd65, %rd2, %rd63;
	ld.global.f32 	%f146, [%rd65+128];
	add.s64 	%rd66, %rd1, %rd63;
	ld.global.f32 	%f147, [%rd66+128];
	st.local.f32 	[%rd6+12], %f147;
	fma.rn.f32 	%f1016, %f146, %f147, %f1016;
$L__BB0_15:
	mov.b32 	%r190, 0;
	st.local.u32 	[%rd7+12], %r190;
	mov.b32 	%r191, %f1016;
	shfl.sync.bfly.b32	%r192|%p12, %r191, 16, 31, -1;
	mov.b32 	%f148, %r192;
	add.f32 	%f149, %f1016, %f148;
	mov.b32 	%r193, %f149;
	shfl.sync.bfly.b32	%r194|%p13, %r193, 8, 31, -1;
	mov.b32 	%f150, %r194;
	add.f32 	%f151, %f149, %f150;
	mov.b32 	%r195, %f151;
	shfl.sync.bfly.b32	%r196|%p14, %r195, 4, 31, -1;
	mov.b32 	%f152, %r196;
	add.f32 	%f153, %f151, %f152;
	mov.b32 	%r197, %f153;
	shfl.sync.bfly.b32	%r198|%p15, %r197, 2, 31, -1;
	mov.b32 	%f154, %r198;
	add.f32 	%f155, %f153, %f154;
	mov.b32 	%r199, %f155;
	shfl.sync.bfly.b32	%r200|%p16, %r199, 1, 31, -1;
	mov.b32 	%f156, %r200;
	add.f32 	%f157, %f155, %f156;
	st.local.f32 	[%rd8+4], %f157;
$L__BB0_16:
	add.s32 	%r10, %r6, 2;
	mov.b32 	%r201, 0;
	st.local.u32 	[%rd8+8], %r201;
	setp.ge.s32 	%p17, %r10, %r5;
	@%p17 bra 	$L__BB0_24;
	mul.lo.s32 	%r11, %r10, %r161;
	setp.lt.s32 	%p18, %r3, %r161;
	@%p18 bra 	$L__BB0_19;
	mov.b32 	%r202, 0;
	st.local.u32 	[%rd5+16], %r202;
	st.local.u32 	[%rd6+16], %r202;
	mov.f32 	%f1018, 0f00000000;
	bra.uni 	$L__BB0_20;
$L__BB0_19:
	add.s32 	%r203, %r3, %r11;
	mul.wide.u32 	%rd67, %r203, 4;
	add.s64 	%rd68, %rd3, %rd67;
	ld.global.f32 	%f159, [%rd68];
	st.local.f32 	[%rd5+16], %f159;
	add.s64 	%rd69, %rd2, %rd67;
	ld.global.f32 	%f160, [%rd69];
	add.s64 	%rd70, %rd1, %rd67;
	ld.global.f32 	%f161, [%rd70];
	st.local.f32 	[%rd6+16], %f161;
	fma.rn.f32 	%f1018, %f160, %f161, 0f00000000;
$L__BB0_20:
	mov.b32 	%r204, 0;
	st.local.u32 	[%rd7+16], %r204;
	or.b32  	%r205, %r3, 32;
	setp.lt.s32 	%p19, %r205, %r161;
	@%p19 bra 	$L__BB0_22;
	mov.b32 	%r206, 0;
	st.local.u32 	[%rd5+20], %r206;
	st.local.u32 	[%rd6+20], %r206;
	bra.uni 	$L__BB0_23;
$L__BB0_22:
	cvt.u64.u32 	%rd71, %r11;
	cvt.u64.u32 	%rd72, %r3;
	add.s64 	%rd73, %rd72, %rd71;
	shl.b64 	%rd74, %rd73, 2;
	add.s64 	%rd75, %rd3, %rd74;
	ld.global.f32 	%f162, [%rd75+128];
	st.local.f32 	[%rd5+20], %f162;
	add.s64 	%rd76, %rd2, %rd74;
	ld.global.f32 	%f163, [%rd76+128];
	add.s64 	%rd77, %rd1, %rd74;
	ld.global.f32 	%f164, [%rd77+128];
	st.local.f32 	[%rd6+20], %f164;
	fma.rn.f32 	%f1018, %f163, %f164, %f1018;
$L__BB0_23:
	mov.b32 	%r207, 0;
	st.local.u32 	[%rd7+20], %r207;
	mov.b32 	%r208, %f1018;
	shfl.sync.bfly.b32	%r209|%p20, %r208, 16, 31, -1;
	mov.b32 	%f165, %r209;
	add.f32 	%f166, %f1018, %f165;
	mov.b32 	%r210, %f166;
	shfl.sync.bfly.b32	%r211|%p21, %r210, 8, 31, -1;
	mov.b32 	%f167, %r211;
	add.f32 	%f168, %f166, %f167;
	mov.b32 	%r212, %f168;
	shfl.sync.bfly.b32	%r213|%p22, %r212, 4, 31, -1;
	mov.b32 	%f169, %r213;
	add.f32 	%f170, %f168, %f169;
	mov.b32 	%r214, %f170;
	shfl.sync.bfly.b32	%r215|%p23, %r214, 2, 31, -1;
	mov.b32 	%f171, %r215;
	add.f32 	%f172, %f170, %f171;
	mov.b32 	%r216, %f172;
	shfl.sync.bfly.b32	%r217|%p24, %r216, 1, 31, -1;
	mov.b32 	%f173, %r217;
	add.f32 	%f174, %f172, %f173;
	st.local.f32 	[%rd8+8], %f174;
$L__BB0_24:
	add.s32 	%r12, %r6, 3;
	mov.b32 	%r218, 0;
	st.local.u32 	[%rd8+12], %r218;
	setp.ge.s32 	%p25, %r12, %r5;
	@%p25 bra 	$L__BB0_32;
	mul.lo.s32 	%r13, %r12, %r161;
	setp.lt.s32 	%p26, %r3, %r161;
	@%p26 bra 	$L__BB0_27;
	mov.b32 	%r219, 0;
	st.local.u32 	[%rd5+24], %r219;
	st.local.u32 	[%rd6+24], %r219;
	mov.f32 	%f1020, 0f00000000;
	bra.uni 	$L__BB0_28;
$L__BB0_27:
	add.s32 	%r220, %r3, %r13;
	mul.wide.u32 	%rd78, %r220, 4;
	add.s64 	%rd79, %rd3, %rd78;
	ld.global.f32 	%f176, [%rd79];
	st.local.f32 	[%rd5+24], %f176;
	add.s64 	%rd80, %rd2, %rd78;
	ld.global.f32 	%f177, [%rd80];
	add.s64 	%rd81, %rd1, %rd78;
	ld.global.f32 	%f178, [%rd81];
	st.local.f32 	[%rd6+24], %f178;
	fma.rn.f32 	%f1020, %f177, %f178, 0f00000000;
$L__BB0_28:
	mov.b32 	%r221, 0;
	st.local.u32 	[%rd7+24], %r221;
	or.b32  	%r222, %r3, 32;
	setp.lt.s32 	%p27, %r222, %r161;
	@%p27 bra 	$L__BB0_30;
	mov.b32 	%r223, 0;
	st.local.u32 	[%rd5+28], %r223;
	st.local.u32 	[%rd6+28], %r223;
	bra.uni 	$L__BB0_31;
$L__BB0_30:
	cvt.u64.u32 	%rd82, %r13;
	cvt.u64.u32 	%rd83, %r3;
	add.s64 	%rd84, %rd83, %rd82;
	shl.b64 	%rd85, %rd84, 2;
	add.s64 	%rd86, %rd3, %rd85;
	ld.global.f32 	%f179, [%rd86+128];
	st.local.f32 	[%rd5+28], %f179;
	add.s64 	%rd87, %rd2, %rd85;
	ld.global.f32 	%f180, [%rd87+128];
	add.s64 	%rd88, %rd1, %rd85;
	ld.global.f32 	%f181, [%rd88+128];
	st.local.f32 	[%rd6+28], %f181;
	fma.rn.f32 	%f1020, %f180, %f181, %f1020;
$L__BB0_31:
	mov.b32 	%r224, 0;
	st.local.u32 	[%rd7+28], %r224;
	mov.b32 	%r225, %f1020;
	shfl.sync.bfly.b32	%r226|%p28, %r225, 16, 31, -1;
	mov.b32 	%f182, %r226;
	add.f32 	%f183, %f1020, %f182;
	mov.b32 	%r227, %f183;
	shfl.sync.bfly.b32	%r228|%p29, %r227, 8, 31, -1;
	mov.b32 	%f184, %r228;
	add.f32 	%f185, %f183, %f184;
	mov.b32 	%r229, %f185;
	shfl.sync.bfly.b32	%r230|%p30, %r229, 4, 31, -1;
	mov.b32 	%f186, %r230;
	add.f32 	%f187, %f185, %f186;
	mov.b32 	%r231, %f187;
	shfl.sync.bfly.b32	%r232|%p31, %r231, 2, 31, -1;
	mov.b32 	%f188, %r232;
	add.f32 	%f189, %f187, %f188;
	mov.b32 	%r233, %f189;
	shfl.sync.bfly.b32	%r234|%p32, %r233, 1, 31, -1;
	mov.b32 	%f190, %r234;
	add.f32 	%f191, %f189, %f190;
	st.local.f32 	[%rd8+12], %f191;
$L__BB0_32:
	add.s32 	%r14, %r6, 4;
	mov.b32 	%r235, 0;
	st.local.u32 	[%rd8+16], %r235;
	setp.ge.s32 	%p33, %r14, %r5;
	@%p33 bra 	$L__BB0_40;
	mul.lo.s32 	%r15, %r14, %r161;
	setp.lt.s32 	%p34, %r3, %r161;
	@%p34 bra 	$L__BB0_35;
	mov.b32 	%r236, 0;
	st.local.u32 	[%rd5+32], %r236;
	st.local.u32 	[%rd6+32], %r236;
	mov.f32 	%f1022, 0f00000000;
	bra.uni 	$L__BB0_36;
$L__BB0_35:
	add.s32 	%r237, %r3, %r15;
	mul.wide.u32 	%rd89, %r237, 4;
	add.s64 	%rd90, %rd3, %rd89;
	ld.global.f32 	%f193, [%rd90];
	st.local.f32 	[%rd5+32], %f193;
	add.s64 	%rd91, %rd2, %rd89;
	ld.global.f32 	%f194, [%rd91];
	add.s64 	%rd92, %rd1, %rd89;
	ld.global.f32 	%f195, [%rd92];
	st.local.f32 	[%rd6+32], %f195;
	fma.rn.f32 	%f1022, %f194, %f195, 0f00000000;
$L__BB0_36:
	mov.b32 	%r238, 0;
	st.local.u32 	[%rd7+32], %r238;
	or.b32  	%r239, %r3, 32;
	setp.lt.s32 	%p35, %r239, %r161;
	@%p35 bra 	$L__BB0_38;
	mov.b32 	%r240, 0;
	st.local.u32 	[%rd5+36], %r240;
	st.local.u32 	[%rd6+36], %r240;
	bra.uni 	$L__BB0_39;
$L__BB0_38:
	cvt.u64.u32 	%rd93, %r15;
	cvt.u64.u32 	%rd94, %r3;
	add.s64 	%rd95, %rd94, %rd93;
	shl.b64 	%rd96, %rd95, 2;
	add.s64 	%rd97, %rd3, %rd96;
	ld.global.f32 	%f196, [%rd97+128];
	st.local.f32 	[%rd5+36], %f196;
	add.s64 	%rd98, %rd2, %rd96;
	ld.global.f32 	%f197, [%rd98+128];
	add.s64 	%rd99, %rd1, %rd96;
	ld.global.f32 	%f198, [%rd99+128];
	st.local.f32 	[%rd6+36], %f198;
	fma.rn.f32 	%f1022, %f197, %f198, %f1022;
$L__BB0_39:
	mov.b32 	%r241, 0;
	st.local.u32 	[%rd7+36], %r241;
	mov.b32 	%r242, %f1022;
	shfl.sync.bfly.b32	%r243|%p36, %r242, 16, 31, -1;
	mov.b32 	%f199, %r243;
	add.f32 	%f200, %f1022, %f199;
	mov.b32 	%r244, %f200;
	shfl.sync.bfly.b32	%r245|%p37, %r244, 8, 31, -1;
	mov.b32 	%f201, %r245;
	add.f32 	%f202, %f200, %f201;
	mov.b32 	%r246, %f202;
	shfl.sync.bfly.b32	%r247|%p38, %r246, 4, 31, -1;
	mov.b32 	%f203, %r247;
	add.f32 	%f204, %f202, %f203;
	mov.b32 	%r248, %f204;
	shfl.sync.bfly.b32	%r249|%p39, %r248, 2, 31, -1;
	mov.b32 	%f205, %r249;
	add.f32 	%f206, %f204, %f205;
	mov.b32 	%r250, %f206;
	shfl.sync.bfly.b32	%r251|%p40, %r250, 1, 31, -1;
	mov.b32 	%f207, %r251;
	add.f32 	%f208, %f206, %f207;
	st.local.f32 	[%rd8+16], %f208;
$L__BB0_40:
	add.s32 	%r16, %r6, 5;
	mov.b32 	%r252, 0;
	st.local.u32 	[%rd8+20], %r252;
	setp.ge.s32 	%p41, %r16, %r5;
	@%p41 bra 	$L__BB0_48;
	mul.lo.s32 	%r17, %r16, %r161;
	setp.lt.s32 	%p42, %r3, %r161;
	@%p42 bra 	$L__BB0_43;
	mov.b32 	%r253, 0;
	st.local.u32 	[%rd5+40], %r253;
	st.local.u32 	[%rd6+40], %r253;
	mov.f32 	%f1024, 0f00000000;
	bra.uni 	$L__BB0_44;
$L__BB0_43:
	add.s32 	%r254, %r3, %r17;
	mul.wide.u32 	%rd100, %r254, 4;
	add.s64 	%rd101, %rd3, %rd100;
	ld.global.f32 	%f210, [%rd101];
	st.local.f32 	[%rd5+40], %f210;
	add.s64 	%rd102, %rd2, %rd100;
	ld.global.f32 	%f211, [%rd102];
	add.s64 	%rd103, %rd1, %rd100;
	ld.global.f32 	%f212, [%rd103];
	st.local.f32 	[%rd6+40], %f212;
	fma.rn.f32 	%f1024, %f211, %f212, 0f00000000;
$L__BB0_44:
	mov.b32 	%r255, 0;
	st.local.u32 	[%rd7+40], %r255;
	or.b32  	%r256, %r3, 32;
	setp.lt.s32 	%p43, %r256, %r161;
	@%p43 bra 	$L__BB0_46;
	mov.b32 	%r257, 0;
	st.local.u32 	[%rd5+44], %r257;
	st.local.u32 	[%rd6+44], %r257;
	bra.uni 	$L__BB0_47;
$L__BB0_46:
	cvt.u64.u32 	%rd104, %r17;
	cvt.u64.u32 	%rd105, %r3;
	add.s64 	%rd106, %rd105, %rd104;
	shl.b64 	%rd107, %rd106, 2;
	add.s64 	%rd108, %rd3, %rd107;
	ld.global.f32 	%f213, [%rd108+128];
	st.local.f32 	[%rd5+44], %f213;
	add.s64 	%rd109, %rd2, %rd107;
	ld.global.f32 	%f214, [%rd109+128];
	add.s64 	%rd110, %rd1, %rd107;
	ld.global.f32 	%f215, [%rd110+128];
	st.local.f32 	[%rd6+44], %f215;
	fma.rn.f32 	%f1024, %f214, %f215, %f1024;
$L__BB0_47:
	mov.b32 	%r258, 0;
	st.local.u32 	[%rd7+44], %r258;
	mov.b32 	%r259, %f1024;
	shfl.sync.bfly.b32	%r260|%p44, %r259, 16, 31, -1;
	mov.b32 	%f216, %r260;
	add.f32 	%f217, %f1024, %f216;
	mov.b32 	%r261, %f217;
	shfl.sync.bfly.b32	%r262|%p45, %r261, 8, 31, -1;
	mov.b32 	%f218, %r262;
	add.f32 	%f219, %f217, %f218;
	mov.b32 	%r263, %f219;
	shfl.sync.bfly.b32	%r264|%p46, %r263, 4, 31, -1;
	mov.b32 	%f220, %r264;
	add.f32 	%f221, %f219, %f220;
	mov.b32 	%r265, %f221;
	shfl.sync.bfly.b32	%r266|%p47, %r265, 2, 31, -1;
	mov.b32 	%f222, %r266;
	add.f32 	%f223, %f221, %f222;
	mov.b32 	%r267, %f223;
	shfl.sync.bfly.b32	%r268|%p48, %r267, 1, 31, -1;
	mov.b32 	%f224, %r268;
	add.f32 	%f225, %f223, %f224;
	st.local.f32 	[%rd8+20], %f225;
$L__BB0_48:
	add.s32 	%r18, %r6, 6;
	mov.b32 	%r269, 0;
	st.local.u32 	[%rd8+24], %r269;
	setp.ge.s32 	%p49, %r18, %r5;
	@%p49 bra 	$L__BB0_56;
	mul.lo.s32 	%r19, %r18, %r161;
	setp.lt.s32 	%p50, %r3, %r161;
	@%p50 bra 	$L__BB0_51;
	mov.b32 	%r270, 0;
	st.local.u32 	[%rd5+48], %r270;
	st.local.u32 	[%rd6+48], %r270;
	mov.f32 	%f1026, 0f00000000;
	bra.uni 	$L__BB0_52;
$L__BB0_51:
	add.s32 	%r271, %r3, %r19;
	mul.wide.u32 	%rd111, %r271, 4;
	add.s64 	%rd112, %rd3, %rd111;
	ld.global.f32 	%f227, [%rd112];
	st.local.f32 	[%rd5+48], %f227;
	add.s64 	%rd113, %rd2, %rd111;
	ld.global.f32 	%f228, [%rd113];
	add.s64 	%rd114, %rd1, %rd111;
	ld.global.f32 	%f229, [%rd114];
	st.local.f32 	[%rd6+48], %f229;
	fma.rn.f32 	%f1026, %f228, %f229, 0f00000000;
$L__BB0_52:
	mov.b32 	%r272, 0;
	st.local.u32 	[%rd7+48], %r272;
	or.b32  	%r273, %r3, 32;
	setp.lt.s32 	%p51, %r273, %r161;
	@%p51 bra 	$L__BB0_54;
	mov.b32 	%r274, 0;
	st.local.u32 	[%rd5+52], %r274;
	st.local.u32 	[%rd6+52], %r274;
	bra.uni 	$L__BB0_55;
$L__BB0_54:
	cvt.u64.u32 	%rd115, %r19;
	cvt.u64.u32 	%rd116, %r3;
	add.s64 	%rd117, %rd116, %rd115;
	shl.b64 	%rd118, %rd117, 2;
	add.s64 	%rd119, %rd3, %rd118;
	ld.global.f32 	%f230, [%rd119+128];
	st.local.f32 	[%rd5+52], %f230;
	add.s64 	%rd120, %rd2, %rd118;
	ld.global.f32 	%f231, [%rd120+128];
	add.s64 	%rd121, %rd1, %rd118;
	ld.global.f32 	%f232, [%rd121+128];
	st.local.f32 	[%rd6+52], %f232;
	fma.rn.f32 	%f1026, %f231, %f232, %f1026;
$L__BB0_55:
	mov.b32 	%r275, 0;
	st.local.u32 	[%rd7+52], %r275;
	mov.b32 	%r276, %f1026;
	shfl.sync.bfly.b32	%r277|%p52, %r276, 16, 31, -1;
	mov.b32 	%f233, %r277;
	add.f32 	%f234, %f1026, %f233;
	mov.b32 	%r278, %f234;
	shfl.sync.bfly.b32	%r279|%p53, %r278, 8, 31, -1;
	mov.b32 	%f235, %r279;
	add.f32 	%f236, %f234, %f235;
	mov.b32 	%r280, %f236;
	shfl.sync.bfly.b32	%r281|%p54, %r280, 4, 31, -1;
	mov.b32 	%f237, %r281;
	add.f32 	%f238, %f236, %f237;
	mov.b32 	%r282, %f238;
	shfl.sync.bfly.b32	%r283|%p55, %r282, 2, 31, -1;
	mov.b32 	%f239, %r283;
	add.f32 	%f240, %f238, %f239;
	mov.b32 	%r284, %f240;
	shfl.sync.bfly.b32	%r285|%p56, %r284, 1, 31, -1;
	mov.b32 	%f241, %r285;
	add.f32 	%f242, %f240, %f241;
	st.local.f32 	[%rd8+24], %f242;
$L__BB0_56:
	add.s32 	%r20, %r6, 7;
	mov.b32 	%r286, 0;
	st.local.u32 	[%rd8+28], %r286;
	setp.ge.s32 	%p57, %r20, %r5;
	@%p57 bra 	$L__BB0_64;
	mul.lo.s32 	%r21, %r20, %r161;
	setp.lt.s32 	%p58, %r3, %r161;
	@%p58 bra 	$L__BB0_59;
	mov.b32 	%r287, 0;
	st.local.u32 	[%rd5+56], %r287;
	st.local.u32 	[%rd6+56], %r287;
	mov.f32 	%f1028, 0f00000000;
	bra.uni 	$L__BB0_60;
$L__BB0_59:
	add.s32 	%r288, %r3, %r21;
	mul.wide.u32 	%rd122, %r288, 4;
	add.s64 	%rd123, %rd3, %rd122;
	ld.global.f32 	%f244, [%rd123];
	st.local.f32 	[%rd5+56], %f244;
	add.s64 	%rd124, %rd2, %rd122;
	ld.global.f32 	%f245, [%rd124];
	add.s64 	%rd125, %rd1, %rd122;
	ld.global.f32 	%f246, [%rd125];
	st.local.f32 	[%rd6+56], %f246;
	fma.rn.f32 	%f1028, %f245, %f246, 0f00000000;
$L__BB0_60:
	mov.b32 	%r289, 0;
	st.local.u32 	[%rd7+56], %r289;
	or.b32  	%r290, %r3, 32;
	setp.lt.s32 	%p59, %r290, %r161;
	@%p59 bra 	$L__BB0_62;
	mov.b32 	%r291, 0;
	st.local.u32 	[%rd5+60], %r291;
	st.local.u32 	[%rd6+60], %r291;
	bra.uni 	$L__BB0_63;
$L__BB0_62:
	cvt.u64.u32 	%rd126, %r21;
	cvt.u64.u32 	%rd127, %r3;
	add.s64 	%rd128, %rd127, %rd126;
	shl.b64 	%rd129, %rd128, 2;
	add.s64 	%rd130, %rd3, %rd129;
	ld.global.f32 	%f247, [%rd130+128];
	st.local.f32 	[%rd5+60], %f247;
	add.s64 	%rd131, %rd2, %rd129;
	ld.global.f32 	%f248, [%rd131+128];
	add.s64 	%rd132, %rd1, %rd129;
	ld.global.f32 	%f249, [%rd132+128];
	st.local.f32 	[%rd6+60], %f249;
	fma.rn.f32 	%f1028, %f248, %f249, %f1028;
$L__BB0_63:
	mov.b32 	%r292, 0;
	st.local.u32 	[%rd7+60], %r292;
	mov.b32 	%r293, %f1028;
	shfl.sync.bfly.b32	%r294|%p60, %r293, 16, 31, -1;
	mov.b32 	%f250, %r294;
	add.f32 	%f251, %f1028, %f250;
	mov.b32 	%r295, %f251;
	shfl.sync.bfly.b32	%r296|%p61, %r295, 8, 31, -1;
	mov.b32 	%f252, %r296;
	add.f32 	%f253, %f251, %f252;
	mov.b32 	%r297, %f253;
	shfl.sync.bfly.b32	%r298|%p62, %r297, 4, 31, -1;
	mov.b32 	%f254, %r298;
	add.f32 	%f255, %f253, %f254;
	mov.b32 	%r299, %f255;
	shfl.sync.bfly.b32	%r300|%p63, %r299, 2, 31, -1;
	mov.b32 	%f256, %r300;
	add.f32 	%f257, %f255, %f256;
	mov.b32 	%r301, %f257;
	shfl.sync.bfly.b32	%r302|%p64, %r301, 1, 31, -1;
	mov.b32 	%f258, %r302;
	add.f32 	%f259, %f257, %f258;
	st.local.f32 	[%rd8+28], %f259;
$L__BB0_64:
	ld.param.u32 	%r842, [_Z33flash_attention_2_backward_kernelILi32ELi32ELi64ELi4EEvPKfS1_S1_S1_S1_S1_PfS2_S2_iif_param_9];
	bar.warp.sync 	-1;
	setp.lt.s32 	%p65, %r842, 1;
	@%p65 bra 	$L__BB0_246;
	mov.u32 	%r304, smem;
	add.s32 	%r22, %r304, %r1;
	add.s32 	%r23, %r22, %r1;
	add.s32 	%r24, %r23, %r1;
	add.s32 	%r25, %r161, -1;
	sub.s32 	%r26, %r25, %r3;
	shr.u32 	%r305, %r26, 5;
	add.s32 	%r306, %r305, 1;
	and.b32  	%r27, %r306, 15;
	and.b32  	%r28, %r306, 7;
	and.b32  	%r29, %r161, 7;
	and.b32  	%r30, %r161, 3;
	and.b32  	%r31, %r161, 2147483640;
	and.b32  	%r32, %r161, 1;
	and.b32  	%r33, %r306, 268435440;
	and.b32  	%r34, %r306, 3;
	mov.b32 	%r845, 0;
$L__BB0_66:
	ld.param.u32 	%r843, [_Z33flash_attention_2_backward_kernelILi32ELi32ELi64ELi4EEvPKfS1_S1_S1_S1_S1_PfS2_S2_iif_param_9];
	shl.b32 	%r307, %r845, 5;
	add.s32 	%r308, %r307, 32;
	min.s32 	%r36, %r843, %r308;
	and.b32  	%r37, %r36, 7;
	and.b32  	%r38, %r36, 15;
	sub.s32 	%r39, %r36, %r307;
	bar.sync 	0;
	mul.lo.s32 	%r40, %r307, %r161;
	mul.lo.s32 	%r41, %r39, %r161;
	setp.ge.s32 	%p66, %r2, %r41;
	@%p66 bra 	$L__BB0_71;
	shl.b32 	%r309, %r2, 2;
	mov.u32 	%r310, smem;
	add.s32 	%r847, %r310, %r309;
	add.s32 	%r846, %r2, %r40;
	mov.u32 	%r848, %r2;
$L__BB0_68:
	ld.param.u64 	%rd392, [_Z33flash_attention_2_backward_kernelILi32ELi32ELi64ELi4EEvPKfS1_S1_S1_S1_S1_PfS2_S2_iif_param_2];
	ld.param.u64 	%rd391, [_Z33flash_attention_2_backward_kernelILi32ELi32ELi64ELi4EEvPKfS1_S1_S1_S1_S1_PfS2_S2_iif_param_1];
	mul.wide.s32 	%rd133, %r846, 4;
	cvta.to.global.u64 	%rd134, %rd392;
	add.s64 	%rd135, %rd134, %rd133;
	cvta.to.global.u64 	%rd136, %rd391;
	add.s64 	%rd137, %rd136, %rd133;
	ld.global.f32 	%f260, [%rd137];
	st.shared.f32 	[%r847], %f260;
	ld.global.f32 	%f261, [%rd135];
	add.s32 	%r311, %r847, %r1;
	st.shared.f32 	[%r311], %f261;
	add.s32 	%r848, %r848, %r4;
	shl.b32 	%r312, %r4, 2;
	add.s32 	%r847, %r847, %r312;
	add.s32 	%r846, %r846, %r4;
	setp.lt.s32 	%p67, %r848, %r41;
	@%p67 bra 	$L__BB0_68;
	mov.u32 	%r849, %r2;
$L__BB0_70:
	shl.b32 	%r313, %r849, 2;
	add.s32 	%r314, %r23, %r313;
	mov.b32 	%r315, 0;
	st.shared.u32 	[%r314], %r315;
	add.s32 	%r316, %r314, %r1;
	st.shared.u32 	[%r316], %r315;
	add.s32 	%r849, %r849, %r4;
	setp.lt.s32 	%p68, %r849, %r41;
	@%p68 bra 	$L__BB0_70;
$L__BB0_71:
	bar.sync 	0;
	and.b32  	%r52, %r36, 3;
	sub.s32 	%r53, %r39, %r52;
	sub.s32 	%r54, %r39, %r38;
	mov.b32 	%r850, 0;
$L__BB0_72:
	add.s32 	%r318, %r6, %r850;
	setp.ge.s32 	%p69, %r318, %r5;
	@%p69 bra 	$L__BB0_241;
	add.s32 	%r56, %r39, -1;
	add.s32 	%r57, %r29, -1;
	setp.lt.s32 	%p70, %r39, 1;
	mul.wide.u32 	%rd138, %r850, 8;
	add.s64 	%rd13, %rd5, %rd138;
	@%p70 bra 	$L__BB0_124;
	setp.lt.s32 	%p71, %r161, 1;
	@%p71 bra 	$L__BB0_117;
	mov.b32 	%r851, 0;
$L__BB0_76:
	setp.lt.u32 	%p112, %r25, 7;
	mul.lo.s32 	%r59, %r851, %r161;
	mov.f32 	%f1031, 0f00000000;
	mov.b32 	%r854, 0;
	@%p112 bra 	$L__BB0_95;
	mov.f32 	%f1031, 0f00000000;
	mov.b32 	%r852, 0;
$L__BB0_78:
	.pragma "nounroll";
	and.b32  	%r391, %r852, 24;
	setp.ne.s32 	%p113, %r391, %r3;
	shr.u32 	%r392, %r852, 5;
	mul.wide.u32 	%rd142, %r392, 4;
	add.s64 	%rd14, %rd13, %rd142;
	add.s32 	%r393, %r852, %r59;
	shl.b32 	%r394, %r393, 2;
	mov.u32 	%r395, smem;
	add.s32 	%r61, %r395, %r394;
	@%p113 bra 	$L__BB0_80;
	ld.local.f32 	%f342, [%rd14];
	ld.shared.f32 	%f343, [%r61];
	fma.rn.f32 	%f1031, %f342, %f343, %f1031;
$L__BB0_80:
	add.s32 	%r396, %r852, 1;
	and.b32  	%r397, %r396, 25;
	setp.ne.s32 	%p114, %r397, %r3;
	@%p114 bra 	$L__BB0_82;
	ld.local.f32 	%f344, [%rd14];
	ld.shared.f32 	%f345, [%r61+4];
	fma.rn.f32 	%f1031, %f344, %f345, %f1031;
$L__BB0_82:
	add.s32 	%r398, %r852, 2;
	and.b32  	%r399, %r398, 26;
	setp.ne.s32 	%p115, %r399, %r3;
	@%p115 bra 	$L__BB0_84;
	ld.local.f32 	%f346, [%rd14];
	ld.shared.f32 	%f347, [%r61+8];
	fma.rn.f32 	%f1031, %f346, %f347, %f1031;
$L__BB0_84:
	add.s32 	%r400, %r852, 3;
	and.b32  	%r401, %r400, 27;
	setp.ne.s32 	%p116, %r401, %r3;
	@%p116 bra 	$L__BB0_86;
	ld.local.f32 	%f348, [%rd14];
	ld.shared.f32 	%f349, [%r61+12];
	fma.rn.f32 	%f1031, %f348, %f349, %f1031;
$L__BB0_86:
	add.s32 	%r402, %r852, 4;
	and.b32  	%r403, %r402, 28;
	setp.ne.s32 	%p117, %r403, %r3;
	@%p117 bra 	$L__BB0_88;
	ld.local.f32 	%f350, [%rd14];
	ld.shared.f32 	%f351, [%r61+16];
	fma.rn.f32 	%f1031, %f350, %f351, %f1031;
$L__BB0_88:
	add.s32 	%r404, %r852, 5;
	and.b32  	%r405, %r404, 29;
	setp.ne.s32 	%p118, %r405, %r3;
	@%p118 bra 	$L__BB0_90;
	ld.local.f32 	%f352, [%rd14];
	ld.shared.f32 	%f353, [%r61+20];
	fma.rn.f32 	%f1031, %f352, %f353, %f1031;
$L__BB0_90:
	add.s32 	%r406, %r852, 6;
	and.b32  	%r407, %r406, 30;
	setp.ne.s32 	%p119, %r407, %r3;
	@%p119 bra 	$L__BB0_92;
	ld.local.f32 	%f354, [%rd14];
	ld.shared.f32 	%f355, [%r61+24];
	fma.rn.f32 	%f1031, %f354, %f355, %f1031;
$L__BB0_92:
	add.s32 	%r408, %r852, 7;
	and.b32  	%r409, %r408, 31;
	setp.ne.s32 	%p120, %r409, %r3;
	@%p120 bra 	$L__BB0_94;
	ld.local.f32 	%f356, [%rd14];
	ld.shared.f32 	%f357, [%r61+28];
	fma.rn.f32 	%f1031, %f356, %f357, %f1031;
$L__BB0_94:
	add.s32 	%r852, %r852, 8;
	setp.ne.s32 	%p121, %r852, %r31;
	mov.u32 	%r854, %r31;
	@%p121 bra 	$L__BB0_78;
$L__BB0_95:
	setp.eq.s32 	%p122, %r29, 0;
	@%p122 bra 	$L__BB0_116;
	setp.lt.u32 	%p123, %r57, 3;
	@%p123 bra 	$L__BB0_106;
	and.b32  	%r410, %r854, 31;
	setp.ne.s32 	%p124, %r410, %r3;
	add.s32 	%r411, %r854, %r59;
	shl.b32 	%r412, %r411, 2;
	mov.u32 	%r413, smem;
	add.s32 	%r64, %r413, %r412;
	@%p124 bra 	$L__BB0_99;
	shr.u32 	%r414, %r854, 5;
	mul.wide.u32 	%rd143, %r414, 4;
	add.s64 	%rd144, %rd13, %rd143;
	ld.local.f32 	%f359, [%rd144];
	ld.shared.f32 	%f360, [%r64];
	fma.rn.f32 	%f1031, %f359, %f360, %f1031;
$L__BB0_99:
	add.s32 	%r65, %r854, 1;
	and.b32  	%r415, %r65, 31;
	setp.ne.s32 	%p125, %r415, %r3;
	@%p125 bra 	$L__BB0_101;
	shr.u32 	%r416, %r65, 5;
	mul.wide.u32 	%rd145, %r416, 4;
	add.s64 	%rd146, %rd13, %rd145;
	ld.local.f32 	%f361, [%rd146];
	ld.shared.f32 	%f362, [%r64+4];
	fma.rn.f32 	%f1031, %f361, %f362, %f1031;
$L__BB0_101:
	add.s32 	%r66, %r854, 2;
	and.b32  	%r417, %r66, 31;
	setp.ne.s32 	%p126, %r417, %r3;
	@%p126 bra 	$L__BB0_103;
	shr.u32 	%r418, %r66, 5;
	mul.wide.u32 	%rd147, %r418, 4;
	add.s64 	%rd148, %rd13, %rd147;
	ld.local.f32 	%f363, [%rd148];
	ld.shared.f32 	%f364, [%r64+8];
	fma.rn.f32 	%f1031, %f363, %f364, %f1031;
$L__BB0_103:
	add.s32 	%r67, %r854, 3;
	and.b32  	%r419, %r67, 31;
	setp.ne.s32 	%p127, %r419, %r3;
	@%p127 bra 	$L__BB0_105;
	shr.u32 	%r420, %r67, 5;
	mul.wide.u32 	%rd149, %r420, 4;
	add.s64 	%rd150, %rd13, %rd149;
	ld.local.f32 	%f365, [%rd150];
	ld.shared.f32 	%f366, [%r64+12];
	fma.rn.f32 	%f1031, %f365, %f366, %f1031;
$L__BB0_105:
	add.s32 	%r854, %r854, 4;
$L__BB0_106:
	setp.eq.s32 	%p128, %r30, 0;
	@%p128 bra 	$L__BB0_116;
	setp.eq.s32 	%p129, %r30, 1;
	@%p129 bra 	$L__BB0_113;
	and.b32  	%r421, %r854, 31;
	setp.ne.s32 	%p130, %r421, %r3;
	add.s32 	%r422, %r854, %r59;
	shl.b32 	%r423, %r422, 2;
	mov.u32 	%r424, smem;
	add.s32 	%r70, %r424, %r423;
	@%p130 bra 	$L__BB0_110;
	shr.u32 	%r425, %r854, 5;
	mul.wide.u32 	%rd151, %r425, 4;
	add.s64 	%rd152, %rd13, %rd151;
	ld.local.f32 	%f368, [%rd152];
	ld.shared.f32 	%f369, [%r70];
	fma.rn.f32 	%f1031, %f368, %f369, %f1031;
$L__BB0_110:
	add.s32 	%r71, %r854, 1;
	and.b32  	%r426, %r71, 31;
	setp.ne.s32 	%p131, %r426, %r3;
	@%p131 bra 	$L__BB0_112;
	shr.u32 	%r427, %r71, 5;
	mul.wide.u32 	%rd153, %r427, 4;
	add.s64 	%rd154, %rd13, %rd153;
	ld.local.f32 	%f370, [%rd154];
	ld.shared.f32 	%f371, [%r70+4];
	fma.rn.f32 	%f1031, %f370, %f371, %f1031;
$L__BB0_112:
	add.s32 	%r854, %r854, 2;
$L__BB0_113:
	setp.eq.s32 	%p132, %r32, 0;
	@%p132 bra 	$L__BB0_116;
	and.b32  	%r428, %r854, 31;
	setp.ne.s32 	%p133, %r428, %r3;
	@%p133 bra 	$L__BB0_116;
	shr.u32 	%r429, %r854, 5;
	mul.wide.u32 	%rd155, %r429, 4;
	add.s64 	%rd156, %rd13, %rd155;
	ld.local.f32 	%f372, [%rd156];
	add.s32 	%r430, %r854, %r59;
	shl.b32 	%r431, %r430, 2;
	mov.u32 	%r432, smem;
	add.s32 	%r433, %r432, %r431;
	ld.shared.f32 	%f373, [%r433];
	fma.rn.f32 	%f1031, %f372, %f373, %f1031;
$L__BB0_116:
	mov.b32 	%r434, %f1031;
	shfl.sync.bfly.b32	%r435|%p134, %r434, 16, 31, -1;
	mov.b32 	%f374, %r435;
	add.f32 	%f375, %f1031, %f374;
	mov.b32 	%r436, %f375;
	shfl.sync.bfly.b32	%r437|%p135, %r436, 8, 31, -1;
	mov.b32 	%f376, %r437;
	add.f32 	%f377, %f375, %f376;
	mov.b32 	%r438, %f377;
	shfl.sync.bfly.b32	%r439|%p136, %r438, 4, 31, -1;
	mov.b32 	%f378, %r439;
	add.f32 	%f379, %f377, %f378;
	mov.b32 	%r440, %f379;
	shfl.sync.bfly.b32	%r441|%p137, %r440, 2, 31, -1;
	mov.b32 	%f380, %r441;
	add.f32 	%f381, %f379, %f380;
	mov.b32 	%r442, %f381;
	shfl.sync.bfly.b32	%r443|%p138, %r442, 1, 31, -1;
	mov.b32 	%f382, %r443;
	add.f32 	%f383, %f381, %f382;
	mul.f32 	%f384, %f123, %f383;
	mul.wide.u32 	%rd157, %r851, 4;
	add.s64 	%rd158, %rd9, %rd157;
	st.local.f32 	[%rd158], %f384;
	add.s32 	%r851, %r851, 1;
	setp.lt.s32 	%p139, %r851, %r39;
	@%p139 bra 	$L__BB0_76;
	bra.uni 	$L__BB0_124;
$L__BB0_117:
	setp.lt.u32 	%p72, %r56, 3;
	mov.b32 	%r857, 0;
	@%p72 bra 	$L__BB0_120;
	mov.b32 	%r856, 0;
$L__BB0_119:
	mov.b32 	%r321, 0;
	shfl.sync.bfly.b32	%r322|%p73, %r321, 16, 31, -1;
	mov.b32 	%f262, %r322;
	add.f32 	%f263, %f262, 0f00000000;
	mov.b32 	%r323, %f263;
	shfl.sync.bfly.b32	%r324|%p74, %r323, 8, 31, -1;
	mov.b32 	%f264, %r324;
	add.f32 	%f265, %f263, %f264;
	mov.b32 	%r325, %f265;
	shfl.sync.bfly.b32	%r326|%p75, %r325, 4, 31, -1;
	mov.b32 	%f266, %r326;
	add.f32 	%f267, %f265, %f266;
	mov.b32 	%r327, %f267;
	shfl.sync.bfly.b32	%r328|%p76, %r327, 2, 31, -1;
	mov.b32 	%f268, %r328;
	add.f32 	%f269, %f267, %f268;
	mov.b32 	%r329, %f269;
	shfl.sync.bfly.b32	%r330|%p77, %r329, 1, 31, -1;
	mov.b32 	%f270, %r330;
	add.f32 	%f271, %f269, %f270;
	mul.f32 	%f272, %f123, %f271;
	mul.wide.u32 	%rd139, %r856, 4;
	add.s64 	%rd140, %rd9, %rd139;
	st.local.f32 	[%rd140], %f272;
	shfl.sync.bfly.b32	%r331|%p78, %r321, 16, 31, -1;
	mov.b32 	%f273, %r331;
	add.f32 	%f274, %f273, 0f00000000;
	mov.b32 	%r332, %f274;
	shfl.sync.bfly.b32	%r333|%p79, %r332, 8, 31, -1;
	mov.b32 	%f275, %r333;
	add.f32 	%f276, %f274, %f275;
	mov.b32 	%r334, %f276;
	shfl.sync.bfly.b32	%r335|%p80, %r334, 4, 31, -1;
	mov.b32 	%f277, %r335;
	add.f32 	%f278, %f276, %f277;
	mov.b32 	%r336, %f278;
	shfl.sync.bfly.b32	%r337|%p81, %r336, 2, 31, -1;
	mov.b32 	%f279, %r337;
	add.f32 	%f280, %f278, %f279;
	mov.b32 	%r338, %f280;
	shfl.sync.bfly.b32	%r339|%p82, %r338, 1, 31, -1;
	mov.b32 	%f281, %r339;
	add.f32 	%f282, %f280, %f281;
	mul.f32 	%f283, %f123, %f282;
	st.local.f32 	[%rd140+4], %f283;
	shfl.sync.bfly.b32	%r340|%p83, %r321, 16, 31, -1;
	mov.b32 	%f284, %r340;
	add.f32 	%f285, %f284, 0f00000000;
	mov.b32 	%r341, %f285;
	shfl.sync.bfly.b32	%r342|%p84, %r341, 8, 31, -1;
	mov.b32 	%f286, %r342;
	add.f32 	%f287, %f285, %f286;
	mov.b32 	%r343, %f287;
	shfl.sync.bfly.b32	%r344|%p85, %r343, 4, 31, -1;
	mov.b32 	%f288, %r344;
	add.f32 	%f289, %f287, %f288;
	mov.b32 	%r345, %f289;
	shfl.sync.bfly.b32	%r346|%p86, %r345, 2, 31, -1;
	mov.b32 	%f290, %r346;
	add.f32 	%f291, %f289, %f290;
	mov.b32 	%r347, %f291;
	shfl.sync.bfly.b32	%r348|%p87, %r347, 1, 31, -1;
	mov.b32 	%f292, %r348;
	add.f32 	%f293, %f291, %f292;
	mul.f32 	%f294, %f123, %f293;
	st.local.f32 	[%rd140+8], %f294;
	shfl.sync.bfly.b32	%r349|%p88, %r321, 16, 31, -1;
	mov.b32 	%f295, %r349;
	add.f32 	%f296, %f295, 0f00000000;
	mov.b32 	%r350, %f296;
	shfl.sync.bfly.b32	%r351|%p89, %r350, 8, 31, -1;
	mov.b32 	%f297, %r351;
	add.f32 	%f298, %f296, %f297;
	mov.b32 	%r352, %f298;
	shfl.sync.bfly.b32	%r353|%p90, %r352, 4, 31, -1;
	mov.b32 	%f299, %r353;
	add.f32 	%f300, %f298, %f299;
	mov.b32 	%r354, %f300;
	shfl.sync.bfly.b32	%r355|%p91, %r354, 2, 31, -1;
	mov.b32 	%f301, %r355;
	add.f32 	%f302, %f300, %f301;
	mov.b32 	%r356, %f302;
	shfl.sync.bfly.b32	%r357|%p92, %r356, 1, 31, -1;
	mov.b32 	%f303, %r357;
	add.f32 	%f304, %f302, %f303;
	mul.f32 	%f305, %f123, %f304;
	st.local.f32 	[%rd140+12], %f305;
	add.s32 	%r856, %r856, 4;
	setp.ne.s32 	%p93, %r856, %r53;
	mov.u32 	%r857, %r53;
	@%p93 bra 	$L__BB0_119;
$L__BB0_120:
	setp.eq.s32 	%p94, %r52, 0;
	@%p94 bra 	$L__BB0_124;
	setp.eq.s32 	%p95, %r52, 1;
	mov.b32 	%r358, 0;
	shfl.sync.bfly.b32	%r359|%p96, %r358, 16, 31, -1;
	mov.b32 	%f306, %r359;
	add.f32 	%f307, %f306, 0f00000000;
	mov.b32 	%r360, %f307;
	shfl.sync.bfly.b32	%r361|%p97, %r360, 8, 31, -1;
	mov.b32 	%f308, %r361;
	add.f32 	%f309, %f307, %f308;
	mov.b32 	%r362, %f309;
	shfl.sync.bfly.b32	%r363|%p98, %r362, 4, 31, -1;
	mov.b32 	%f310, %r363;
	add.f32 	%f311, %f309, %f310;
	mov.b32 	%r364, %f311;
	shfl.sync.bfly.b32	%r365|%p99, %r364, 2, 31, -1;
	mov.b32 	%f312, %r365;
	add.f32 	%f313, %f311, %f312;
	mov.b32 	%r366, %f313;
	shfl.sync.bfly.b32	%r367|%p100, %r366, 1, 31, -1;
	mov.b32 	%f314, %r367;
	add.f32 	%f315, %f313, %f314;
	mul.f32 	%f316, %f123, %f315;
	mul.wide.u32 	%rd141, %r857, 4;
	add.s64 	%rd15, %rd9, %rd141;
	st.local.f32 	[%rd15], %f316;
	@%p95 bra 	$L__BB0_124;
	setp.eq.s32 	%p101, %r52, 2;
	mov.b32 	%r368, 0;
	shfl.sync.bfly.b32	%r369|%p102, %r368, 16, 31, -1;
	mov.b32 	%f317, %r369;
	add.f32 	%f318, %f317, 0f00000000;
	mov.b32 	%r370, %f318;
	shfl.sync.bfly.b32	%r371|%p103, %r370, 8, 31, -1;
	mov.b32 	%f319, %r371;
	add.f32 	%f320, %f318, %f319;
	mov.b32 	%r372, %f320;
	shfl.sync.bfly.b32	%r373|%p104, %r372, 4, 31, -1;
	mov.b32 	%f321, %r373;
	add.f32 	%f322, %f320, %f321;
	mov.b32 	%r374, %f322;
	shfl.sync.bfly.b32	%r375|%p105, %r374, 2, 31, -1;
	mov.b32 	%f323, %r375;
	add.f32 	%f324, %f322, %f323;
	mov.b32 	%r376, %f324;
	shfl.sync.bfly.b32	%r377|%p106, %r376, 1, 31, -1;
	mov.b32 	%f325, %r377;
	add.f32 	%f326, %f324, %f325;
	mul.f32 	%f327, %f123, %f326;
	st.local.f32 	[%rd15+4], %f327;
	@%p101 bra 	$L__BB0_124;
	mov.b32 	%r378, 0;
	shfl.sync.bfly.b32	%r379|%p107, %r378, 16, 31, -1;
	mov.b32 	%f328, %r379;
	add.f32 	%f329, %f328, 0f00000000;
	mov.b32 	%r380, %f329;
	shfl.sync.bfly.b32	%r381|%p108, %r380, 8, 31, -1;
	mov.b32 	%f330, %r381;
	add.f32 	%f331, %f329, %f330;
	mov.b32 	%r382, %f331;
	shfl.sync.bfly.b32	%r383|%p109, %r382, 4, 31, -1;
	mov.b32 	%f332, %r383;
	add.f32 	%f333, %f331, %f332;
	mov.b32 	%r384, %f333;
	shfl.sync.bfly.b32	%r385|%p110, %r384, 2, 31, -1;
	mov.b32 	%f334, %r385;
	add.f32 	%f335, %f333, %f334;
	mov.b32 	%r386, %f335;
	shfl.sync.bfly.b32	%r387|%p111, %r386, 1, 31, -1;
	mov.b32 	%f336, %r387;
	add.f32 	%f337, %f335, %f336;
	mul.f32 	%f338, %f123, %f337;
	st.local.f32 	[%rd15+8], %f338;
$L__BB0_124:
	ld.param.u64 	%rd393, [_Z33flash_attention_2_backward_kernelILi32ELi32ELi64ELi4EEvPKfS1_S1_S1_S1_S1_PfS2_S2_iif_param_4];
	setp.lt.s32 	%p140, %r39, 1;
	add.s32 	%r444, %r6, %r850;
	cvta.to.global.u64 	%rd159, %rd393;
	mul.wide.u32 	%rd160, %r444, 4;
	add.s64 	%rd161, %rd159, %rd160;
	ld.global.f32 	%f70, [%rd161];
	mul.wide.u32 	%rd162, %r850, 8;
	add.s64 	%rd16, %rd6, %rd162;
	@%p140 bra 	$L__BB0_189;
	setp.lt.u32 	%p141, %r56, 3;
	mov.b32 	%r858, 0;
	@%p141 bra 	$L__BB0_128;
	mov.b32 	%r864, 0;
$L__BB0_127:
	mul.wide.u32 	%rd163, %r864, 4;
	add.s64 	%rd164, %rd9, %rd163;
	ld.local.v4.f32 	{%f385, %f386, %f387, %f388}, [%rd164];
	sub.f32 	%f389, %f385, %f70;
	fma.rn.f32 	%f390, %f389, 0f3BBB989D, 0f3F000000;
	cvt.sat.f32.f32 	%f391, %f390;
	mov.f32 	%f392, 0f4B400001;
	mov.f32 	%f393, 0f437C0000;
	fma.rm.f32 	%f394, %f391, %f393, %f392;
	add.f32 	%f395, %f394, 0fCB40007F;
	neg.f32 	%f396, %f395;
	fma.rn.f32 	%f397, %f389, 0f3FB8AA3B, %f396;
	fma.rn.f32 	%f398, %f389, 0f32A57060, %f397;
	mov.b32 	%r447, %f394;
	shl.b32 	%r448, %r447, 23;
	mov.b32 	%f399, %r448;
	ex2.approx.ftz.f32 	%f400, %f398;
	mul.f32 	%f401, %f400, %f399;
	add.s64 	%rd165, %rd10, %rd163;
	sub.f32 	%f402, %f386, %f70;
	fma.rn.f32 	%f403, %f402, 0f3BBB989D, 0f3F000000;
	cvt.sat.f32.f32 	%f404, %f403;
	fma.rm.f32 	%f405, %f404, %f393, %f392;
	add.f32 	%f406, %f405, 0fCB40007F;
	neg.f32 	%f407, %f406;
	fma.rn.f32 	%f408, %f402, 0f3FB8AA3B, %f407;
	fma.rn.f32 	%f409, %f402, 0f32A57060, %f408;
	mov.b32 	%r449, %f405;
	shl.b32 	%r450, %r449, 23;
	mov.b32 	%f410, %r450;
	ex2.approx.ftz.f32 	%f411, %f409;
	mul.f32 	%f412, %f411, %f410;
	sub.f32 	%f413, %f387, %f70;
	fma.rn.f32 	%f414, %f413, 0f3BBB989D, 0f3F000000;
	cvt.sat.f32.f32 	%f415, %f414;
	fma.rm.f32 	%f416, %f415, %f393, %f392;
	add.f32 	%f417, %f416, 0fCB40007F;
	neg.f32 	%f418, %f417;
	fma.rn.f32 	%f419, %f413, 0f3FB8AA3B, %f418;
	fma.rn.f32 	%f420, %f413, 0f32A57060, %f419;
	mov.b32 	%r451, %f416;
	shl.b32 	%r452, %r451, 23;
	mov.b32 	%f421, %r452;
	ex2.approx.ftz.f32 	%f422, %f420;
	mul.f32 	%f423, %f422, %f421;
	sub.f32 	%f424, %f388, %f70;
	fma.rn.f32 	%f425, %f424, 0f3BBB989D, 0f3F000000;
	cvt.sat.f32.f32 	%f426, %f425;
	fma.rm.f32 	%f427, %f426, %f393, %f392;
	add.f32 	%f428, %f427, 0fCB40007F;
	neg.f32 	%f429, %f428;
	fma.rn.f32 	%f430, %f424, 0f3FB8AA3B, %f429;
	fma.rn.f32 	%f431, %f424, 0f32A57060, %f430;
	mov.b32 	%r453, %f427;
	shl.b32 	%r454, %r453, 23;
	mov.b32 	%f432, %r454;
	ex2.approx.ftz.f32 	%f433, %f431;
	mul.f32 	%f434, %f433, %f432;
	st.local.v4.f32 	[%rd165], {%f401, %f412, %f423, %f434};
	add.s32 	%r864, %r864, 4;
	setp.eq.s32 	%p142, %r864, %r53;
	mov.u32 	%r858, %r53;
	@%p142 bra 	$L__BB0_128;
	bra.uni 	$L__BB0_127;
$L__BB0_128:
	setp.eq.s32 	%p143, %r52, 0;
	@%p143 bra 	$L__BB0_132;
	setp.eq.s32 	%p144, %r52, 1;
	mul.wide.u32 	%rd166, %r858, 4;
	add.s64 	%rd17, %rd9, %rd166;
	ld.local.f32 	%f435, [%rd17];
	sub.f32 	%f436, %f435, %f70;
	fma.rn.f32 	%f437, %f436, 0f3BBB989D, 0f3F000000;
	cvt.sat.f32.f32 	%f438, %f437;
	mov.f32 	%f439, 0f4B400001;
	mov.f32 	%f440, 0f437C0000;
	fma.rm.f32 	%f441, %f438, %f440, %f439;
	add.f32 	%f442, %f441, 0fCB40007F;
	neg.f32 	%f443, %f442;
	fma.rn.f32 	%f444, %f436, 0f3FB8AA3B, %f443;
	fma.rn.f32 	%f445, %f436, 0f32A57060, %f444;
	mov.b32 	%r455, %f441;
	shl.b32 	%r456, %r455, 23;
	mov.b32 	%f446, %r456;
	ex2.approx.ftz.f32 	%f447, %f445;
	mul.f32 	%f448, %f447, %f446;
	add.s64 	%rd18, %rd10, %rd166;
	st.local.f32 	[%rd18], %f448;
	@%p144 bra 	$L__BB0_132;
	setp.eq.s32 	%p145, %r52, 2;
	ld.local.f32 	%f449, [%rd17+4];
	sub.f32 	%f450, %f449, %f70;
	fma.rn.f32 	%f451, %f450, 0f3BBB989D, 0f3F000000;
	cvt.sat.f32.f32 	%f452, %f451;
	mov.f32 	%f453, 0f4B400001;
	mov.f32 	%f454, 0f437C0000;
	fma.rm.f32 	%f455, %f452, %f454, %f453;
	add.f32 	%f456, %f455, 0fCB40007F;
	neg.f32 	%f457, %f456;
	fma.rn.f32 	%f458, %f450, 0f3FB8AA3B, %f457;
	fma.rn.f32 	%f459, %f450, 0f32A57060, %f458;
	mov.b32 	%r457, %f455;
	shl.b32 	%r458, %r457, 23;
	mov.b32 	%f460, %r458;
	ex2.approx.ftz.f32 	%f461, %f459;
	mul.f32 	%f462, %f461, %f460;
	st.local.f32 	[%rd18+4], %f462;
	@%p145 bra 	$L__BB0_132;
	ld.local.f32 	%f463, [%rd17+8];
	sub.f32 	%f464, %f463, %f70;
	fma.rn.f32 	%f465, %f464, 0f3BBB989D, 0f3F000000;
	cvt.sat.f32.f32 	%f466, %f465;
	mov.f32 	%f467, 0f4B400001;
	mov.f32 	%f468, 0f437C0000;
	fma.rm.f32 	%f469, %f466, %f468, %f467;
	add.f32 	%f470, %f469, 0fCB40007F;
	neg.f32 	%f471, %f470;
	fma.rn.f32 	%f472, %f464, 0f3FB8AA3B, %f471;
	fma.rn.f32 	%f473, %f464, 0f32A57060, %f472;
	mov.b32 	%r459, %f469;
	shl.b32 	%r460, %r459, 23;
	mov.b32 	%f474, %r460;
	ex2.approx.ftz.f32 	%f475, %f473;
	mul.f32 	%f476, %f475, %f474;
	st.local.f32 	[%rd18+8], %f476;
$L__BB0_132:
	setp.lt.s32 	%p146, %r161, 1;
	@%p146 bra 	$L__BB0_175;
	mov.b32 	%r859, 0;
$L__BB0_134:
	setp.lt.u32 	%p187, %r25, 7;
	mul.lo.s32 	%r80, %r859, %r161;
	mov.f32 	%f1053, 0f00000000;
	mov.b32 	%r862, 0;
	@%p187 bra 	$L__BB0_153;
	mov.f32 	%f1053, 0f00000000;
	mov.b32 	%r860, 0;
$L__BB0_136:
	.pragma "nounroll";
	and.b32  	%r533, %r860, 24;
	setp.ne.s32 	%p188, %r533, %r3;
	shr.u32 	%r534, %r860, 5;
	mul.wide.u32 	%rd170, %r534, 4;
	add.s64 	%rd19, %rd16, %rd170;
	add.s32 	%r535, %r860, %r80;
	shl.b32 	%r536, %r535, 2;
	add.s32 	%r82, %r22, %r536;
	@%p188 bra 	$L__BB0_138;
	ld.local.f32 	%f550, [%rd19];
	ld.shared.f32 	%f551, [%r82];
	fma.rn.f32 	%f1053, %f550, %f551, %f1053;
$L__BB0_138:
	add.s32 	%r537, %r860, 1;
	and.b32  	%r538, %r537, 25;
	setp.ne.s32 	%p189, %r538, %r3;
	@%p189 bra 	$L__BB0_140;
	ld.local.f32 	%f552, [%rd19];
	ld.shared.f32 	%f553, [%r82+4];
	fma.rn.f32 	%f1053, %f552, %f553, %f1053;
$L__BB0_140:
	add.s32 	%r539, %r860, 2;
	and.b32  	%r540, %r539, 26;
	setp.ne.s32 	%p190, %r540, %r3;
	@%p190 bra 	$L__BB0_142;
	ld.local.f32 	%f554, [%rd19];
	ld.shared.f32 	%f555, [%r82+8];
	fma.rn.f32 	%f1053, %f554, %f555, %f1053;
$L__BB0_142:
	add.s32 	%r541, %r860, 3;
	and.b32  	%r542, %r541, 27;
	setp.ne.s32 	%p191, %r542, %r3;
	@%p191 bra 	$L__BB0_144;
	ld.local.f32 	%f556, [%rd19];
	ld.shared.f32 	%f557, [%r82+12];
	fma.rn.f32 	%f1053, %f556, %f557, %f1053;
$L__BB0_144:
	add.s32 	%r543, %r860, 4;
	and.b32  	%r544, %r543, 28;
	setp.ne.s32 	%p192, %r544, %r3;
	@%p192 bra 	$L__BB0_146;
	ld.local.f32 	%f558, [%rd19];
	ld.shared.f32 	%f559, [%r82+16];
	fma.rn.f32 	%f1053, %f558, %f559, %f1053;
$L__BB0_146:
	add.s32 	%r545, %r860, 5;
	and.b32  	%r546, %r545, 29;
	setp.ne.s32 	%p193, %r546, %r3;
	@%p193 bra 	$L__BB0_148;
	ld.local.f32 	%f560, [%rd19];
	ld.shared.f32 	%f561, [%r82+20];
	fma.rn.f32 	%f1053, %f560, %f561, %f1053;
$L__BB0_148:
	add.s32 	%r547, %r860, 6;
	and.b32  	%r548, %r547, 30;
	setp.ne.s32 	%p194, %r548, %r3;
	@%p194 bra 	$L__BB0_150;
	ld.local.f32 	%f562, [%rd19];
	ld.shared.f32 	%f563, [%r82+24];
	fma.rn.f32 	%f1053, %f562, %f563, %f1053;
$L__BB0_150:
	add.s32 	%r549, %r860, 7;
	and.b32  	%r550, %r549, 31;
	setp.ne.s32 	%p195, %r550, %r3;
	@%p195 bra 	$L__BB0_152;
	ld.local.f32 	%f564, [%rd19];
	ld.shared.f32 	%f565, [%r82+28];
	fma.rn.f32 	%f1053, %f564, %f565, %f1053;
$L__BB0_152:
	add.s32 	%r860, %r860, 8;
	setp.ne.s32 	%p196, %r860, %r31;
	mov.u32 	%r862, %r31;
	@%p196 bra 	$L__BB0_136;
$L__BB0_153:
	setp.eq.s32 	%p197, %r29, 0;
	@%p197 bra 	$L__BB0_174;
	setp.lt.u32 	%p198, %r57, 3;
	@%p198 bra 	$L__BB0_164;
	and.b32  	%r551, %r862, 31;
	setp.ne.s32 	%p199, %r551, %r3;
	add.s32 	%r552, %r862, %r80;
	shl.b32 	%r553, %r552, 2;
	add.s32 	%r85, %r22, %r553;
	@%p199 bra 	$L__BB0_157;
	shr.u32 	%r554, %r862, 5;
	mul.wide.u32 	%rd171, %r554, 4;
	add.s64 	%rd172, %rd16, %rd171;
	ld.local.f32 	%f567, [%rd172];
	ld.shared.f32 	%f568, [%r85];
	fma.rn.f32 	%f1053, %f567, %f568, %f1053;
$L__BB0_157:
	add.s32 	%r86, %r862, 1;
	and.b32  	%r555, %r86, 31;
	setp.ne.s32 	%p200, %r555, %r3;
	@%p200 bra 	$L__BB0_159;
	shr.u32 	%r556, %r86, 5;
	mul.wide.u32 	%rd173, %r556, 4;
	add.s64 	%rd174, %rd16, %rd173;
	ld.local.f32 	%f569, [%rd174];
	ld.shared.f32 	%f570, [%r85+4];
	fma.rn.f32 	%f1053, %f569, %f570, %f1053;
$L__BB0_159:
	add.s32 	%r87, %r862, 2;
	and.b32  	%r557, %r87, 31;
	setp.ne.s32 	%p201, %r557, %r3;
	@%p201 bra 	$L__BB0_161;
	shr.u32 	%r558, %r87, 5;
	mul.wide.u32 	%rd175, %r558, 4;
	add.s64 	%rd176, %rd16, %rd175;
	ld.local.f32 	%f571, [%rd176];
	ld.shared.f32 	%f572, [%r85+8];
	fma.rn.f32 	%f1053, %f571, %f572, %f1053;
$L__BB0_161:
	add.s32 	%r88, %r862, 3;
	and.b32  	%r559, %r88, 31;
	setp.ne.s32 	%p202, %r559, %r3;
	@%p202 bra 	$L__BB0_163;
	shr.u32 	%r560, %r88, 5;
	mul.wide.u32 	%rd177, %r560, 4;
	add.s64 	%rd178, %rd16, %rd177;
	ld.local.f32 	%f573, [%rd178];
	ld.shared.f32 	%f574, [%r85+12];
	fma.rn.f32 	%f1053, %f573, %f574, %f1053;
$L__BB0_163:
	add.s32 	%r862, %r862, 4;
$L__BB0_164:
	setp.eq.s32 	%p203, %r30, 0;
	@%p203 bra 	$L__BB0_174;
	setp.eq.s32 	%p204, %r30, 1;
	@%p204 bra 	$L__BB0_171;
	and.b32  	%r561, %r862, 31;
	setp.ne.s32 	%p205, %r561, %r3;
	add.s32 	%r562, %r862, %r80;
	shl.b32 	%r563, %r562, 2;
	add.s32 	%r91, %r22, %r563;
	@%p205 bra 	$L__BB0_168;
	shr.u32 	%r564, %r862, 5;
	mul.wide.u32 	%rd179, %r564, 4;
	add.s64 	%rd180, %rd16, %rd179;
	ld.local.f32 	%f576, [%rd180];
	ld.shared.f32 	%f577, [%r91];
	fma.rn.f32 	%f1053, %f576, %f577, %f1053;
$L__BB0_168:
	add.s32 	%r92, %r862, 1;
	and.b32  	%r565, %r92, 31;
	setp.ne.s32 	%p206, %r565, %r3;
	@%p206 bra 	$L__BB0_170;
	shr.u32 	%r566, %r92, 5;
	mul.wide.u32 	%rd181, %r566, 4;
	add.s64 	%rd182, %rd16, %rd181;
	ld.local.f32 	%f578, [%rd182];
	ld.shared.f32 	%f579, [%r91+4];
	fma.rn.f32 	%f1053, %f578, %f579, %f1053;
$L__BB0_170:
	add.s32 	%r862, %r862, 2;
$L__BB0_171:
	setp.eq.s32 	%p207, %r32, 0;
	@%p207 bra 	$L__BB0_174;
	and.b32  	%r567, %r862, 31;
	setp.ne.s32 	%p208, %r567, %r3;
	@%p208 bra 	$L__BB0_174;
	shr.u32 	%r568, %r862, 5;
	mul.wide.u32 	%rd183, %r568, 4;
	add.s64 	%rd184, %rd16, %rd183;
	ld.local.f32 	%f580, [%rd184];
	add.s32 	%r569, %r862, %r80;
	shl.b32 	%r570, %r569, 2;
	add.s32 	%r571, %r22, %r570;
	ld.shared.f32 	%f581, [%r571];
	fma.rn.f32 	%f1053, %f580, %f581, %f1053;
$L__BB0_174:
	mov.b32 	%r572, %f1053;
	shfl.sync.bfly.b32	%r573|%p209, %r572, 16, 31, -1;
	mov.b32 	%f582, %r573;
	add.f32 	%f583, %f1053, %f582;
	mov.b32 	%r574, %f583;
	shfl.sync.bfly.b32	%r575|%p210, %r574, 8, 31, -1;
	mov.b32 	%f584, %r575;
	add.f32 	%f585, %f583, %f584;
	mov.b32 	%r576, %f585;
	shfl.sync.bfly.b32	%r577|%p211, %r576, 4, 31, -1;
	mov.b32 	%f586, %r577;
	add.f32 	%f587, %f585, %f586;
	mov.b32 	%r578, %f587;
	shfl.sync.bfly.b32	%r579|%p212, %r578, 2, 31, -1;
	mov.b32 	%f588, %r579;
	add.f32 	%f589, %f587, %f588;
	mov.b32 	%r580, %f589;
	shfl.sync.bfly.b32	%r581|%p213, %r580, 1, 31, -1;
	mov.b32 	%f590, %r581;
	add.f32 	%f591, %f589, %f590;
	mul.wide.u32 	%rd185, %r859, 4;
	add.s64 	%rd186, %rd11, %rd185;
	st.local.f32 	[%rd186], %f591;
	add.s32 	%r859, %r859, 1;
	setp.lt.s32 	%p214, %r859, %r39;
	@%p214 bra 	$L__BB0_134;
	bra.uni 	$L__BB0_182;
$L__BB0_175:
	mov.b32 	%r865, 0;
	@%p141 bra 	$L__BB0_178;
	mov.b32 	%r866, 0;
$L__BB0_177:
	mov.b32 	%r463, 0;
	shfl.sync.bfly.b32	%r464|%p148, %r463, 16, 31, -1;
	mov.b32 	%f477, %r464;
	add.f32 	%f478, %f477, 0f00000000;
	mov.b32 	%r465, %f478;
	shfl.sync.bfly.b32	%r466|%p149, %r465, 8, 31, -1;
	mov.b32 	%f479, %r466;
	add.f32 	%f480, %f478, %f479;
	mov.b32 	%r467, %f480;
	shfl.sync.bfly.b32	%r468|%p150, %r467, 4, 31, -1;
	mov.b32 	%f481, %r468;
	add.f32 	%f482, %f480, %f481;
	mov.b32 	%r469, %f482;
	shfl.sync.bfly.b32	%r470|%p151, %r469, 2, 31, -1;
	mov.b32 	%f483, %r470;
	add.f32 	%f484, %f482, %f483;
	mov.b32 	%r471, %f484;
	shfl.sync.bfly.b32	%r472|%p152, %r471, 1, 31, -1;
	mov.b32 	%f485, %r472;
	add.f32 	%f486, %f484, %f485;
	mul.wide.u32 	%rd167, %r866, 4;
	add.s64 	%rd168, %rd11, %rd167;
	st.local.f32 	[%rd168], %f486;
	shfl.sync.bfly.b32	%r473|%p153, %r463, 16, 31, -1;
	mov.b32 	%f487, %r473;
	add.f32 	%f488, %f487, 0f00000000;
	mov.b32 	%r474, %f488;
	shfl.sync.bfly.b32	%r475|%p154, %r474, 8, 31, -1;
	mov.b32 	%f489, %r475;
	add.f32 	%f490, %f488, %f489;
	mov.b32 	%r476, %f490;
	shfl.sync.bfly.b32	%r477|%p155, %r476, 4, 31, -1;
	mov.b32 	%f491, %r477;
	add.f32 	%f492, %f490, %f491;
	mov.b32 	%r478, %f492;
	shfl.sync.bfly.b32	%r479|%p156, %r478, 2, 31, -1;
	mov.b32 	%f493, %r479;
	add.f32 	%f494, %f492, %f493;
	mov.b32 	%r480, %f494;
	shfl.sync.bfly.b32	%r481|%p157, %r480, 1, 31, -1;
	mov.b32 	%f495, %r481;
	add.f32 	%f496, %f494, %f495;
	st.local.f32 	[%rd168+4], %f496;
	shfl.sync.bfly.b32	%r482|%p158, %r463, 16, 31, -1;
	mov.b32 	%f497, %r482;
	add.f32 	%f498, %f497, 0f00000000;
	mov.b32 	%r483, %f498;
	shfl.sync.bfly.b32	%r484|%p159, %r483, 8, 31, -1;
	mov.b32 	%f499, %r484;
	add.f32 	%f500, %f498, %f499;
	mov.b32 	%r485, %f500;
	shfl.sync.bfly.b32	%r486|%p160, %r485, 4, 31, -1;
	mov.b32 	%f501, %r486;
	add.f32 	%f502, %f500, %f501;
	mov.b32 	%r487, %f502;
	shfl.sync.bfly.b32	%r488|%p161, %r487, 2, 31, -1;
	mov.b32 	%f503, %r488;
	add.f32 	%f504, %f502, %f503;
	mov.b32 	%r489, %f504;
	shfl.sync.bfly.b32	%r490|%p162, %r489, 1, 31, -1;
	mov.b32 	%f505, %r490;
	add.f32 	%f506, %f504, %f505;
	st.local.f32 	[%rd168+8], %f506;
	shfl.sync.bfly.b32	%r491|%p163, %r463, 16, 31, -1;
	mov.b32 	%f507, %r491;
	add.f32 	%f508, %f507, 0f00000000;
	mov.b32 	%r492, %f508;
	shfl.sync.bfly.b32	%r493|%p164, %r492, 8, 31, -1;
	mov.b32 	%f509, %r493;
	add.f32 	%f510, %f508, %f509;
	mov.b32 	%r494, %f510;
	shfl.sync.bfly.b32	%r495|%p165, %r494, 4, 31, -1;
	mov.b32 	%f511, %r495;
	add.f32 	%f512, %f510, %f511;
	mov.b32 	%r496, %f512;
	shfl.sync.bfly.b32	%r497|%p166, %r496, 2, 31, -1;
	mov.b32 	%f513, %r497;
	add.f32 	%f514, %f512, %f513;
	mov.b32 	%r498, %f514;
	shfl.sync.bfly.b32	%r499|%p167, %r498, 1, 31, -1;
	mov.b32 	%f515, %r499;
	add.f32 	%f516, %f514, %f515;
	st.local.f32 	[%rd168+12], %f516;
	add.s32 	%r866, %r866, 4;
	setp.eq.s32 	%p168, %r866, %r53;
	mov.u32 	%r865, %r53;
	@%p168 bra 	$L__BB0_178;
	bra.uni 	$L__BB0_177;
$L__BB0_178:
	setp.eq.s32 	%p169, %r52, 0;
	@%p169 bra 	$L__BB0_182;
	setp.eq.s32 	%p170, %r52, 1;
	mov.b32 	%r500, 0;
	shfl.sync.bfly.b32	%r501|%p171, %r500, 16, 31, -1;
	mov.b32 	%f517, %r501;
	add.f32 	%f518, %f517, 0f00000000;
	mov.b32 	%r502, %f518;
	shfl.sync.bfly.b32	%r503|%p172, %r502, 8, 31, -1;
	mov.b32 	%f519, %r503;
	add.f32 	%f520, %f518, %f519;
	mov.b32 	%r504, %f520;
	shfl.sync.bfly.b32	%r505|%p173, %r504, 4, 31, -1;
	mov.b32 	%f521, %r505;
	add.f32 	%f522, %f520, %f521;
	mov.b32 	%r506, %f522;
	shfl.sync.bfly.b32	%r507|%p174, %r506, 2, 31, -1;
	mov.b32 	%f523, %r507;
	add.f32 	%f524, %f522, %f523;
	mov.b32 	%r508, %f524;
	shfl.sync.bfly.b32	%r509|%p175, %r508, 1, 31, -1;
	mov.b32 	%f525, %r509;
	add.f32 	%f526, %f524, %f525;
	mul.wide.u32 	%rd169, %r865, 4;
	add.s64 	%rd20, %rd11, %rd169;
	st.local.f32 	[%rd20], %f526;
	@%p170 bra 	$L__BB0_182;
	setp.eq.s32 	%p176, %r52, 2;
	mov.b32 	%r510, 0;
	shfl.sync.bfly.b32	%r511|%p177, %r510, 16, 31, -1;
	mov.b32 	%f527, %r511;
	add.f32 	%f528, %f527, 0f00000000;
	mov.b32 	%r512, %f528;
	shfl.sync.bfly.b32	%r513|%p178, %r512, 8, 31, -1;
	mov.b32 	%f529, %r513;
	add.f32 	%f530, %f528, %f529;
	mov.b32 	%r514, %f530;
	shfl.sync.bfly.b32	%r515|%p179, %r514, 4, 31, -1;
	mov.b32 	%f531, %r515;
	add.f32 	%f532, %f530, %f531;
	mov.b32 	%r516, %f532;
	shfl.sync.bfly.b32	%r517|%p180, %r516, 2, 31, -1;
	mov.b32 	%f533, %r517;
	add.f32 	%f534, %f532, %f533;
	mov.b32 	%r518, %f534;
	shfl.sync.bfly.b32	%r519|%p181, %r518, 1, 31, -1;
	mov.b32 	%f535, %r519;
	add.f32 	%f536, %f534, %f535;
	st.local.f32 	[%rd20+4], %f536;
	@%p176 bra 	$L__BB0_182;
	mov.b32 	%r520, 0;
	shfl.sync.bfly.b32	%r521|%p182, %r520, 16, 31, -1;
	mov.b32 	%f537, %r521;
	add.f32 	%f538, %f537, 0f00000000;
	mov.b32 	%r522, %f538;
	shfl.sync.bfly.b32	%r523|%p183, %r522, 8, 31, -1;
	mov.b32 	%f539, %r523;
	add.f32 	%f540, %f538, %f539;
	mov.b32 	%r524, %f540;
	shfl.sync.bfly.b32	%r525|%p184, %r524, 4, 31, -1;
	mov.b32 	%f541, %r525;
	add.f32 	%f542, %f540, %f541;
	mov.b32 	%r526, %f542;
	shfl.sync.bfly.b32	%r527|%p185, %r526, 2, 31, -1;
	mov.b32 	%f543, %r527;
	add.f32 	%f544, %f542, %f543;
	mov.b32 	%r528, %f544;
	shfl.sync.bfly.b32	%r529|%p186, %r528, 1, 31, -1;
	mov.b32 	%f545, %r529;
	add.f32 	%f546, %f544, %f545;
	st.local.f32 	[%rd20+8], %f546;
$L__BB0_182:
	setp.lt.u32 	%p215, %r56, 3;
	mul.wide.u32 	%rd187, %r850, 4;
	add.s64 	%rd188, %rd8, %rd187;
	ld.local.f32 	%f108, [%rd188];
	mov.b32 	%r867, 0;
	@%p215 bra 	$L__BB0_185;
	mov.b32 	%r868, 0;
$L__BB0_184:
	mul.wide.u32 	%rd189, %r868, 4;
	add.s64 	%rd190, %rd10, %rd189;
	ld.local.v4.f32 	{%f592, %f593, %f594, %f595}, [%rd190];
	add.s64 	%rd191, %rd11, %rd189;
	ld.local.v4.f32 	{%f596, %f597, %f598, %f599}, [%rd191];
	sub.f32 	%f600, %f596, %f108;
	mul.f32 	%f601, %f592, %f600;
	add.s64 	%rd192, %rd12, %rd189;
	sub.f32 	%f602, %f597, %f108;
	mul.f32 	%f603, %f593, %f602;
	sub.f32 	%f604, %f598, %f108;
	mul.f32 	%f605, %f594, %f604;
	sub.f32 	%f606, %f599, %f108;
	mul.f32 	%f607, %f595, %f606;
	st.local.v4.f32 	[%rd192], {%f601, %f603, %f605, %f607};
	add.s32 	%r868, %r868, 4;
	setp.eq.s32 	%p216, %r868, %r53;
	mov.u32 	%r867, %r53;
	@%p216 bra 	$L__BB0_185;
	bra.uni 	$L__BB0_184;
$L__BB0_185:
	setp.eq.s32 	%p217, %r52, 0;
	@%p217 bra 	$L__BB0_189;
	setp.eq.s32 	%p218, %r52, 1;
	mul.wide.u32 	%rd193, %r867, 4;
	add.s64 	%rd21, %rd10, %rd193;
	ld.local.f32 	%f608, [%rd21];
	add.s64 	%rd22, %rd11, %rd193;
	ld.local.f32 	%f609, [%rd22];
	sub.f32 	%f610, %f609, %f108;
	mul.f32 	%f611, %f608, %f610;
	add.s64 	%rd23, %rd12, %rd193;
	st.local.f32 	[%rd23], %f611;
	@%p218 bra 	$L__BB0_189;
	setp.eq.s32 	%p219, %r52, 2;
	ld.local.f32 	%f612, [%rd21+4];
	ld.local.f32 	%f613, [%rd22+4];
	sub.f32 	%f614, %f613, %f108;
	mul.f32 	%f615, %f612, %f614;
	st.local.f32 	[%rd23+4], %f615;
	@%p219 bra 	$L__BB0_189;
	ld.local.f32 	%f616, [%rd21+8];
	ld.local.f32 	%f617, [%rd22+8];
	sub.f32 	%f618, %f617, %f108;
	mul.f32 	%f619, %f616, %f618;
	st.local.f32 	[%rd23+8], %f619;
$L__BB0_189:
	setp.lt.s32 	%p220, %r161, 1;
	@%p220 bra 	$L__BB0_208;
	mul.wide.u32 	%rd194, %r850, 8;
	add.s64 	%rd24, %rd7, %rd194;
	mov.b32 	%r869, 0;
$L__BB0_191:
	setp.lt.s32 	%p221, %r39, 1;
	mov.f32 	%f1081, 0f00000000;
	@%p221 bra 	$L__BB0_205;
	add.s32 	%r586, %r39, -1;
	setp.lt.u32 	%p222, %r586, 15;
	mov.f32 	%f1081, 0f00000000;
	mov.b32 	%r872, 0;
	@%p222 bra 	$L__BB0_195;
	mov.f32 	%f1081, 0f00000000;
	mov.b32 	%r870, 0;
$L__BB0_194:
	.pragma "nounroll";
	mul.wide.u32 	%rd195, %r870, 4;
	add.s64 	%rd196, %rd12, %rd195;
	ld.local.v4.f32 	{%f624, %f625, %f626, %f627}, [%rd196];
	mad.lo.s32 	%r588, %r870, %r161, %r869;
	shl.b32 	%r589, %r588, 2;
	mov.u32 	%r590, smem;
	add.s32 	%r591, %r590, %r589;
	ld.shared.f32 	%f628, [%r591];
	fma.rn.f32 	%f629, %f624, %f628, %f1081;
	shl.b32 	%r592, %r161, 2;
	add.s32 	%r593, %r591, %r592;
	ld.shared.f32 	%f630, [%r593];
	fma.rn.f32 	%f631, %f625, %f630, %f629;
	add.s32 	%r594, %r593, %r592;
	ld.shared.f32 	%f632, [%r594];
	fma.rn.f32 	%f633, %f626, %f632, %f631;
	add.s32 	%r595, %r594, %r592;
	ld.shared.f32 	%f634, [%r595];
	fma.rn.f32 	%f635, %f627, %f634, %f633;
	ld.local.v4.f32 	{%f636, %f637, %f638, %f639}, [%rd196+16];
	add.s32 	%r596, %r595, %r592;
	ld.shared.f32 	%f640, [%r596];
	fma.rn.f32 	%f641, %f636, %f640, %f635;
	add.s32 	%r597, %r596, %r592;
	ld.shared.f32 	%f642, [%r597];
	fma.rn.f32 	%f643, %f637, %f642, %f641;
	add.s32 	%r598, %r597, %r592;
	ld.shared.f32 	%f644, [%r598];
	fma.rn.f32 	%f645, %f638, %f644, %f643;
	add.s32 	%r599, %r598, %r592;
	ld.shared.f32 	%f646, [%r599];
	fma.rn.f32 	%f647, %f639, %f646, %f645;
	ld.local.v4.f32 	{%f648, %f649, %f650, %f651}, [%rd196+32];
	add.s32 	%r600, %r599, %r592;
	ld.shared.f32 	%f652, [%r600];
	fma.rn.f32 	%f653, %f648, %f652, %f647;
	add.s32 	%r601, %r600, %r592;
	ld.shared.f32 	%f654, [%r601];
	fma.rn.f32 	%f655, %f649, %f654, %f653;
	add.s32 	%r602, %r601, %r592;
	ld.shared.f32 	%f656, [%r602];
	fma.rn.f32 	%f657, %f650, %f656, %f655;
	add.s32 	%r603, %r602, %r592;
	ld.shared.f32 	%f658, [%r603];
	fma.rn.f32 	%f659, %f651, %f658, %f657;
	ld.local.v4.f32 	{%f660, %f661, %f662, %f663}, [%rd196+48];
	add.s32 	%r604, %r603, %r592;
	ld.shared.f32 	%f664, [%r604];
	fma.rn.f32 	%f665, %f660, %f664, %f659;
	add.s32 	%r605, %r604, %r592;
	ld.shared.f32 	%f666, [%r605];
	fma.rn.f32 	%f667, %f661, %f666, %f665;
	add.s32 	%r606, %r605, %r592;
	ld.shared.f32 	%f668, [%r606];
	fma.rn.f32 	%f669, %f662, %f668, %f667;
	add.s32 	%r607, %r606, %r592;
	ld.shared.f32 	%f670, [%r607];
	fma.rn.f32 	%f1081, %f663, %f670, %f669;
	add.s32 	%r870, %r870, 16;
	setp.ne.s32 	%p223, %r870, %r54;
	mov.u32 	%r872, %r54;
	@%p223 bra 	$L__BB0_194;
$L__BB0_195:
	setp.eq.s32 	%p224, %r38, 0;
	@%p224 bra 	$L__BB0_205;
	add.s32 	%r608, %r38, -1;
	setp.lt.u32 	%p225, %r608, 7;
	@%p225 bra 	$L__BB0_198;
	mul.wide.u32 	%rd197, %r872, 4;
	add.s64 	%rd198, %rd12, %rd197;
	ld.local.f32 	%f672, [%rd198];
	mad.lo.s32 	%r609, %r872, %r161, %r869;
	shl.b32 	%r610, %r609, 2;
	mov.u32 	%r611, smem;
	add.s32 	%r612, %r611, %r610;
	ld.shared.f32 	%f673, [%r612];
	fma.rn.f32 	%f674, %f672, %f673, %f1081;
	ld.local.f32 	%f675, [%rd198+4];
	shl.b32 	%r613, %r161, 2;
	add.s32 	%r614, %r612, %r613;
	ld.shared.f32 	%f676, [%r614];
	fma.rn.f32 	%f677, %f675, %f676, %f674;
	ld.local.f32 	%f678, [%rd198+8];
	add.s32 	%r615, %r614, %r613;
	ld.shared.f32 	%f679, [%r615];
	fma.rn.f32 	%f680, %f678, %f679, %f677;
	ld.local.f32 	%f681, [%rd198+12];
	add.s32 	%r616, %r615, %r613;
	ld.shared.f32 	%f682, [%r616];
	fma.rn.f32 	%f683, %f681, %f682, %f680;
	ld.local.f32 	%f684, [%rd198+16];
	add.s32 	%r617, %r616, %r613;
	ld.shared.f32 	%f685, [%r617];
	fma.rn.f32 	%f686, %f684, %f685, %f683;
	ld.local.f32 	%f687, [%rd198+20];
	add.s32 	%r618, %r617, %r613;
	ld.shared.f32 	%f688, [%r618];
	fma.rn.f32 	%f689, %f687, %f688, %f686;
	ld.local.f32 	%f690, [%rd198+24];
	add.s32 	%r619, %r618, %r613;
	ld.shared.f32 	%f691, [%r619];
	fma.rn.f32 	%f692, %f690, %f691, %f689;
	ld.local.f32 	%f693, [%rd198+28];
	add.s32 	%r620, %r619, %r613;
	ld.shared.f32 	%f694, [%r620];
	fma.rn.f32 	%f1081, %f693, %f694, %f692;
	add.s32 	%r872, %r872, 8;
$L__BB0_198:
	setp.eq.s32 	%p226, %r37, 0;
	@%p226 bra 	$L__BB0_205;
	add.s32 	%r621, %r37, -1;
	setp.lt.u32 	%p227, %r621, 3;
	@%p227 bra 	$L__BB0_201;
	mul.wide.u32 	%rd199, %r872, 4;
	add.s64 	%rd200, %rd12, %rd199;
	ld.local.f32 	%f696, [%rd200];
	mad.lo.s32 	%r622, %r872, %r161, %r869;
	shl.b32 	%r623, %r622, 2;
	mov.u32 	%r624, smem;
	add.s32 	%r625, %r624, %r623;
	ld.shared.f32 	%f697, [%r625];
	fma.rn.f32 	%f698, %f696, %f697, %f1081;
	ld.local.f32 	%f699, [%rd200+4];
	shl.b32 	%r626, %r161, 2;
	add.s32 	%r627, %r625, %r626;
	ld.shared.f32 	%f700, [%r627];
	fma.rn.f32 	%f701, %f699, %f700, %f698;
	ld.local.f32 	%f702, [%rd200+8];
	add.s32 	%r628, %r627, %r626;
	ld.shared.f32 	%f703, [%r628];
	fma.rn.f32 	%f704, %f702, %f703, %f701;
	ld.local.f32 	%f705, [%rd200+12];
	add.s32 	%r629, %r628, %r626;
	ld.shared.f32 	%f706, [%r629];
	fma.rn.f32 	%f1081, %f705, %f706, %f704;
	add.s32 	%r872, %r872, 4;
$L__BB0_201:
	setp.eq.s32 	%p228, %r52, 0;
	@%p228 bra 	$L__BB0_205;
	setp.eq.s32 	%p229, %r52, 1;
	mul.wide.u32 	%rd201, %r872, 4;
	add.s64 	%rd25, %rd12, %rd201;
	ld.local.f32 	%f707, [%rd25];
	mad.lo.s32 	%r630, %r872, %r161, %r869;
	shl.b32 	%r631, %r630, 2;
	mov.u32 	%r632, smem;
	add.s32 	%r112, %r632, %r631;
	ld.shared.f32 	%f708, [%r112];
	fma.rn.f32 	%f1081, %f707, %f708, %f1081;
	@%p229 bra 	$L__BB0_205;
	setp.eq.s32 	%p230, %r52, 2;
	ld.local.f32 	%f709, [%rd25+4];
	shl.b32 	%r113, %r161, 2;
	add.s32 	%r114, %r112, %r113;
	ld.shared.f32 	%f710, [%r114];
	fma.rn.f32 	%f1081, %f709, %f710, %f1081;
	@%p230 bra 	$L__BB0_205;
	ld.local.f32 	%f711, [%rd25+8];
	add.s32 	%r633, %r114, %r113;
	ld.shared.f32 	%f712, [%r633];
	fma.rn.f32 	%f1081, %f711, %f712, %f1081;
$L__BB0_205:
	and.b32  	%r634, %r869, 31;
	setp.ne.s32 	%p231, %r634, %r3;
	@%p231 bra 	$L__BB0_207;
	shr.u32 	%r635, %r869, 5;
	mul.wide.u32 	%rd202, %r635, 4;
	add.s64 	%rd203, %rd24, %rd202;
	ld.local.f32 	%f713, [%rd203];
	fma.rn.f32 	%f714, %f123, %f1081, %f713;
	st.local.f32 	[%rd203], %f714;
$L__BB0_207:
	add.s32 	%r869, %r869, 1;
	setp.eq.s32 	%p232, %r869, %r161;
	@%p232 bra 	$L__BB0_208;
	bra.uni 	$L__BB0_191;
$L__BB0_208:
	setp.lt.s32 	%p233, %r39, 1;
	@%p233 bra 	$L__BB0_241;
	mov.b32 	%r874, 0;
$L__BB0_210:
	setp.ge.s32 	%p234, %r3, %r161;
	@%p234 bra 	$L__BB0_224;
	setp.lt.u32 	%p235, %r26, 480;
	mul.lo.s32 	%r117, %r874, %r161;
	mul.wide.u32 	%rd204, %r874, 4;
	add.s64 	%rd26, %rd10, %rd204;
	mov.u32 	%r877, %r3;
	@%p235 bra 	$L__BB0_214;
	mov.b32 	%r876, 0;
	mov.u32 	%r877, %r3;
$L__BB0_213:
	.pragma "nounroll";
	shr.u32 	%r638, %r877, 5;
	add.s32 	%r639, %r877, %r117;
	shl.b32 	%r640, %r639, 2;
	add.s32 	%r641, %r24, %r640;
	ld.local.f32 	%f715, [%rd26];
	mul.wide.u32 	%rd205, %r638, 4;
	add.s64 	%rd206, %rd16, %rd205;
	ld.local.f32 	%f716, [%rd206];
	mul.f32 	%f717, %f715, %f716;
	atom.shared.add.f32 	%f718, [%r641], %f717;
	add.s32 	%r642, %r877, 32;
	shr.u32 	%r643, %r642, 5;
	ld.local.f32 	%f719, [%rd26];
	mul.wide.u32 	%rd207, %r643, 4;
	add.s64 	%rd208, %rd16, %rd207;
	ld.local.f32 	%f720, [%rd208];
	mul.f32 	%f721, %f719, %f720;
	atom.shared.add.f32 	%f722, [%r641+128], %f721;
	add.s32 	%r644, %r877, 64;
	shr.u32 	%r645, %r644, 5;
	ld.local.f32 	%f723, [%rd26];
	mul.wide.u32 	%rd209, %r645, 4;
	add.s64 	%rd210, %rd16, %rd209;
	ld.local.f32 	%f724, [%rd210];
	mul.f32 	%f725, %f723, %f724;
	atom.shared.add.f32 	%f726, [%r641+256], %f725;
	add.s32 	%r646, %r877, 96;
	shr.u32 	%r647, %r646, 5;
	ld.local.f32 	%f727, [%rd26];
	mul.wide.u32 	%rd211, %r647, 4;
	add.s64 	%rd212, %rd16, %rd211;
	ld.local.f32 	%f728, [%rd212];
	mul.f32 	%f729, %f727, %f728;
	atom.shared.add.f32 	%f730, [%r641+384], %f729;
	add.s32 	%r648, %r877, 128;
	shr.u32 	%r649, %r648, 5;
	ld.local.f32 	%f731, [%rd26];
	mul.wide.u32 	%rd213, %r649, 4;
	add.s64 	%rd214, %rd16, %rd213;
	ld.local.f32 	%f732, [%rd214];
	mul.f32 	%f733, %f731, %f732;
	atom.shared.add.f32 	%f734, [%r641+512], %f733;
	add.s32 	%r650, %r877, 160;
	shr.u32 	%r651, %r650, 5;
	ld.local.f32 	%f735, [%rd26];
	mul.wide.u32 	%rd215, %r651, 4;
	add.s64 	%rd216, %rd16, %rd215;
	ld.local.f32 	%f736, [%rd216];
	mul.f32 	%f737, %f735, %f736;
	atom.shared.add.f32 	%f738, [%r641+640], %f737;
	add.s32 	%r652, %r877, 192;
	shr.u32 	%r653, %r652, 5;
	ld.local.f32 	%f739, [%rd26];
	mul.wide.u32 	%rd217, %r653, 4;
	add.s64 	%rd218, %rd16, %rd217;
	ld.local.f32 	%f740, [%rd218];
	mul.f32 	%f741, %f739, %f740;
	atom.shared.add.f32 	%f742, [%r641+768], %f741;
	add.s32 	%r654, %r877, 224;
	shr.u32 	%r655, %r654, 5;
	ld.local.f32 	%f743, [%rd26];
	mul.wide.u32 	%rd219, %r655, 4;
	add.s64 	%rd220, %rd16, %rd219;
	ld.local.f32 	%f744, [%rd220];
	mul.f32 	%f745, %f743, %f744;
	atom.shared.add.f32 	%f746, [%r641+896], %f745;
	add.s32 	%r656, %r877, 256;
	shr.u32 	%r657, %r656, 5;
	ld.local.f32 	%f747, [%rd26];
	mul.wide.u32 	%rd221, %r657, 4;
	add.s64 	%rd222, %rd16, %rd221;
	ld.local.f32 	%f748, [%rd222];
	mul.f32 	%f749, %f747, %f748;
	atom.shared.add.f32 	%f750, [%r641+1024], %f749;
	add.s32 	%r658, %r877, 288;
	shr.u32 	%r659, %r658, 5;
	ld.local.f32 	%f751, [%rd26];
	mul.wide.u32 	%rd223, %r659, 4;
	add.s64 	%rd224, %rd16, %rd223;
	ld.local.f32 	%f752, [%rd224];
	mul.f32 	%f753, %f751, %f752;
	atom.shared.add.f32 	%f754, [%r641+1152], %f753;
	add.s32 	%r660, %r877, 320;
	shr.u32 	%r661, %r660, 5;
	ld.local.f32 	%f755, [%rd26];
	mul.wide.u32 	%rd225, %r661, 4;
	add.s64 	%rd226, %rd16, %rd225;
	ld.local.f32 	%f756, [%rd226];
	mul.f32 	%f757, %f755, %f756;
	atom.shared.add.f32 	%f758, [%r641+1280], %f757;
	add.s32 	%r662, %r877, 352;
	shr.u32 	%r663, %r662, 5;
	ld.local.f32 	%f759, [%rd26];
	mul.wide.u32 	%rd227, %r663, 4;
	add.s64 	%rd228, %rd16, %rd227;
	ld.local.f32 	%f760, [%rd228];
	mul.f32 	%f761, %f759, %f760;
	atom.shared.add.f32 	%f762, [%r641+1408], %f761;
	add.s32 	%r664, %r877, 384;
	shr.u32 	%r665, %r664, 5;
	ld.local.f32 	%f763, [%rd26];
	mul.wide.u32 	%rd229, %r665, 4;
	add.s64 	%rd230, %rd16, %rd229;
	ld.local.f32 	%f764, [%rd230];
	mul.f32 	%f765, %f763, %f764;
	atom.shared.add.f32 	%f766, [%r641+1536], %f765;
	add.s32 	%r666, %r877, 416;
	shr.u32 	%r667, %r666, 5;
	ld.local.f32 	%f767, [%rd26];
	mul.wide.u32 	%rd231, %r667, 4;
	add.s64 	%rd232, %rd16, %rd231;
	ld.local.f32 	%f768, [%rd232];
	mul.f32 	%f769, %f767, %f768;
	atom.shared.add.f32 	%f770, [%r641+1664], %f769;
	add.s32 	%r668, %r877, 448;
	shr.u32 	%r669, %r668, 5;
	ld.local.f32 	%f771, [%rd26];
	mul.wide.u32 	%rd233, %r669, 4;
	add.s64 	%rd234, %rd16, %rd233;
	ld.local.f32 	%f772, [%rd234];
	mul.f32 	%f773, %f771, %f772;
	atom.shared.add.f32 	%f774, [%r641+1792], %f773;
	add.s32 	%r670, %r877, 480;
	shr.u32 	%r671, %r670, 5;
	ld.local.f32 	%f775, [%rd26];
	mul.wide.u32 	%rd235, %r671, 4;
	add.s64 	%rd236, %rd16, %rd235;
	ld.local.f32 	%f776, [%rd236];
	mul.f32 	%f777, %f775, %f776;
	atom.shared.add.f32 	%f778, [%r641+1920], %f777;
	add.s32 	%r877, %r877, 512;
	add.s32 	%r876, %r876, 16;
	setp.ne.s32 	%p236, %r876, %r33;
	@%p236 bra 	$L__BB0_213;
$L__BB0_214:
	setp.eq.s32 	%p237, %r27, 0;
	@%p237 bra 	$L__BB0_224;
	add.s32 	%r672, %r27, -1;
	setp.lt.u32 	%p238, %r672, 7;
	@%p238 bra 	$L__BB0_217;
	shr.u32 	%r673, %r877, 5;
	add.s32 	%r674, %r877, %r117;
	shl.b32 	%r675, %r674, 2;
	add.s32 	%r676, %r24, %r675;
	ld.local.f32 	%f779, [%rd26];
	mul.wide.u32 	%rd237, %r673, 4;
	add.s64 	%rd238, %rd16, %rd237;
	ld.local.f32 	%f780, [%rd238];
	mul.f32 	%f781, %f779, %f780;
	atom.shared.add.f32 	%f782, [%r676], %f781;
	add.s32 	%r677, %r877, 32;
	shr.u32 	%r678, %r677, 5;
	ld.local.f32 	%f783, [%rd26];
	mul.wide.u32 	%rd239, %r678, 4;
	add.s64 	%rd240, %rd16, %rd239;
	ld.local.f32 	%f784, [%rd240];
	mul.f32 	%f785, %f783, %f784;
	atom.shared.add.f32 	%f786, [%r676+128], %f785;
	add.s32 	%r679, %r877, 64;
	shr.u32 	%r680, %r679, 5;
	ld.local.f32 	%f787, [%rd26];
	mul.wide.u32 	%rd241, %r680, 4;
	add.s64 	%rd242, %rd16, %rd241;
	ld.local.f32 	%f788, [%rd242];
	mul.f32 	%f789, %f787, %f788;
	atom.shared.add.f32 	%f790, [%r676+256], %f789;
	add.s32 	%r681, %r877, 96;
	shr.u32 	%r682, %r681, 5;
	ld.local.f32 	%f791, [%rd26];
	mul.wide.u32 	%rd243, %r682, 4;
	add.s64 	%rd244, %rd16, %rd243;
	ld.local.f32 	%f792, [%rd244];
	mul.f32 	%f793, %f791, %f792;
	atom.shared.add.f32 	%f794, [%r676+384], %f793;
	add.s32 	%r683, %r877, 128;
	shr.u32 	%r684, %r683, 5;
	ld.local.f32 	%f795, [%rd26];
	mul.wide.u32 	%rd245, %r684, 4;
	add.s64 	%rd246, %rd16, %rd245;
	ld.local.f32 	%f796, [%rd246];
	mul.f32 	%f797, %f795, %f796;
	atom.shared.add.f32 	%f798, [%r676+512], %f797;
	add.s32 	%r685, %r877, 160;
	shr.u32 	%r686, %r685, 5;
	ld.local.f32 	%f799, [%rd26];
	mul.wide.u32 	%rd247, %r686, 4;
	add.s64 	%rd248, %rd16, %rd247;
	ld.local.f32 	%f800, [%rd248];
	mul.f32 	%f801, %f799, %f800;
	atom.shared.add.f32 	%f802, [%r676+640], %f801;
	add.s32 	%r687, %r877, 192;
	shr.u32 	%r688, %r687, 5;
	ld.local.f32 	%f803, [%rd26];
	mul.wide.u32 	%rd249, %r688, 4;
	add.s64 	%rd250, %rd16, %rd249;
	ld.local.f32 	%f804, [%rd250];
	mul.f32 	%f805, %f803, %f804;
	atom.shared.add.f32 	%f806, [%r676+768], %f805;
	add.s32 	%r689, %r877, 224;
	shr.u32 	%r690, %r689, 5;
	ld.local.f32 	%f807, [%rd26];
	mul.wide.u32 	%rd251, %r690, 4;
	add.s64 	%rd252, %rd16, %rd251;
	ld.local.f32 	%f808, [%rd252];
	mul.f32 	%f809, %f807, %f808;
	atom.shared.add.f32 	%f810, [%r676+896], %f809;
	add.s32 	%r877, %r877, 256;
$L__BB0_217:
	setp.eq.s32 	%p239, %r28, 0;
	@%p239 bra 	$L__BB0_224;
	add.s32 	%r691, %r28, -1;
	setp.lt.u32 	%p240, %r691, 3;
	@%p240 bra 	$L__BB0_220;
	shr.u32 	%r692, %r877, 5;
	add.s32 	%r693, %r877, %r117;
	shl.b32 	%r694, %r693, 2;
	add.s32 	%r695, %r24, %r694;
	ld.local.f32 	%f811, [%rd26];
	mul.wide.u32 	%rd253, %r692, 4;
	add.s64 	%rd254, %rd16, %rd253;
	ld.local.f32 	%f812, [%rd254];
	mul.f32 	%f813, %f811, %f812;
	atom.shared.add.f32 	%f814, [%r695], %f813;
	add.s32 	%r696, %r877, 32;
	shr.u32 	%r697, %r696, 5;
	ld.local.f32 	%f815, [%rd26];
	mul.wide.u32 	%rd255, %r697, 4;
	add.s64 	%rd256, %rd16, %rd255;
	ld.local.f32 	%f816, [%rd256];
	mul.f32 	%f817, %f815, %f816;
	atom.shared.add.f32 	%f818, [%r695+128], %f817;
	add.s32 	%r698, %r877, 64;
	shr.u32 	%r699, %r698, 5;
	ld.local.f32 	%f819, [%rd26];
	mul.wide.u32 	%rd257, %r699, 4;
	add.s64 	%rd258, %rd16, %rd257;
	ld.local.f32 	%f820, [%rd258];
	mul.f32 	%f821, %f819, %f820;
	atom.shared.add.f32 	%f822, [%r695+256], %f821;
	add.s32 	%r700, %r877, 96;
	shr.u32 	%r701, %r700, 5;
	ld.local.f32 	%f823, [%rd26];
	mul.wide.u32 	%rd259, %r701, 4;
	add.s64 	%rd260, %rd16, %rd259;
	ld.local.f32 	%f824, [%rd260];
	mul.f32 	%f825, %f823, %f824;
	atom.shared.add.f32 	%f826, [%r695+384], %f825;
	add.s32 	%r877, %r877, 128;
$L__BB0_220:
	setp.eq.s32 	%p241, %r34, 0;
	@%p241 bra 	$L__BB0_224;
	setp.eq.s32 	%p242, %r34, 1;
	shr.u32 	%r702, %r877, 5;
	add.s32 	%r703, %r877, %r117;
	shl.b32 	%r704, %r703, 2;
	add.s32 	%r127, %r24, %r704;
	ld.local.f32 	%f827, [%rd26];
	mul.wide.u32 	%rd261, %r702, 4;
	add.s64 	%rd262, %rd16, %rd261;
	ld.local.f32 	%f828, [%rd262];
	mul.f32 	%f829, %f827, %f828;
	atom.shared.add.f32 	%f830, [%r127], %f829;
	@%p242 bra 	$L__BB0_224;
	setp.eq.s32 	%p243, %r34, 2;
	add.s32 	%r705, %r877, 32;
	shr.u32 	%r706, %r705, 5;
	ld.local.f32 	%f831, [%rd26];
	mul.wide.u32 	%rd263, %r706, 4;
	add.s64 	%rd264, %rd16, %rd263;
	ld.local.f32 	%f832, [%rd264];
	mul.f32 	%f833, %f831, %f832;
	atom.shared.add.f32 	%f834, [%r127+128], %f833;
	@%p243 bra 	$L__BB0_224;
	add.s32 	%r707, %r877, 64;
	shr.u32 	%r708, %r707, 5;
	ld.local.f32 	%f835, [%rd26];
	mul.wide.u32 	%rd265, %r708, 4;
	add.s64 	%rd266, %rd16, %rd265;
	ld.local.f32 	%f836, [%rd266];
	mul.f32 	%f837, %f835, %f836;
	atom.shared.add.f32 	%f838, [%r127+256], %f837;
$L__BB0_224:
	add.s32 	%r874, %r874, 1;
	setp.lt.s32 	%p244, %r874, %r39;
	@%p244 bra 	$L__BB0_210;
	mov.b32 	%r880, 0;
$L__BB0_226:
	@%p234 bra 	$L__BB0_240;
	setp.lt.u32 	%p246, %r26, 480;
	mul.lo.s32 	%r130, %r880, %r161;
	mul.wide.u32 	%rd267, %r880, 4;
	add.s64 	%rd27, %rd12, %rd267;
	mov.u32 	%r883, %r3;
	@%p246 bra 	$L__BB0_230;
	mov.b32 	%r882, 0;
	mov.u32 	%r883, %r3;
$L__BB0_229:
	.pragma "nounroll";
	shr.u32 	%r711, %r883, 5;
	add.s32 	%r712, %r883, %r130;
	shl.b32 	%r713, %r712, 2;
	add.s32 	%r714, %r23, %r713;
	ld.local.f32 	%f839, [%rd27];
	mul.wide.u32 	%rd268, %r711, 4;
	add.s64 	%rd269, %rd13, %rd268;
	ld.local.f32 	%f840, [%rd269];
	mul.f32 	%f841, %f839, %f840;
	mul.f32 	%f842, %f123, %f841;
	atom.shared.add.f32 	%f843, [%r714], %f842;
	add.s32 	%r715, %r883, 32;
	shr.u32 	%r716, %r715, 5;
	ld.local.f32 	%f844, [%rd27];
	mul.wide.u32 	%rd270, %r716, 4;
	add.s64 	%rd271, %rd13, %rd270;
	ld.local.f32 	%f845, [%rd271];
	mul.f32 	%f846, %f844, %f845;
	mul.f32 	%f847, %f123, %f846;
	atom.shared.add.f32 	%f848, [%r714+128], %f847;
	add.s32 	%r717, %r883, 64;
	shr.u32 	%r718, %r717, 5;
	ld.local.f32 	%f849, [%rd27];
	mul.wide.u32 	%rd272, %r718, 4;
	add.s64 	%rd273, %rd13, %rd272;
	ld.local.f32 	%f850, [%rd273];
	mul.f32 	%f851, %f849, %f850;
	mul.f32 	%f852, %f123, %f851;
	atom.shared.add.f32 	%f853, [%r714+256], %f852;
	add.s32 	%r719, %r883, 96;
	shr.u32 	%r720, %r719, 5;
	ld.local.f32 	%f854, [%rd27];
	mul.wide.u32 	%rd274, %r720, 4;
	add.s64 	%rd275, %rd13, %rd274;
	ld.local.f32 	%f855, [%rd275];
	mul.f32 	%f856, %f854, %f855;
	mul.f32 	%f857, %f123, %f856;
	atom.shared.add.f32 	%f858, [%r714+384], %f857;
	add.s32 	%r721, %r883, 128;
	shr.u32 	%r722, %r721, 5;
	ld.local.f32 	%f859, [%rd27];
	mul.wide.u32 	%rd276, %r722, 4;
	add.s64 	%rd277, %rd13, %rd276;
	ld.local.f32 	%f860, [%rd277];
	mul.f32 	%f861, %f859, %f860;
	mul.f32 	%f862, %f123, %f861;
	atom.shared.add.f32 	%f863, [%r714+512], %f862;
	add.s32 	%r723, %r883, 160;
	shr.u32 	%r724, %r723, 5;
	ld.local.f32 	%f864, [%rd27];
	mul.wide.u32 	%rd278, %r724, 4;
	add.s64 	%rd279, %rd13, %rd278;
	ld.local.f32 	%f865, [%rd279];
	mul.f32 	%f866, %f864, %f865;
	mul.f32 	%f867, %f123, %f866;
	atom.shared.add.f32 	%f868, [%r714+640], %f867;
	add.s32 	%r725, %r883, 192;
	shr.u32 	%r726, %r725, 5;
	ld.local.f32 	%f869, [%rd27];
	mul.wide.u32 	%rd280, %r726, 4;
	add.s64 	%rd281, %rd13, %rd280;
	ld.local.f32 	%f870, [%rd281];
	mul.f32 	%f871, %f869, %f870;
	mul.f32 	%f872, %f123, %f871;
	atom.shared.add.f32 	%f873, [%r714+768], %f872;
	add.s32 	%r727, %r883, 224;
	shr.u32 	%r728, %r727, 5;
	ld.local.f32 	%f874, [%rd27];
	mul.wide.u32 	%rd282, %r728, 4;
	add.s64 	%rd283, %rd13, %rd282;
	ld.local.f32 	%f875, [%rd283];
	mul.f32 	%f876, %f874, %f875;
	mul.f32 	%f877, %f123, %f876;
	atom.shared.add.f32 	%f878, [%r714+896], %f877;
	add.s32 	%r729, %r883, 256;
	shr.u32 	%r730, %r729, 5;
	ld.local.f32 	%f879, [%rd27];
	mul.wide.u32 	%rd284, %r730, 4;
	add.s64 	%rd285, %rd13, %rd284;
	ld.local.f32 	%f880, [%rd285];
	mul.f32 	%f881, %f879, %f880;
	mul.f32 	%f882, %f123, %f881;
	atom.shared.add.f32 	%f883, [%r714+1024], %f882;
	add.s32 	%r731, %r883, 288;
	shr.u32 	%r732, %r731, 5;
	ld.local.f32 	%f884, [%rd27];
	mul.wide.u32 	%rd286, %r732, 4;
	add.s64 	%rd287, %rd13, %rd286;
	ld.local.f32 	%f885, [%rd287];
	mul.f32 	%f886, %f884, %f885;
	mul.f32 	%f887, %f123, %f886;
	atom.shared.add.f32 	%f888, [%r714+1152], %f887;
	add.s32 	%r733, %r883, 320;
	shr.u32 	%r734, %r733, 5;
	ld.local.f32 	%f889, [%rd27];
	mul.wide.u32 	%rd288, %r734, 4;
	add.s64 	%rd289, %rd13, %rd288;
	ld.local.f32 	%f890, [%rd289];
	mul.f32 	%f891, %f889, %f890;
	mul.f32 	%f892, %f123, %f891;
	atom.shared.add.f32 	%f893, [%r714+1280], %f892;
	add.s32 	%r735, %r883, 352;
	shr.u32 	%r736, %r735, 5;
	ld.local.f32 	%f894, [%rd27];
	mul.wide.u32 	%rd290, %r736, 4;
	add.s64 	%rd291, %rd13, %rd290;
	ld.local.f32 	%f895, [%rd291];
	mul.f32 	%f896, %f894, %f895;
	mul.f32 	%f897, %f123, %f896;
	atom.shared.add.f32 	%f898, [%r714+1408], %f897;
	add.s32 	%r737, %r883, 384;
	shr.u32 	%r738, %r737, 5;
	ld.local.f32 	%f899, [%rd27];
	mul.wide.u32 	%rd292, %r738, 4;
	add.s64 	%rd293, %rd13, %rd292;
	ld.local.f32 	%f900, [%rd293];
	mul.f32 	%f901, %f899, %f900;
	mul.f32 	%f902, %f123, %f901;
	atom.shared.add.f32 	%f903, [%r714+1536], %f902;
	add.s32 	%r739, %r883, 416;
	shr.u32 	%r740, %r739, 5;
	ld.local.f32 	%f904, [%rd27];
	mul.wide.u32 	%rd294, %r740, 4;
	add.s64 	%rd295, %rd13, %rd294;
	ld.local.f32 	%f905, [%rd295];
	mul.f32 	%f906, %f904, %f905;
	mul.f32 	%f907, %f123, %f906;
	atom.shared.add.f32 	%f908, [%r714+1664], %f907;
	add.s32 	%r741, %r883, 448;
	shr.u32 	%r742, %r741, 5;
	ld.local.f32 	%f909, [%rd27];
	mul.wide.u32 	%rd296, %r742, 4;
	add.s64 	%rd297, %rd13, %rd296;
	ld.local.f32 	%f910, [%rd297];
	mul.f32 	%f911, %f909, %f910;
	mul.f32 	%f912, %f123, %f911;
	atom.shared.add.f32 	%f913, [%r714+1792], %f912;
	add.s32 	%r743, %r883, 480;
	shr.u32 	%r744, %r743, 5;
	ld.local.f32 	%f914, [%rd27];
	mul.wide.u32 	%rd298, %r744, 4;
	add.s64 	%rd299, %rd13, %rd298;
	ld.local.f32 	%f915, [%rd299];
	mul.f32 	%f916, %f914, %f915;
	mul.f32 	%f917, %f123, %f916;
	atom.shared.add.f32 	%f918, [%r714+1920], %f917;
	add.s32 	%r883, %r883, 512;
	add.s32 	%r882, %r882, 16;
	setp.ne.s32 	%p247, %r882, %r33;
	@%p247 bra 	$L__BB0_229;
$L__BB0_230:
	setp.eq.s32 	%p248, %r27, 0;
	@%p248 bra 	$L__BB0_240;
	add.s32 	%r745, %r27, -1;
	setp.lt.u32 	%p249, %r745, 7;
	@%p249 bra 	$L__BB0_233;
	shr.u32 	%r746, %r883, 5;
	add.s32 	%r747, %r883, %r130;
	shl.b32 	%r748, %r747, 2;
	add.s32 	%r749, %r23, %r748;
	ld.local.f32 	%f919, [%rd27];
	mul.wide.u32 	%rd300, %r746, 4;
	add.s64 	%rd301, %rd13, %rd300;
	ld.local.f32 	%f920, [%rd301];
	mul.f32 	%f921, %f919, %f920;
	mul.f32 	%f922, %f123, %f921;
	atom.shared.add.f32 	%f923, [%r749], %f922;
	add.s32 	%r750, %r883, 32;
	shr.u32 	%r751, %r750, 5;
	ld.local.f32 	%f924, [%rd27];
	mul.wide.u32 	%rd302, %r751, 4;
	add.s64 	%rd303, %rd13, %rd302;
	ld.local.f32 	%f925, [%rd303];
	mul.f32 	%f926, %f924, %f925;
	mul.f32 	%f927, %f123, %f926;
	atom.shared.add.f32 	%f928, [%r749+128], %f927;
	add.s32 	%r752, %r883, 64;
	shr.u32 	%r753, %r752, 5;
	ld.local.f32 	%f929, [%rd27];
	mul.wide.u32 	%rd304, %r753, 4;
	add.s64 	%rd305, %rd13, %rd304;
	ld.local.f32 	%f930, [%rd305];
	mul.f32 	%f931, %f929, %f930;
	mul.f32 	%f932, %f123, %f931;
	atom.shared.add.f32 	%f933, [%r749+256], %f932;
	add.s32 	%r754, %r883, 96;
	shr.u32 	%r755, %r754, 5;
	ld.local.f32 	%f934, [%rd27];
	mul.wide.u32 	%rd306, %r755, 4;
	add.s64 	%rd307, %rd13, %rd306;
	ld.local.f32 	%f935, [%rd307];
	mul.f32 	%f936, %f934, %f935;
	mul.f32 	%f937, %f123, %f936;
	atom.shared.add.f32 	%f938, [%r749+384], %f937;
	add.s32 	%r756, %r883, 128;
	shr.u32 	%r757, %r756, 5;
	ld.local.f32 	%f939, [%rd27];
	mul.wide.u32 	%rd308, %r757, 4;
	add.s64 	%rd309, %rd13, %rd308;
	ld.local.f32 	%f940, [%rd309];
	mul.f32 	%f941, %f939, %f940;
	mul.f32 	%f942, %f123, %f941;
	atom.shared.add.f32 	%f943, [%r749+512], %f942;
	add.s32 	%r758, %r883, 160;
	shr.u32 	%r759, %r758, 5;
	ld.local.f32 	%f944, [%rd27];
	mul.wide.u32 	%rd310, %r759, 4;
	add.s64 	%rd311, %rd13, %rd310;
	ld.local.f32 	%f945, [%rd311];
	mul.f32 	%f946, %f944, %f945;
	mul.f32 	%f947, %f123, %f946;
	atom.shared.add.f32 	%f948, [%r749+640], %f947;
	add.s32 	%r760, %r883, 192;
	shr.u32 	%r761, %r760, 5;
	ld.local.f32 	%f949, [%rd27];
	mul.wide.u32 	%rd312, %r761, 4;
	add.s64 	%rd313, %rd13, %rd312;
	ld.local.f32 	%f950, [%rd313];
	mul.f32 	%f951, %f949, %f950;
	mul.f32 	%f952, %f123, %f951;
	atom.shared.add.f32 	%f953, [%r749+768], %f952;
	add.s32 	%r762, %r883, 224;
	shr.u32 	%r763, %r762, 5;
	ld.local.f32 	%f954, [%rd27];
	mul.wide.u32 	%rd314, %r763, 4;
	add.s64 	%rd315, %rd13, %rd314;
	ld.local.f32 	%f955, [%rd315];
	mul.f32 	%f956, %f954, %f955;
	mul.f32 	%f957, %f123, %f956;
	atom.shared.add.f32 	%f958, [%r749+896], %f957;
	add.s32 	%r883, %r883, 256;
$L__BB0_233:
	setp.eq.s32 	%p250, %r28, 0;
	@%p250 bra 	$L__BB0_240;
	add.s32 	%r764, %r28, -1;
	setp.lt.u32 	%p251, %r764, 3;
	@%p251 bra 	$L__BB0_236;
	shr.u32 	%r765, %r883, 5;
	add.s32 	%r766, %r883, %r130;
	shl.b32 	%r767, %r766, 2;
	add.s32 	%r768, %r23, %r767;
	ld.local.f32 	%f959, [%rd27];
	mul.wide.u32 	%rd316, %r765, 4;
	add.s64 	%rd317, %rd13, %rd316;
	ld.local.f32 	%f960, [%rd317];
	mul.f32 	%f961, %f959, %f960;
	mul.f32 	%f962, %f123, %f961;
	atom.shared.add.f32 	%f963, [%r768], %f962;
	add.s32 	%r769, %r883, 32;
	shr.u32 	%r770, %r769, 5;
	ld.local.f32 	%f964, [%rd27];
	mul.wide.u32 	%rd318, %r770, 4;
	add.s64 	%rd319, %rd13, %rd318;
	ld.local.f32 	%f965, [%rd319];
	mul.f32 	%f966, %f964, %f965;
	mul.f32 	%f967, %f123, %f966;
	atom.shared.add.f32 	%f968, [%r768+128], %f967;
	add.s32 	%r771, %r883, 64;
	shr.u32 	%r772, %r771, 5;
	ld.local.f32 	%f969, [%rd27];
	mul.wide.u32 	%rd320, %r772, 4;
	add.s64 	%rd321, %rd13, %rd320;
	ld.local.f32 	%f970, [%rd321];
	mul.f32 	%f971, %f969, %f970;
	mul.f32 	%f972, %f123, %f971;
	atom.shared.add.f32 	%f973, [%r768+256], %f972;
	add.s32 	%r773, %r883, 96;
	shr.u32 	%r774, %r773, 5;
	ld.local.f32 	%f974, [%rd27];
	mul.wide.u32 	%rd322, %r774, 4;
	add.s64 	%rd323, %rd13, %rd322;
	ld.local.f32 	%f975, [%rd323];
	mul.f32 	%f976, %f974, %f975;
	mul.f32 	%f977, %f123, %f976;
	atom.shared.add.f32 	%f978, [%r768+384], %f977;
	add.s32 	%r883, %r883, 128;
$L__BB0_236:
	setp.eq.s32 	%p252, %r34, 0;
	@%p252 bra 	$L__BB0_240;
	setp.eq.s32 	%p253, %r34, 1;
	shr.u32 	%r775, %r883, 5;
	add.s32 	%r776, %r883, %r130;
	shl.b32 	%r777, %r776, 2;
	add.s32 	%r140, %r23, %r777;
	ld.local.f32 	%f979, [%rd27];
	mul.wide.u32 	%rd324, %r775, 4;
	add.s64 	%rd325, %rd13, %rd324;
	ld.local.f32 	%f980, [%rd325];
	mul.f32 	%f981, %f979, %f980;
	mul.f32 	%f982, %f123, %f981;
	atom.shared.add.f32 	%f983, [%r140], %f982;
	@%p253 bra 	$L__BB0_240;
	setp.eq.s32 	%p254, %r34, 2;
	add.s32 	%r778, %r883, 32;
	shr.u32 	%r779, %r778, 5;
	ld.local.f32 	%f984, [%rd27];
	mul.wide.u32 	%rd326, %r779, 4;
	add.s64 	%rd327, %rd13, %rd326;
	ld.local.f32 	%f985, [%rd327];
	mul.f32 	%f986, %f984, %f985;
	mul.f32 	%f987, %f123, %f986;
	atom.shared.add.f32 	%f988, [%r140+128], %f987;
	@%p254 bra 	$L__BB0_240;
	add.s32 	%r780, %r883, 64;
	shr.u32 	%r781, %r780, 5;
	ld.local.f32 	%f989, [%rd27];
	mul.wide.u32 	%rd328, %r781, 4;
	add.s64 	%rd329, %rd13, %rd328;
	ld.local.f32 	%f990, [%rd329];
	mul.f32 	%f991, %f989, %f990;
	mul.f32 	%f992, %f123, %f991;
	atom.shared.add.f32 	%f993, [%r140+256], %f992;
$L__BB0_240:
	add.s32 	%r880, %r880, 1;
	setp.lt.s32 	%p255, %r880, %r39;
	@%p255 bra 	$L__BB0_226;
$L__BB0_241:
	add.s32 	%r850, %r850, 1;
	setp.ne.s32 	%p256, %r850, 8;
	@%p256 bra 	$L__BB0_72;
	setp.ge.s32 	%p257, %r2, %r41;
	bar.sync 	0;
	@%p257 bra 	$L__BB0_245;
	mov.u32 	%r886, %r2;
$L__BB0_244:
	ld.param.u64 	%rd395, [_Z33flash_attention_2_backward_kernelILi32ELi32ELi64ELi4EEvPKfS1_S1_S1_S1_S1_PfS2_S2_iif_param_8];
	ld.param.u64 	%rd394, [_Z33flash_attention_2_backward_kernelILi32ELi32ELi64ELi4EEvPKfS1_S1_S1_S1_S1_PfS2_S2_iif_param_7];
	mul.lo.s32 	%r782, %r845, %r161;
	shl.b32 	%r783, %r782, 5;
	add.s32 	%r784, %r886, %r783;
	cvta.to.global.u64 	%rd330, %rd394;
	mul.wide.s32 	%rd331, %r784, 4;
	add.s64 	%rd332, %rd330, %rd331;
	shl.b32 	%r785, %r886, 2;
	add.s32 	%r786, %r23, %r785;
	ld.shared.f32 	%f994, [%r786];
	atom.global.add.f32 	%f995, [%rd332], %f994;
	cvta.to.global.u64 	%rd333, %rd395;
	add.s64 	%rd334, %rd333, %rd331;
	add.s32 	%r787, %r786, %r1;
	ld.shared.f32 	%f996, [%r787];
	atom.global.add.f32 	%f997, [%rd334], %f996;
	add.s32 	%r886, %r886, %r4;
	setp.lt.s32 	%p258, %r886, %r41;
	@%p258 bra 	$L__BB0_244;
$L__BB0_245:
	ld.param.u32 	%r844, [_Z33flash_attention_2_backward_kernelILi32ELi32ELi64ELi4EEvPKfS1_S1_S1_S1_S1_PfS2_S2_iif_param_9];
	add.s32 	%r845, %r845, 1;
	add.s32 	%r788, %r844, 31;
	shr.u32 	%r789, %r788, 5;
	setp.eq.s32 	%p259, %r845, %r789;
	@%p259 bra 	$L__BB0_246;
	bra.uni 	$L__BB0_66;
$L__BB0_246:
	setp.lt.s32 	%p260, %r6, %r5;
	@%p260 bra 	$L__BB0_247;
	bra.uni 	$L__BB0_251;
$L__BB0_247:
	mul.lo.s32 	%r146, %r6, %r161;
	setp.ge.s32 	%p261, %r3, %r161;
	@%p261 bra 	$L__BB0_249;
	ld.local.f32 	%f998, [%rd7];
	add.s32 	%r790, %r3, %r146;
	mul.wide.u32 	%rd335, %r790, 4;
	add.s64 	%rd336, %rd4, %rd335;
	st.global.f32 	[%rd336], %f998;
$L__BB0_249:
	or.b32  	%r791, %r3, 32;
	setp.ge.s32 	%p262, %r791, %r161;
	@%p262 bra 	$L__BB0_251;
	ld.local.f32 	%f999, [%rd7+4];
	cvt.u64.u32 	%rd337, %r146;
	cvt.u64.u32 	%rd338, %r3;
	add.s64 	%rd339, %rd338, %rd337;
	shl.b64 	%rd340, %rd339, 2;
	add.s64 	%rd341, %rd4, %rd340;
	st.global.f32 	[%rd341+128], %f999;
$L__BB0_251:
	mov.u32 	%r792, %tid.x;
	shr.u32 	%r793, %r792, 2;
	and.b32  	%r794, %r793, 248;
	mov.u32 	%r795, %ctaid.x;
	shl.b32 	%r796, %r795, 5;
	add.s32 	%r797, %r794, %r796;
	or.b32  	%r147, %r797, 1;
	setp.ge.s32 	%p263, %r147, %r5;
	@%p263 bra 	$L__BB0_256;
	mul.lo.s32 	%r148, %r147, %r161;
	setp.ge.s32 	%p264, %r3, %r161;
	@%p264 bra 	$L__BB0_254;
	ld.local.f32 	%f1000, [%rd7+8];
	add.s32 	%r798, %r3, %r148;
	mul.wide.u32 	%rd342, %r798, 4;
	add.s64 	%rd343, %rd4, %rd342;
	st.global.f32 	[%rd343], %f1000;
$L__BB0_254:
	or.b32  	%r799, %r3, 32;
	setp.ge.s32 	%p265, %r799, %r161;
	@%p265 bra 	$L__BB0_256;
	ld.local.f32 	%f1001, [%rd7+12];
	cvt.u64.u32 	%rd344, %r148;
	cvt.u64.u32 	%rd345, %r3;
	add.s64 	%rd346, %rd345, %rd344;
	shl.b64 	%rd347, %rd346, 2;
	add.s64 	%rd348, %rd4, %rd347;
	st.global.f32 	[%rd348+128], %f1001;
$L__BB0_256:
	or.b32  	%r149, %r797, 2;
	setp.ge.s32 	%p266, %r149, %r5;
	@%p266 bra 	$L__BB0_261;
	mul.lo.s32 	%r150, %r149, %r161;
	setp.ge.s32 	%p267, %r3, %r161;
	@%p267 bra 	$L__BB0_259;
	ld.local.f32 	%f1002, [%rd7+16];
	add.s32 	%r806, %r3, %r150;
	mul.wide.u32 	%rd349, %r806, 4;
	add.s64 	%rd350, %rd4, %rd349;
	st.global.f32 	[%rd350], %f1002;
$L__BB0_259:
	or.b32  	%r807, %r3, 32;
	setp.ge.s32 	%p268, %r807, %r161;
	@%p268 bra 	$L__BB0_261;
	ld.local.f32 	%f1003, [%rd7+20];
	cvt.u64.u32 	%rd351, %r150;
	cvt.u64.u32 	%rd352, %r3;
	add.s64 	%rd353, %rd352, %rd351;
	shl.b64 	%rd354, %rd353, 2;
	add.s64 	%rd355, %rd4, %rd354;
	st.global.f32 	[%rd355+128], %f1003;
$L__BB0_261:
	or.b32  	%r151, %r797, 3;
	setp.ge.s32 	%p269, %r151, %r5;
	@%p269 bra 	$L__BB0_266;
	mul.lo.s32 	%r152, %r151, %r161;
	setp.ge.s32 	%p270, %r3, %r161;
	@%p270 bra 	$L__BB0_264;
	ld.local.f32 	%f1004, [%rd7+24];
	add.s32 	%r814, %r3, %r152;
	mul.wide.u32 	%rd356, %r814, 4;
	add.s64 	%rd357, %rd4, %rd356;
	st.global.f32 	[%rd357], %f1004;
$L__BB0_264:
	or.b32  	%r815, %r3, 32;
	setp.ge.s32 	%p271, %r815, %r161;
	@%p271 bra 	$L__BB0_266;
	ld.local.f32 	%f1005, [%rd7+28];
	cvt.u64.u32 	%rd358, %r152;
	cvt.u64.u32 	%rd359, %r3;
	add.s64 	%rd360, %rd359, %rd358;
	shl.b64 	%rd361, %rd360, 2;
	add.s64 	%rd362, %rd4, %rd361;
	st.global.f32 	[%rd362+128], %f1005;
$L__BB0_266:
	or.b32  	%r153, %r797, 4;
	setp.ge.s32 	%p272, %r153, %r5;
	@%p272 bra 	$L__BB0_271;
	mul.lo.s32 	%r154, %r153, %r161;
	setp.ge.s32 	%p273, %r3, %r161;
	@%p273 bra 	$L__BB0_269;
	ld.local.f32 	%f1006, [%rd7+32];
	add.s32 	%r822, %r3, %r154;
	mul.wide.u32 	%rd363, %r822, 4;
	add.s64 	%rd364, %rd4, %rd363;
	st.global.f32 	[%rd364], %f1006;
$L__BB0_269:
	or.b32  	%r823, %r3, 32;
	setp.ge.s32 	%p274, %r823, %r161;
	@%p274 bra 	$L__BB0_271;
	ld.local.f32 	%f1007, [%rd7+36];
	cvt.u64.u32 	%rd365, %r154;
	cvt.u64.u32 	%rd366, %r3;
	add.s64 	%rd367, %rd366, %rd365;
	shl.b64 	%rd368, %rd367, 2;
	add.s64 	%rd369, %rd4, %rd368;
	st.global.f32 	[%rd369+128], %f1007;
$L__BB0_271:
	or.b32  	%r155, %r797, 5;
	setp.ge.s32 	%p275, %r155, %r5;
	@%p275 bra 	$L__BB0_276;
	mul.lo.s32 	%r156, %r155, %r161;
	setp.ge.s32 	%p276, %r3, %r161;
	@%p276 bra 	$L__BB0_274;
	ld.local.f32 	%f1008, [%rd7+40];
	add.s32 	%r830, %r3, %r156;
	mul.wide.u32 	%rd370, %r830, 4;
	add.s64 	%rd371, %rd4, %rd370;
	st.global.f32 	[%rd371], %f1008;
$L__BB0_274:
	or.b32  	%r831, %r3, 32;
	setp.ge.s32 	%p277, %r831, %r161;
	@%p277 bra 	$L__BB0_276;
	ld.local.f32 	%f1009, [%rd7+44];
	cvt.u64.u32 	%rd372, %r156;
	cvt.u64.u32 	%rd373, %r3;
	add.s64 	%rd374, %rd373, %rd372;
	shl.b64 	%rd375, %rd374, 2;
	add.s64 	%rd376, %rd4, %rd375;
	st.global.f32 	[%rd376+128], %f1009;
$L__BB0_276:
	or.b32  	%r157, %r797, 6;
	setp.ge.s32 	%p278, %r157, %r5;
	@%p278 bra 	$L__BB0_281;
	mul.lo.s32 	%r158, %r157, %r161;
	setp.ge.s32 	%p279, %r3, %r161;
	@%p279 bra 	$L__BB0_279;
	ld.local.f32 	%f1010, [%rd7+48];
	add.s32 	%r838, %r3, %r158;
	mul.wide.u32 	%rd377, %r838, 4;
	add.s64 	%rd378, %rd4, %rd377;
	st.global.f32 	[%rd378], %f1010;
$L__BB0_279:
	or.b32  	%r839, %r3, 32;
	setp.ge.s32 	%p280, %r839, %r161;
	@%p280 bra 	$L__BB0_281;
	ld.local.f32 	%f1011, [%rd7+52];
	cvt.u64.u32 	%rd379, %r158;
	cvt.u64.u32 	%rd380, %r3;
	add.s64 	%rd381, %rd380, %rd379;
	shl.b64 	%rd382, %rd381, 2;
	add.s64 	%rd383, %rd4, %rd382;
	st.global.f32 	[%rd383+128], %f1011;
$L__BB0_281:
	setp.ge.s32 	%p281, %r20, %r5;
	@%p281 bra 	$L__BB0_286;
	mul.lo.s32 	%r159, %r20, %r161;
	setp.ge.s32 	%p282, %r3, %r161;
	@%p282 bra 	$L__BB0_284;
	ld.local.f32 	%f1012, [%rd7+56];
	add.s32 	%r840, %r3, %r159;
	mul.wide.u32 	%rd384, %r840, 4;
	add.s64 	%rd385, %rd4, %rd384;
	st.global.f32 	[%rd385], %f1012;
$L__BB0_284:
	or.b32  	%r841, %r3, 32;
	setp.ge.s32 	%p283, %r841, %r161;
	@%p283 bra 	$L__BB0_286;
	ld.local.f32 	%f1013, [%rd7+60];
	cvt.u64.u32 	%rd386, %r159;
	cvt.u64.u32 	%rd387, %r3;
	add.s64 	%rd388, %rd387, %rd386;
	shl.b64 	%rd389, %rd388, 2;
	add.s64 	%rd390, %rd4, %rd389;
	st.global.f32 	[%rd390+128], %f1013;
$L__BB0_286:
	ret;

}
	// .globl	_Z33flash_attention_2_backward_kernelILi32ELi32ELi128ELi4EEvPKfS1_S1_S1_S1_S1_PfS2_S2_iif
.visible .entry _Z33flash_attention_2_backward_kernelILi32ELi32ELi128ELi4EEvPKfS1_S1_S1_S1_S1_PfS2_S2_iif(
	.param .u64 .ptr .align 1 _Z33flash_attention_2_backward_kernelILi32ELi32ELi128ELi4EEvPKfS1_S1_S1_S1_S1_PfS2_S2_iif_param_0,
	.param .u64 .ptr .align 1 _Z33flash_attention_2_backward_kernelILi32ELi32ELi128ELi4EEvPKfS1_S1_S1_S1_S1_PfS2_S2_iif_param_1,
	.param .u64 .ptr .align 1 _Z33flash_attention_2_backward_kernelILi32ELi32ELi128ELi4EEvPKfS1_S1_S1_S1_S1_PfS2_S2_iif_param_2,
	.param .u64 .ptr .align 1 _Z33flash_attention_2_backward_kernelILi32ELi32ELi128ELi4EEvPKfS1_S1_S1_S1_S1_PfS2_S2_iif_param_3,
	.param .u64 .ptr .align 1 _Z33flash_attention_2_backward_kernelILi32ELi32ELi128ELi4EEvPKfS1_S1_S1_S1_S1_PfS2_S2_iif_param_4,
	.param .u64 .ptr .align 1 _Z33flash_attention_2_backward_kernelILi32ELi32ELi128ELi4EEvPKfS1_S1_S1_S1_S1_PfS2_S2_iif_param_5,
	.param .u64 .ptr .align 1 _Z33flash_attention_2_backward_kernelILi32ELi32ELi128ELi4EEvPKfS1_S1_S1_S1_S1_PfS2_S2_iif_param_6,
	.param .u64 .ptr .align 1 _Z33flash_attention_2_backward_kernelILi32ELi32ELi128ELi4EEvPKfS1_S1_S1_S1_S1_PfS2_S2_iif_param_7,
	.param .u64 .ptr .align 1 _Z33flash_attention_2_backward_kernelILi32ELi32ELi128ELi4EEvPKfS1_S1_S1_S1_S1_PfS2_S2_iif_param_8,
	.param .u32 _Z33flash_attention_2_backward_kernelILi32ELi32ELi128ELi4EEvPKfS1_S1_S1_S1_S1_PfS2_S2_iif_param_9,
	.param .u32 _Z33flash_attention_2_backward_kernelILi32ELi32ELi128ELi4EEvPKfS1_S1_S1_S1_S1_PfS2_S2_iif_param_10,
	.param .f32 _Z33flash_attention_2_backward_kernelILi32ELi32ELi128ELi4EEvPKfS1_S1_S1_S1_S1_PfS2_S2_iif_param_11
)
{
	.local .align 16 .b8 	__local_depot1[928];
	.reg .b64 	%SP;
	.reg .b64 	%SPL;
	.reg .pred 	%p<316>;
	.reg .b32 	%r<951>;
	.reg .b32 	%f<1194>;
	.reg .b64 	%rd<396>;

	mov.u64 	%SPL, __local_depot1;
	ld.param.u64 	%rd65, [_Z33flash_attention_2_backward_kernelILi32ELi32ELi128ELi4EEvPKfS1_S1_S1_S1_S1_PfS2_S2_iif_param_0];
	ld.param.u64 	%rd66, [_Z33flash_attention_2_backward_kernelILi32ELi32ELi128ELi4EEvPKfS1_S1_S1_S1_S1_PfS2_S2_iif_param_3];
	ld.param.u64 	%rd67, [_Z33flash_attention_2_backward_kernelILi32ELi32ELi128ELi4EEvPKfS1_S1_S1_S1_S1_PfS2_S2_iif_param_5];
	ld.param.u64 	%rd68, [_Z33flash_attention_2_backward_kernelILi32ELi32ELi128ELi4EEvPKfS1_S1_S1_S1_S1_PfS2_S2_iif_param_6];
	ld.param.u32 	%r160, [_Z33flash_attention_2_backward_kernelILi32ELi32ELi128ELi4EEvPKfS1_S1_S1_S1_S1_PfS2_S2_iif_param_9];
	ld.param.u32 	%r161, [_Z33flash_attention_2_backward_kernelILi32ELi32ELi128ELi4EEvPKfS1_S1_S1_S1_S1_PfS2_S2_iif_param_10];
	ld.param.f32 	%f155, [_Z33flash_attention_2_backward_kernelILi32ELi32ELi128ELi4EEvPKfS1_S1_S1_S1_S1_PfS2_S2_iif_param_11];
	cvta.to.global.u64 	%rd1, %rd67;
	cvta.to.global.u64 	%rd2, %rd66;
	cvta.to.global.u64 	%rd3, %rd65;
	cvta.to.global.u64 	%rd4, %rd68;
	add.u64 	%rd5, %SPL, 0;
	add.u64 	%rd6, %SPL, 128;
	add.u64 	%rd7, %SPL, 256;
	add.u64 	%rd8, %SPL, 384;
	add.u64 	%rd9, %SPL, 416;
	add.u64 	%rd10, %SPL, 544;
	add.u64 	%rd11, %SPL, 672;
	add.u64 	%rd12, %SPL, 800;
	mov.u32 	%r162, %ctaid.x;
	shl.b32 	%r1, %r161, 7;
	mov.u32 	%r2, %tid.x;
	and.b32  	%r3, %r2, 31;
	mov.u32 	%r4, %ntid.x;
	shl.b32 	%r163, %r162, 5;
	add.s32 	%r164, %r163, 32;
	min.s32 	%r5, %r164, %r160;
	shr.u32 	%r165, %r2, 2;
	and.b32  	%r166, %r165, 248;
	add.s32 	%r6, %r166, %r163;
	mov.b32 	%r167, 0;
	st.local.u32 	[%rd8], %r167;
	setp.ge.s32 	%p1, %r6, %r5;
	@%p1 bra 	$L__BB1_14;
	mul.lo.s32 	%r7, %r6, %r161;
	setp.ge.s32 	%p2, %r3, %r161;
	@%p2 bra 	$L__BB1_3;
	add.s32 	%r169, %r3, %r7;
	mul.wide.u32 	%rd77, %r169, 4;
	add.s64 	%rd78, %rd3, %rd77;
	ld.global.f32 	%f157, [%rd78];
	st.local.f32 	[%rd5], %f157;
	add.s64 	%rd79, %rd2, %rd77;
	ld.global.f32 	%f158, [%rd79];
	add.s64 	%rd80, %rd1, %rd77;
	ld.global.f32 	%f159, [%rd80];
	st.local.f32 	[%rd6], %f159;
	fma.rn.f32 	%f1111, %f158, %f159, 0f00000000;
	bra.uni 	$L__BB1_4;
$L__BB1_3:
	mov.b32 	%r168, 0;
	st.local.u32 	[%rd5], %r168;
	st.local.u32 	[%rd6], %r168;
	mov.f32 	%f1111, 0f00000000;
$L__BB1_4:
	mov.b32 	%r170, 0;
	st.local.u32 	[%rd7], %r170;
	or.b32  	%r171, %r3, 32;
	setp.lt.s32 	%p3, %r171, %r161;
	cvt.u64.u32 	%rd81, %r7;
	cvt.u64.u32 	%rd82, %r3;
	add.s64 	%rd83, %rd82, %rd81;
	shl.b64 	%rd84, %rd83, 2;
	add.s64 	%rd13, %rd1, %rd84;
	add.s64 	%rd14, %rd2, %rd84;
	add.s64 	%rd15, %rd3, %rd84;
	@%p3 bra 	$L__BB1_6;
	mov.b32 	%r172, 0;
	st.local.u32 	[%rd5+4], %r172;
	st.local.u32 	[%rd6+4], %r172;
	bra.uni 	$L__BB1_7;
$L__BB1_6:
	ld.global.f32 	%f160, [%rd15+128];
	st.local.f32 	[%rd5+4], %f160;
	ld.global.f32 	%f161, [%rd14+128];
	ld.global.f32 	%f162, [%rd13+128];
	st.local.f32 	[%rd6+4], %f162;
	fma.rn.f32 	%f1111, %f161, %f162, %f1111;
	st.local.f32 	[%rd8], %f1111;
$L__BB1_7:
	mov.b32 	%r173, 0;
	st.local.u32 	[%rd7+4], %r173;
	or.b32  	%r174, %r3, 64;
	setp.lt.s32 	%p4, %r174, %r161;
	@%p4 bra 	$L__BB1_9;
	mov.b32 	%r175, 0;
	st.local.u32 	[%rd5+8], %r175;
	st.local.u32 	[%rd6+8], %r175;
	bra.uni 	$L__BB1_10;
$L__BB1_9:
	ld.global.f32 	%f163, [%rd15+256];
	st.local.f32 	[%rd5+8], %f163;
	ld.global.f32 	%f164, [%rd14+256];
	ld.global.f32 	%f165, [%rd13+256];
	st.local.f32 	[%rd6+8], %f165;
	fma.rn.f32 	%f1111, %f164, %f165, %f1111;
$L__BB1_10:
	mov.b32 	%r176, 0;
	st.local.u32 	[%rd7+8], %r176;
	or.b32  	%r177, %r3, 96;
	setp.lt.s32 	%p5, %r177, %r161;
	@%p5 bra 	$L__BB1_12;
	mov.b32 	%r178, 0;
	st.local.u32 	[%rd5+12], %r178;
	st.local.u32 	[%rd6+12], %r178;
	bra.uni 	$L__BB1_13;
$L__BB1_12:
	ld.global.f32 	%f166, [%rd15+384];
	st.local.f32 	[%rd5+12], %f166;
	ld.global.f32 	%f167, [%rd14+384];
	ld.global.f32 	%f168, [%rd13+384];
	st.local.f32 	[%rd6+12], %f168;
	fma.rn.f32 	%f1111, %f167, %f168, %f1111;
$L__BB1_13:
	mov.b32 	%r179, 0;
	st.local.u32 	[%rd7+12], %r179;
	mov.b32 	%r180, %f1111;
	shfl.sync.bfly.b32	%r181|%p6, %r180, 16, 31, -1;
	mov.b32 	%f169, %r181;
	add.f32 	%f170, %f1111, %f169;
	mov.b32 	%r182, %f170;
	shfl.sync.bfly.b32	%r183|%p7, %r182, 8, 31, -1;
	mov.b32 	%f171, %r183;
	add.f32 	%f172, %f170, %f171;
	mov.b32 	%r184, %f172;
	shfl.sync.bfly.b32	%r185|%p8, %r184, 4, 31, -1;
	mov.b32 	%f173, %r185;
	add.f32 	%f174, %f172, %f173;
	mov.b32 	%r186, %f174;
	shfl.sync.bfly.b32	%r187|%p9, %r186, 2, 31, -1;
	mov.b32 	%f175, %r187;
	add.f32 	%f176, %f174, %f175;
	mov.b32 	%r188, %f176;
	shfl.sync.bfly.b32	%r189|%p10, %r188, 1, 31, -1;
	mov.b32 	%f177, %r189;
	add.f32 	%f178, %f176, %f177;
	st.local.f32 	[%rd8], %f178;
$L__BB1_14:
	add.s32 	%r8, %r6, 1;
	mov.b32 	%r190, 0;
	st.local.u32 	[%rd8+4], %r190;
	setp.ge.s32 	%p11, %r8, %r5;
	@%p11 bra 	$L__BB1_28;
	mul.lo.s32 	%r9, %r8, %r161;
	setp.lt.s32 	%p12, %r3, %r161;
	@%p12 bra 	$L__BB1_17;
	mov.b32 	%r191, 0;
	st.local.u32 	[%rd5+16], %r191;
	st.local.u32 	[%rd6+16], %r191;
	mov.f32 	%f1115, 0f00000000;
	bra.uni 	$L__BB1_18;
$L__BB1_17:
	add.s32 	%r192, %r3, %r9;
	mul.wide.u32 	%rd85, %r192, 4;
	add.s64 	%rd86, %rd3, %rd85;
	ld.global.f32 	%f180, [%rd86];
	st.local.f32 	[%rd5+16], %f180;
	add.s64 	%rd87, %rd2, %rd85;
	ld.global.f32 	%f181, [%rd87];
	add.s64 	%rd88, %rd1, %rd85;
	ld.global.f32 	%f182, [%rd88];
	st.local.f32 	[%rd6+16], %f182;
	fma.rn.f32 	%f1115, %f181, %f182, 0f00000000;
$L__BB1_18:
	mov.b32 	%r193, 0;
	st.local.u32 	[%rd7+16], %r193;
	or.b32  	%r194, %r3, 32;
	setp.lt.s32 	%p13, %r194, %r161;
	cvt.u64.u32 	%rd89, %r9;
	cvt.u64.u32 	%rd90, %r3;
	add.s64 	%rd91, %rd90, %rd89;
	shl.b64 	%rd92, %rd91, 2;
	add.s64 	%rd16, %rd1, %rd92;
	add.s64 	%rd17, %rd2, %rd92;
	add.s64 	%rd18, %rd3, %rd92;
	@%p13 bra 	$L__BB1_20;
	mov.b32 	%r195, 0;
	st.local.u32 	[%rd5+20], %r195;
	st.local.u32 	[%rd6+20], %r195;
	bra.uni 	$L__BB1_21;
$L__BB1_20:
	ld.global.f32 	%f183, [%rd18+128];
	st.local.f32 	[%rd5+20], %f183;
	ld.global.f32 	%f184, [%rd17+128];
	ld.global.f32 	%f185, [%rd16+128];
	st.local.f32 	[%rd6+20], %f185;
	fma.rn.f32 	%f1115, %f184, %f185, %f1115;
	st.local.f32 	[%rd8+4], %f1115;
$L__BB1_21:
	mov.b32 	%r196, 0;
	st.local.u32 	[%rd7+20], %r196;
	or.b32  	%r197, %r3, 64;
	setp.lt.s32 	%p14, %r197, %r161;
	@%p14 bra 	$L__BB1_23;
	mov.b32 	%r198, 0;
	st.local.u32 	[%rd5+24], %r198;
	st.local.u32 	[%rd6+24], %r198;
	bra.uni 	$L__BB1_24;
$L__BB1_23:
	ld.global.f32 	%f186, [%rd18+256];
	st.local.f32 	[%rd5+24], %f186;
	ld.global.f32 	%f187, [%rd17+256];
	ld.global.f32 	%f188, [%rd16+256];
	st.local.f32 	[%rd6+24], %f188;
	fma.rn.f32 	%f1115, %f187, %f188, %f1115;
$L__BB1_24:
	mov.b32 	%r199, 0;
	st.local.u32 	[%rd7+24], %r199;
	or.b32  	%r200, %r3, 96;
	setp.lt.s32 	%p15, %r200, %r161;
	@%p15 bra 	$L__BB1_26;
	mov.b32 	%r201, 0;
	st.local.u32 	[%rd5+28], %r201;
	st.local.u32 	[%rd6+28], %r201;
	bra.uni 	$L__BB1_27;
$L__BB1_26:
	ld.global.f32 	%f189, [%rd18+384];
	st.local.f32 	[%rd5+28], %f189;
	ld.global.f32 	%f190, [%rd17+384];
	ld.global.f32 	%f191, [%rd16+384];
	st.local.f32 	[%rd6+28], %f191;
	fma.rn.f32 	%f1115, %f190, %f191, %f1115;
$L__BB1_27:
	mov.b32 	%r202, 0;
	st.local.u32 	[%rd7+28], %r202;
	mov.b32 	%r203, %f1115;
	shfl.sync.bfly.b32	%r204|%p16, %r203, 16, 31, -1;
	mov.b32 	%f192, %r204;
	add.f32 	%f193, %f1115, %f192;
	mov.b32 	%r205, %f193;
	shfl.sync.bfly.b32	%r206|%p17, %r205, 8, 31, -1;
	mov.b32 	%f194, %r206;
	add.f32 	%f195, %f193, %f194;
	mov.b32 	%r207, %f195;
	shfl.sync.bfly.b32	%r208|%p18, %r207, 4, 31, -1;
	mov.b32 	%f196, %r208;
	add.f32 	%f197, %f195, %f196;
	mov.b32 	%r209, %f197;
	shfl.sync.bfly.b32	%r210|%p19, %r209, 2, 31, -1;
	mov.b32 	%f198, %r210;
	add.f32 	%f199, %f197, %f198;
	mov.b32 	%r211, %f199;
	shfl.sync.bfly.b32	%r212|%p20, %r211, 1, 31, -1;
	mov.b32 	%f200, %r212;
	add.f32 	%f201, %f199, %f200;
	st.local.f32 	[%rd8+4], %f201;
$L__BB1_28:
	add.s32 	%r10, %r6, 2;
	mov.b32 	%r213, 0;
	st.local.u32 	[%rd8+8], %r213;
	setp.ge.s32 	%p21, %r10, %r5;
	@%p21 bra 	$L__BB1_42;
	mul.lo.s32 	%r11, %r10, %r161;
	setp.lt.s32 	%p22, %r3, %r161;
	@%p22 bra 	$L__BB1_31;
	mov.b32 	%r214, 0;
	st.local.u32 	[%rd5+32], %r214;
	st.local.u32 	[%rd6+32], %r214;
	mov.f32 	%f1119, 0f00000000;
	bra.uni 	$L__BB1_32;
$L__BB1_31:
	add.s32 	%r215, %r3, %r11;
	mul.wide.u32 	%rd93, %r215, 4;
	add.s64 	%rd94, %rd3, %rd93;
	ld.global.f32 	%f203, [%rd94];
	st.local.f32 	[%rd5+32], %f203;
	add.s64 	%rd95, %rd2, %rd93;
	ld.global.f32 	%f204, [%rd95];
	add.s64 	%rd96, %rd1, %rd93;
	ld.global.f32 	%f205, [%rd96];
	st.local.f32 	[%rd6+32], %f205;
	fma.rn.f32 	%f1119, %f204, %f205, 0f00000000;
$L__BB1_32:
	mov.b32 	%r216, 0;
	st.local.u32 	[%rd7+32], %r216;
	or.b32  	%r217, %r3, 32;
	setp.lt.s32 	%p23, %r217, %r161;
	cvt.u64.u32 	%rd97, %r11;
	cvt.u64.u32 	%rd98, %r3;
	add.s64 	%rd99, %rd98, %rd97;
	shl.b64 	%rd100, %rd99, 2;
	add.s64 	%rd19, %rd1, %rd100;
	add.s64 	%rd20, %rd2, %rd100;
	add.s64 	%rd21, %rd3, %rd100;
	@%p23 bra 	$L__BB1_34;
	mov.b32 	%r218, 0;
	st.local.u32 	[%rd5+36], %r218;
	st.local.u32 	[%rd6+36], %r218;
	bra.uni 	$L__BB1_35;
$L__BB1_34:
	ld.global.f32 	%f206, [%rd21+128];
	st.local.f32 	[%rd5+36], %f206;
	ld.global.f32 	%f207, [%rd20+128];
	ld.global.f32 	%f208, [%rd19+128];
	st.local.f32 	[%rd6+36], %f208;
	fma.rn.f32 	%f1119, %f207, %f208, %f1119;
	st.local.f32 	[%rd8+8], %f1119;
$L__BB1_35:
	mov.b32 	%r219, 0;
	st.local.u32 	[%rd7+36], %r219;
	or.b32  	%r220, %r3, 64;
	setp.lt.s32 	%p24, %r220, %r161;
	@%p24 bra 	$L__BB1_37;
	mov.b32 	%r221, 0;
	st.local.u32 	[%rd5+40], %r221;
	st.local.u32 	[%rd6+40], %r221;
	bra.uni 	$L__BB1_38;
$L__BB1_37:
	ld.global.f32 	%f209, [%rd21+256];
	st.local.f32 	[%rd5+40], %f209;
	ld.global.f32 	%f210, [%rd20+256];
	ld.global.f32 	%f211, [%rd19+256];
	st.local.f32 	[%rd6+40], %f211;
	fma.rn.f32 	%f1119, %f210, %f211, %f1119;
$L__BB1_38:
	mov.b32 	%r222, 0;
	st.local.u32 	[%rd7+40], %r222;
	or.b32  	%r223, %r3, 96;
	setp.lt.s32 	%p25, %r223, %r161;
	@%p25 bra 	$L__BB1_40;
	mov.b32 	%r224, 0;
	st.local.u32 	[%rd5+44], %r224;
	st.local.u32 	[%rd6+44], %r224;
	bra.uni 	$L__BB1_41;
$L__BB1_40:
	ld.global.f32 	%f212, [%rd21+384];
	st.local.f32 	[%rd5+44], %f212;
	ld.global.f32 	%f213, [%rd20+384];
	ld.global.f32 	%f214, [%rd19+384];
	st.local.f32 	[%rd6+44], %f214;
	fma.rn.f32 	%f1119, %f213, %f214, %f1119;
$L__BB1_41:
	mov.b32 	%r225, 0;
	st.local.u32 	[%rd7+44], %r225;
	mov.b32 	%r226, %f1119;
	shfl.sync.bfly.b32	%r227|%p26, %r226, 16, 31, -1;
	mov.b32 	%f215, %r227;
	add.f32 	%f216, %f1119, %f215;
	mov.b32 	%r228, %f216;
	shfl.sync.bfly.b32	%r229|%p27, %r228, 8, 31, -1;
	mov.b32 	%f217, %r229;
	add.f32 	%f218, %f216, %f217;
	mov.b32 	%r230, %f218;
	shfl.sync.bfly.b32	%r231|%p28, %r230, 4, 31, -1;
	mov.b32 	%f219, %r231;
	add.f32 	%f220, %f218, %f219;
	mov.b32 	%r232, %f220;
	shfl.sync.bfly.b32	%r233|%p29, %r232, 2, 31, -1;
	mov.b32 	%f221, %r233;
	add.f32 	%f222, %f220, %f221;
	mov.b32 	%r234, %f222;
	shfl.sync.bfly.b32	%r235|%p30, %r234, 1, 31, -1;
	mov.b32 	%f223, %r235;
	add.f32 	%f224, %f222, %f223;
	st.local.f32 	[%rd8+8], %f224;
$L__BB1_42:
	add.s32 	%r12, %r6, 3;
	mov.b32 	%r236, 0;
	st.local.u32 	[%rd8+12], %r236;
	setp.ge.s32 	%p31, %r12, %r5;
	@%p31 bra 	$L__BB1_56;
	mul.lo.s32 	%r13, %r12, %r161;
	setp.lt.s32 	%p32, %r3, %r161;
	@%p32 bra 	$L__BB1_45;
	mov.b32 	%r237, 0;
	st.local.u32 	[%rd5+48], %r237;
	st.local.u32 	[%rd6+48], %r237;
	mov.f32 	%f1123, 0f00000000;
	bra.uni 	$L__BB1_46;
$L__BB1_45:
	add.s32 	%r238, %r3, %r13;
	mul.wide.u32 	%rd101, %r238, 4;
	add.s64 	%rd102, %rd3, %rd101;
	ld.global.f32 	%f226, [%rd102];
	st.local.f32 	[%rd5+48], %f226;
	add.s64 	%rd103, %rd2, %rd101;
	ld.global.f32 	%f227, [%rd103];
	add.s64 	%rd104, %rd1, %rd101;
	ld.global.f32 	%f228, [%rd104];
	st.local.f32 	[%rd6+48], %f228;
	fma.rn.f32 	%f1123, %f227, %f228, 0f00000000;
$L__BB1_46:
	mov.b32 	%r239, 0;
	st.local.u32 	[%rd7+48], %r239;
	or.b32  	%r240, %r3, 32;
	setp.lt.s32 	%p33, %r240, %r161;
	cvt.u64.u32 	%rd105, %r13;
	cvt.u64.u32 	%rd106, %r3;
	add.s64 	%rd107, %rd106, %rd105;
	shl.b64 	%rd108, %rd107, 2;
	add.s64 	%rd22, %rd1, %rd108;
	add.s64 	%rd23, %rd2, %rd108;
	add.s64 	%rd24, %rd3, %rd108;
	@%p33 bra 	$L__BB1_48;
	mov.b32 	%r241, 0;
	st.local.u32 	[%rd5+52], %r241;
	st.local.u32 	[%rd6+52], %r241;
	bra.uni 	$L__BB1_49;
$L__BB1_48:
	ld.global.f32 	%f229, [%rd24+128];
	st.local.f32 	[%rd5+52], %f229;
	ld.global.f32 	%f230, [%rd23+128];
	ld.global.f32 	%f231, [%rd22+128];
	st.local.f32 	[%rd6+52], %f231;
	fma.rn.f32 	%f1123, %f230, %f231, %f1123;
	st.local.f32 	[%rd8+12], %f1123;
$L__BB1_49:
	mov.b32 	%r242, 0;
	st.local.u32 	[%rd7+52], %r242;
	or.b32  	%r243, %r3, 64;
	setp.lt.s32 	%p34, %r243, %r161;
	@%p34 bra 	$L__BB1_51;
	mov.b32 	%r244, 0;
	st.local.u32 	[%rd5+56], %r244;
	st.local.u32 	[%rd6+56], %r244;
	bra.uni 	$L__BB1_52;
$L__BB1_51:
	ld.global.f32 	%f232, [%rd24+256];
	st.local.f32 	[%rd5+56], %f232;
	ld.global.f32 	%f233, [%rd23+256];
	ld.global.f32 	%f234, [%rd22+256];
	st.local.f32 	[%rd6+56], %f234;
	fma.rn.f32 	%f1123, %f233, %f234, %f1123;
$L__BB1_52:
	mov.b32 	%r245, 0;
	st.local.u32 	[%rd7+56], %r245;
	or.b32  	%r246, %r3, 96;
	setp.lt.s32 	%p35, %r246, %r161;
	@%p35 bra 	$L__BB1_54;
	mov.b32 	%r247, 0;
	st.local.u32 	[%rd5+60], %r247;
	st.local.u32 	[%rd6+60], %r247;
	bra.uni 	$L__BB1_55;
$L__BB1_54:
	ld.global.f32 	%f235, [%rd24+384];
	st.local.f32 	[%rd5+60], %f235;
	ld.global.f32 	%f236, [%rd23+384];
	ld.global.f32 	%f237, [%rd22+384];
	st.local.f32 	[%rd6+60], %f237;
	fma.rn.f32 	%f1123, %f236, %f237, %f1123;
$L__BB1_55:
	mov.b32 	%r248, 0;
	st.local.u32 	[%rd7+60], %r248;
	mov.b32 	%r249, %f1123;
	shfl.sync.bfly.b32	%r250|%p36, %r249, 16, 31, -1;
	mov.b32 	%f238, %r250;
	add.f32 	%f239, %f1123, %f238;
	mov.b32 	%r251, %f239;
	shfl.sync.bfly.b32	%r252|%p37, %r251, 8, 31, -1;
	mov.b32 	%f240, %r252;
	add.f32 	%f241, %f239, %f240;
	mov.b32 	%r253, %f241;
	shfl.sync.bfly.b32	%r254|%p38, %r253, 4, 31, -1;
	mov.b32 	%f242, %r254;
	add.f32 	%f243, %f241, %f242;
	mov.b32 	%r255, %f243;
	shfl.sync.bfly.b32	%r256|%p39, %r255, 2, 31, -1;
	mov.b32 	%f244, %r256;
	add.f32 	%f245, %f243, %f244;
	mov.b32 	%r257, %f245;
	shfl.sync.bfly.b32	%r258|%p40, %r257, 1, 31, -1;
	mov.b32 	%f246, %r258;
	add.f32 	%f247, %f245, %f246;
	st.local.f32 	[%rd8+12], %f247;
$L__BB1_56:
	add.s32 	%r14, %r6, 4;
	mov.b32 	%r259, 0;
	st.local.u32 	[%rd8+16], %r259;
	setp.ge.s32 	%p41, %r14, %r5;
	@%p41 bra 	$L__BB1_70;
	mul.lo.s32 	%r15, %r14, %r161;
	setp.lt.s32 	%p42, %r3, %r161;
	@%p42 bra 	$L__BB1_59;
	mov.b32 	%r260, 0;
	st.local.u32 	[%rd5+64], %r260;
	st.local.u32 	[%rd6+64], %r260;
	mov.f32 	%f1127, 0f00000000;
	bra.uni 	$L__BB1_60;
$L__BB1_59:
	add.s32 	%r261, %r3, %r15;
	mul.wide.u32 	%rd109, %r261, 4;
	add.s64 	%rd110, %rd3, %rd109;
	ld.global.f32 	%f249, [%rd110];
	st.local.f32 	[%rd5+64], %f249;
	add.s64 	%rd111, %rd2, %rd109;
	ld.global.f32 	%f250, [%rd111];
	add.s64 	%rd112, %rd1, %rd109;
	ld.global.f32 	%f251, [%rd112];
	st.local.f32 	[%rd6+64], %f251;
	fma.rn.f32 	%f1127, %f250, %f251, 0f00000000;
$L__BB1_60:
	mov.b32 	%r262, 0;
	st.local.u32 	[%rd7+64], %r262;
	or.b32  	%r263, %r3, 32;
	setp.lt.s32 	%p43, %r263, %r161;
	cvt.u64.u32 	%rd113, %r15;
	cvt.u64.u32 	%rd114, %r3;
	add.s64 	%rd115, %rd114, %rd113;
	shl.b64 	%rd116, %rd115, 2;
	add.s64 	%rd25, %rd1, %rd116;
	add.s64 	%rd26, %rd2, %rd116;
	add.s64 	%rd27, %rd3, %rd116;
	@%p43 bra 	$L__BB1_62;
	mov.b32 	%r264, 0;
	st.local.u32 	[%rd5+68], %r264;
	st.local.u32 	[%rd6+68], %r264;
	bra.uni 	$L__BB1_63;
$L__BB1_62:
	ld.global.f32 	%f252, [%rd27+128];
	st.local.f32 	[%rd5+68], %f252;
	ld.global.f32 	%f253, [%rd26+128];
	ld.global.f32 	%f254, [%rd25+128];
	st.local.f32 	[%rd6+68], %f254;
	fma.rn.f32 	%f1127, %f253, %f254, %f1127;
	st.local.f32 	[%rd8+16], %f1127;
$L__BB1_63:
	mov.b32 	%r265, 0;
	st.local.u32 	[%rd7+68], %r265;
	or.b32  	%r266, %r3, 64;
	setp.lt.s32 	%p44, %r266, %r161;
	@%p44 bra 	$L__BB1_65;
	mov.b32 	%r267, 0;
	st.local.u32 	[%rd5+72], %r267;
	st.local.u32 	[%rd6+72], %r267;
	bra.uni 	$L__BB1_66;
$L__BB1_65:
	ld.global.f32 	%f255, [%rd27+256];
	st.local.f32 	[%rd5+72], %f255;
	ld.global.f32 	%f256, [%rd26+256];
	ld.global.f32 	%f257, [%rd25+256];
	st.local.f32 	[%rd6+72], %f257;
	fma.rn.f32 	%f1127, %f256, %f257, %f1127;
$L__BB1_66:
	mov.b32 	%r268, 0;
	st.local.u32 	[%rd7+72], %r268;
	or.b32  	%r269, %r3, 96;
	setp.lt.s32 	%p45, %r269, %r161;
	@%p45 bra 	$L__BB1_68;
	mov.b32 	%r270, 0;
	st.local.u32 	[%rd5+76], %r270;
	st.local.u32 	[%rd6+76], %r270;
	bra.uni 	$L__BB1_69;
$L__BB1_68:
	ld.global.f32 	%f258, [%rd27+384];
	st.local.f32 	[%rd5+76], %f258;
	ld.global.f32 	%f259, [%rd26+384];
	ld.global.f32 	%f260, [%rd25+384];
	st.local.f32 	[%rd6+76], %f260;
	fma.rn.f32 	%f1127, %f259, %f260, %f1127;
$L__BB1_69:
	mov.b32 	%r271, 0;
	st.local.u32 	[%rd7+76], %r271;
	mov.b32 	%r272, %f1127;
	shfl.sync.bfly.b32	%r273|%p46, %r272, 16, 31, -1;
	mov.b32 	%f261, %r273;
	add.f32 	%f262, %f1127, %f261;
	mov.b32 	%r274, %f262;
	shfl.sync.bfly.b32	%r275|%p47, %r274, 8, 31, -1;
	mov.b32 	%f263, %r275;
	add.f32 	%f264, %f262, %f263;
	mov.b32 	%r276, %f264;
	shfl.sync.bfly.b32	%r277|%p48, %r276, 4, 31, -1;
	mov.b32 	%f265, %r277;
	add.f32 	%f266, %f264, %f265;
	mov.b32 	%r278, %f266;
	shfl.sync.bfly.b32	%r279|%p49, %r278, 2, 31, -1;
	mov.b32 	%f267, %r279;
	add.f32 	%f268, %f266, %f267;
	mov.b32 	%r280, %f268;
	shfl.sync.bfly.b32	%r281|%p50, %r280, 1, 31, -1;
	mov.b32 	%f269, %r281;
	add.f32 	%f270, %f268, %f269;
	st.local.f32 	[%rd8+16], %f270;
$L__BB1_70:
	add.s32 	%r16, %r6, 5;
	mov.b32 	%r282, 0;
	st.local.u32 	[%rd8+20], %r282;
	setp.ge.s32 	%p51, %r16, %r5;
	@%p51 bra 	$L__BB1_84;
	mul.lo.s32 	%r17, %r16, %r161;
	setp.lt.s32 	%p52, %r3, %r161;
	@%p52 bra 	$L__BB1_73;
	mov.b32 	%r283, 0;
	st.local.u32 	[%rd5+80], %r283;
	st.local.u32 	[%rd6+80], %r283;
	mov.f32 	%f1131, 0f00000000;
	bra.uni 	$L__BB1_74;
$L__BB1_73:
	add.s32 	%r284, %r3, %r17;
	mul.wide.u32 	%rd117, %r284, 4;
	add.s64 	%rd118, %rd3, %rd117;
	ld.global.f32 	%f272, [%rd118];
	st.local.f32 	[%rd5+80], %f272;
	add.s64 	%rd119, %rd2, %rd117;
	ld.global.f32 	%f273, [%rd119];
	add.s64 	%rd120, %rd1, %rd117;
	ld.global.f32 	%f274, [%rd120];
	st.local.f32 	[%rd6+80], %f274;
	fma.rn.f32 	%f1131, %f273, %f274, 0f00000000;
$L__BB1_74:
	mov.b32 	%r285, 0;
	st.local.u32 	[%rd7+80], %r285;
	or.b32  	%r286, %r3, 32;
	setp.lt.s32 	%p53, %r286, %r161;
	cvt.u64.u32 	%rd121, %r17;
	cvt.u64.u32 	%rd122, %r3;
	add.s64 	%rd123, %rd122, %rd121;
	shl.b64 	%rd124, %rd123, 2;
	add.s64 	%rd28, %rd1, %rd124;
	add.s64 	%rd29, %rd2, %rd124;
	add.s64 	%rd30, %rd3, %rd124;
	@%p53 bra 	$L__BB1_76;
	mov.b32 	%r287, 0;
	st.local.u32 	[%rd5+84], %r287;
	st.local.u32 	[%rd6+84], %r287;
	bra.uni 	$L__BB1_77;
$L__BB1_76:
	ld.global.f32 	%f275, [%rd30+128];
	st.local.f32 	[%rd5+84], %f275;
	ld.global.f32 	%f276, [%rd29+128];
	ld.global.f32 	%f277, [%rd28+128];
	st.local.f32 	[%rd6+84], %f277;
	fma.rn.f32 	%f1131, %f276, %f277, %f1131;
	st.local.f32 	[%rd8+20], %f1131;
$L__BB1_77:
	mov.b32 	%r288, 0;
	st.local.u32 	[%rd7+84], %r288;
	or.b32  	%r289, %r3, 64;
	setp.lt.s32 	%p54, %r289, %r161;
	@%p54 bra 	$L__BB1_79;
	mov.b32 	%r290, 0;
	st.local.u32 	[%rd5+88], %r290;
	st.local.u32 	[%rd6+88], %r290;
	bra.uni 	$L__BB1_80;
$L__BB1_79:
	ld.global.f32 	%f278, [%rd30+256];
	st.local.f32 	[%rd5+88], %f278;
	ld.global.f32 	%f279, [%rd29+256];
	ld.global.f32 	%f280, [%rd28+256];
	st.local.f32 	[%rd6+88], %f280;
	fma.rn.f32 	%f1131, %f279, %f280, %f1131;
$L__BB1_80:
	mov.b32 	%r291, 0;
	st.local.u32 	[%rd7+88], %r291;
	or.b32  	%r292, %r3, 96;
	setp.lt.s32 	%p55, %r292, %r161;
	@%p55 bra 	$L__BB1_82;
	mov.b32 	%r293, 0;
	st.local.u32 	[%rd5+92], %r293;
	st.local.u32 	[%rd6+92], %r293;
	bra.uni 	$L__BB1_83;
$L__BB1_82:
	ld.global.f32 	%f281, [%rd30+384];
	st.local.f32 	[%rd5+92], %f281;
	ld.global.f32 	%f282, [%rd29+384];
	ld.global.f32 	%f283, [%rd28+384];
	st.local.f32 	[%rd6+92], %f283;
	fma.rn.f32 	%f1131, %f282, %f283, %f1131;
$L__BB1_83:
	mov.b32 	%r294, 0;
	st.local.u32 	[%rd7+92], %r294;
	mov.b32 	%r295, %f1131;
	shfl.sync.bfly.b32	%r296|%p56, %r295, 16, 31, -1;
	mov.b32 	%f284, %r296;
	add.f32 	%f285, %f1131, %f284;
	mov.b32 	%r297, %f285;
	shfl.sync.bfly.b32	%r298|%p57, %r297, 8, 31, -1;
	mov.b32 	%f286, %r298;
	add.f32 	%f287, %f285, %f286;
	mov.b32 	%r299, %f287;
	shfl.sync.bfly.b32	%r300|%p58, %r299, 4, 31, -1;
	mov.b32 	%f288, %r300;
	add.f32 	%f289, %f287, %f288;
	mov.b32 	%r301, %f289;
	shfl.sync.bfly.b32	%r302|%p59, %r301, 2, 31, -1;
	mov.b32 	%f290, %r302;
	add.f32 	%f291, %f289, %f290;
	mov.b32 	%r303, %f291;
	shfl.sync.bfly.b32	%r304|%p60, %r303, 1, 31, -1;
	mov.b32 	%f292, %r304;
	add.f32 	%f293, %f291, %f292;
	st.local.f32 	[%rd8+20], %f293;
$L__BB1_84:
	add.s32 	%r18, %r6, 6;
	mov.b32 	%r305, 0;
	st.local.u32 	[%rd8+24], %r305;
	setp.ge.s32 	%p61, %r18, %r5;
	@%p61 bra 	$L__BB1_98;
	mul.lo.s32 	%r19, %r18, %r161;
	setp.lt.s32 	%p62, %r3, %r161;
	@%p62 bra 	$L__BB1_87;
	mov.b32 	%r306, 0;
	st.local.u32 	[%rd5+96], %r306;
	st.local.u32 	[%rd6+96], %r306;
	mov.f32 	%f1135, 0f00000000;
	bra.uni 	$L__BB1_88;
$L__BB1_87:
	add.s32 	%r307, %r3, %r19;
	mul.wide.u32 	%rd125, %r307, 4;
	add.s64 	%rd126, %rd3, %rd125;
	ld.global.f32 	%f295, [%rd126];
	st.local.f32 	[%rd5+96], %f295;
	add.s64 	%rd127, %rd2, %rd125;
	ld.global.f32 	%f296, [%rd127];
	add.s64 	%rd128, %rd1, %rd125;
	ld.global.f32 	%f297, [%rd128];
	st.local.f32 	[%rd6+96], %f297;
	fma.rn.f32 	%f1135, %f296, %f297, 0f00000000;
$L__BB1_88:
	mov.b32 	%r308, 0;
	st.local.u32 	[%rd7+96], %r308;
	or.b32  	%r309, %r3, 32;
	setp.lt.s32 	%p63, %r309, %r161;
	cvt.u64.u32 	%rd129, %r19;
	cvt.u64.u32 	%rd130, %r3;
	add.s64 	%rd131, %rd130, %rd129;
	shl.b64 	%rd132, %rd131, 2;
	add.s64 	%rd31, %rd1, %rd132;
	add.s64 	%rd32, %rd2, %rd132;
	add.s64 	%rd33, %rd3, %rd132;
	@%p63 bra 	$L__BB1_90;
	mov.b32 	%r310, 0;
	st.local.u32 	[%rd5+100], %r310;
	st.local.u32 	[%rd6+100], %r310;
	bra.uni 	$L__BB1_91;
$L__BB1_90:
	ld.global.f32 	%f298, [%rd33+128];
	st.local.f32 	[%rd5+100], %f298;
	ld.global.f32 	%f299, [%rd32+128];
	ld.global.f32 	%f300, [%rd31+128];
	st.local.f32 	[%rd6+100], %f300;
	fma.rn.f32 	%f1135, %f299, %f300, %f1135;
	st.local.f32 	[%rd8+24], %f1135;
$L__BB1_91:
	mov.b32 	%r311, 0;
	st.local.u32 	[%rd7+100], %r311;
	or.b32  	%r312, %r3, 64;
	setp.lt.s32 	%p64, %r312, %r161;
	@%p64 bra 	$L__BB1_93;
	mov.b32 	%r313, 0;
	st.local.u32 	[%rd5+104], %r313;
	st.local.u32 	[%rd6+104], %r313;
	bra.uni 	$L__BB1_94;
$L__BB1_93:
	ld.global.f32 	%f301, [%rd33+256];
	st.local.f32 	[%rd5+104], %f301;
	ld.global.f32 	%f302, [%rd32+256];
	ld.global.f32 	%f303, [%rd31+256];
	st.local.f32 	[%rd6+104], %f303;
	fma.rn.f32 	%f1135, %f302, %f303, %f1135;
$L__BB1_94:
	mov.b32 	%r314, 0;
	st.local.u32 	[%rd7+104], %r314;
	or.b32  	%r315, %r3, 96;
	setp.lt.s32 	%p65, %r315, %r161;
	@%p65 bra 	$L__BB1_96;
	mov.b32 	%r316, 0;
	st.local.u32 	[%rd5+108], %r316;
	st.local.u32 	[%rd6+108], %r316;
	bra.uni 	$L__BB1_97;
$L__BB1_96:
	ld.global.f32 	%f304, [%rd33+384];
	st.local.f32 	[%rd5+108], %f304;
	ld.global.f32 	%f305, [%rd32+384];
	ld.global.f32 	%f306, [%rd31+384];
	st.local.f32 	[%rd6+108], %f306;
	fma.rn.f32 	%f1135, %f305, %f306, %f1135;
$L__BB1_97:
	mov.b32 	%r317, 0;
	st.local.u32 	[%rd7+108], %r317;
	mov.b32 	%r318, %f1135;
	shfl.sync.bfly.b32	%r319|%p66, %r318, 16, 31, -1;
	mov.b32 	%f307, %r319;
	add.f32 	%f308, %f1135, %f307;
	mov.b32 	%r320, %f308;
	shfl.sync.bfly.b32	%r321|%p67, %r320, 8, 31, -1;
	mov.b32 	%f309, %r321;
	add.f32 	%f310, %f308, %f309;
	mov.b32 	%r322, %f310;
	shfl.sync.bfly.b32	%r323|%p68, %r322, 4, 31, -1;
	mov.b32 	%f311, %r323;
	add.f32 	%f312, %f310, %f311;
	mov.b32 	%r324, %f312;
	shfl.sync.bfly.b32	%r325|%p69, %r324, 2, 31, -1;
	mov.b32 	%f313, %r325;
	add.f32 	%f314, %f312, %f313;
	mov.b32 	%r326, %f314;
	shfl.sync.bfly.b32	%r327|%p70, %r326, 1, 31, -1;
	mov.b32 	%f315, %r327;
	add.f32 	%f316, %f314, %f315;
	st.local.f32 	[%rd8+24], %f316;
$L__BB1_98:
	add.s32 	%r20, %r6, 7;
	mov.b32 	%r328, 0;
	st.local.u32 	[%rd8+28], %r328;
	setp.ge.s32 	%p71, %r20, %r5;
	@%p71 bra 	$L__BB1_112;
	mul.lo.s32 	%r21, %r20, %r161;
	setp.lt.s32 	%p72, %r3, %r161;
	@%p72 bra 	$L__BB1_101;
	mov.b32 	%r329, 0;
	st.local.u32 	[%rd5+112], %r329;
	st.local.u32 	[%rd6+112], %r329;
	mov.f32 	%f1139, 0f00000000;
	bra.uni 	$L__BB1_102;
$L__BB1_101:
	add.s32 	%r330, %r3, %r21;
	mul.wide.u32 	%rd133, %r330, 4;
	add.s64 	%rd134, %rd3, %rd133;
	ld.global.f32 	%f318, [%rd134];
	st.local.f32 	[%rd5+112], %f318;
	add.s64 	%rd135, %rd2, %rd133;
	ld.global.f32 	%f319, [%rd135];
	add.s64 	%rd136, %rd1, %rd133;
	ld.global.f32 	%f320, [%rd136];
	st.local.f32 	[%rd6+112], %f320;
	fma.rn.f32 	%f1139, %f319, %f320, 0f00000000;
$L__BB1_102:
	mov.b32 	%r331, 0;
	st.local.u32 	[%rd7+112], %r331;
	or.b32  	%r332, %r3, 32;
	setp.lt.s32 	%p73, %r332, %r161;
	cvt.u64.u32 	%rd137, %r21;
	cvt.u64.u32 	%rd138, %r3;
	add.s64 	%rd139, %rd138, %rd137;
	shl.b64 	%rd140, %rd139, 2;
	add.s64 	%rd34, %rd1, %rd140;
	add.s64 	%rd35, %rd2, %rd140;
	add.s64 	%rd36, %rd3, %rd140;
	@%p73 bra 	$L__BB1_104;
	mov.b32 	%r333, 0;
	st.local.u32 	[%rd5+116], %r333;
	st.local.u32 	[%rd6+116], %r333;
	bra.uni 	$L__BB1_105;
$L__BB1_104:
	ld.global.f32 	%f321, [%rd36+128];
	st.local.f32 	[%rd5+116], %f321;
	ld.global.f32 	%f322, [%rd35+128];
	ld.global.f32 	%f323, [%rd34+128];
	st.local.f32 	[%rd6+116], %f323;
	fma.rn.f32 	%f1139, %f322, %f323, %f1139;
	st.local.f32 	[%rd8+28], %f1139;
$L__BB1_105:
	mov.b32 	%r334, 0;
	st.local.u32 	[%rd7+116], %r334;
	or.b32  	%r335, %r3, 64;
	setp.lt.s32 	%p74, %r335, %r161;
	@%p74 bra 	$L__BB1_107;
	mov.b32 	%r336, 0;
	st.local.u32 	[%rd5+120], %r336;
	st.local.u32 	[%rd6+120], %r336;
	bra.uni 	$L__BB1_108;
$L__BB1_107:
	ld.global.f32 	%f324, [%rd36+256];
	st.local.f32 	[%rd5+120], %f324;
	ld.global.f32 	%f325, [%rd35+256];
	ld.global.f32 	%f326, [%rd34+256];
	st.local.f32 	[%rd6+120], %f326;
	fma.rn.f32 	%f1139, %f325, %f326, %f1139;
$L__BB1_108:
	mov.b32 	%r337, 0;
	st.local.u32 	[%rd7+120], %r337;
	or.b32  	%r338, %r3, 96;
	setp.lt.s32 	%p75, %r338, %r161;
	@%p75 bra 	$L__BB1_110;
	mov.b32 	%r339, 0;
	st.local.u32 	[%rd5+124], %r339;
	st.local.u32 	[%rd6+124], %r339;
	bra.uni 	$L__BB1_111;
$L__BB1_110:
	ld.global.f32 	%f327, [%rd36+384];
	st.local.f32 	[%rd5+124], %f327;
	ld.global.f32 	%f328, [%rd35+384];
	ld.global.f32 	%f329, [%rd34+384];
	st.local.f32 	[%rd6+124], %f329;
	fma.rn.f32 	%f1139, %f328, %f329, %f1139;
$L__BB1_111:
	mov.b32 	%r340, 0;
	st.local.u32 	[%rd7+124], %r340;
	mov.b32 	%r341, %f1139;
	shfl.sync.bfly.b32	%r342|%p76, %r341, 16, 31, -1;
	mov.b32 	%f330, %r342;
	add.f32 	%f331, %f1139, %f330;
	mov.b32 	%r343, %f331;
	shfl.sync.bfly.b32	%r344|%p77, %r343, 8, 31, -1;
	mov.b32 	%f332, %r344;
	add.f32 	%f333, %f331, %f332;
	mov.b32 	%r345, %f333;
	shfl.sync.bfly.b32	%r346|%p78, %r345, 4, 31, -1;
	mov.b32 	%f334, %r346;
	add.f32 	%f335, %f333, %f334;
	mov.b32 	%r347, %f335;
	shfl.sync.bfly.b32	%r348|%p79, %r347, 2, 31, -1;
	mov.b32 	%f336, %r348;
	add.f32 	%f337, %f335, %f336;
	mov.b32 	%r349, %f337;
	shfl.sync.bfly.b32	%r350|%p80, %r349, 1, 31, -1;
	mov.b32 	%f338, %r350;
	add.f32 	%f339, %f337, %f338;
	st.local.f32 	[%rd8+28], %f339;
$L__BB1_112:
	ld.param.u32 	%r906, [_Z33flash_attention_2_backward_kernelILi32ELi32ELi128ELi4EEvPKfS1_S1_S1_S1_S1_PfS2_S2_iif_param_9];
	bar.warp.sync 	-1;
	setp.lt.s32 	%p81, %r906, 1;
	@%p81 bra 	$L__BB1_294;
	mov.u32 	%r352, smem;
	add.s32 	%r22, %r352, %r1;
	add.s32 	%r23, %r22, %r1;
	add.s32 	%r24, %r23, %r1;
	add.s32 	%r25, %r161, -1;
	sub.s32 	%r26, %r25, %r3;
	shr.u32 	%r353, %r26, 5;
	add.s32 	%r354, %r353, 1;
	and.b32  	%r27, %r354, 15;
	and.b32  	%r28, %r354, 7;
	and.b32  	%r29, %r161, 7;
	and.b32  	%r30, %r161, 3;
	and.b32  	%r31, %r161, 2147483640;
	and.b32  	%r32, %r161, 1;
	and.b32  	%r33, %r354, 268435440;
	and.b32  	%r34, %r354, 3;
	mov.b32 	%r909, 0;
$L__BB1_114:
	ld.param.u32 	%r907, [_Z33flash_attention_2_backward_kernelILi32ELi32ELi128ELi4EEvPKfS1_S1_S1_S1_S1_PfS2_S2_iif_param_9];
	shl.b32 	%r355, %r909, 5;
	add.s32 	%r356, %r355, 32;
	min.s32 	%r36, %r907, %r356;
	and.b32  	%r37, %r36, 7;
	and.b32  	%r38, %r36, 15;
	sub.s32 	%r39, %r36, %r355;
	bar.sync 	0;
	mul.lo.s32 	%r40, %r355, %r161;
	mul.lo.s32 	%r41, %r39, %r161;
	setp.ge.s32 	%p82, %r2, %r41;
	@%p82 bra 	$L__BB1_119;
	shl.b32 	%r357, %r2, 2;
	mov.u32 	%r358, smem;
	add.s32 	%r911, %r358, %r357;
	add.s32 	%r910, %r2, %r40;
	mov.u32 	%r912, %r2;
$L__BB1_116:
	ld.param.u64 	%rd392, [_Z33flash_attention_2_backward_kernelILi32ELi32ELi128ELi4EEvPKfS1_S1_S1_S1_S1_PfS2_S2_iif_param_2];
	ld.param.u64 	%rd391, [_Z33flash_attention_2_backward_kernelILi32ELi32ELi128ELi4EEvPKfS1_S1_S1_S1_S1_PfS2_S2_iif_param_1];
	mul.wide.s32 	%rd141, %r910, 4;
	cvta.to.global.u64 	%rd142, %rd392;
	add.s64 	%rd143, %rd142, %rd141;
	cvta.to.global.u64 	%rd144, %rd391;
	add.s64 	%rd145, %rd144, %rd141;
	ld.global.f32 	%f340, [%rd145];
	st.shared.f32 	[%r911], %f340;
	ld.global.f32 	%f341, [%rd143];
	add.s32 	%r359, %r911, %r1;
	st.shared.f32 	[%r359], %f341;
	add.s32 	%r912, %r912, %r4;
	shl.b32 	%r360, %r4, 2;
	add.s32 	%r911, %r911, %r360;
	add.s32 	%r910, %r910, %r4;
	setp.lt.s32 	%p83, %r912, %r41;
	@%p83 bra 	$L__BB1_116;
	mov.u32 	%r913, %r2;
$L__BB1_118:
	shl.b32 	%r361, %r913, 2;
	add.s32 	%r362, %r23, %r361;
	mov.b32 	%r363, 0;
	st.shared.u32 	[%r362], %r363;
	add.s32 	%r364, %r362, %r1;
	st.shared.u32 	[%r364], %r363;
	add.s32 	%r913, %r913, %r4;
	setp.lt.s32 	%p84, %r913, %r41;
	@%p84 bra 	$L__BB1_118;
$L__BB1_119:
	bar.sync 	0;
	and.b32  	%r52, %r36, 3;
	sub.s32 	%r53, %r39, %r52;
	sub.s32 	%r54, %r39, %r38;
	mov.b32 	%r914, 0;
$L__BB1_120:
	add.s32 	%r366, %r6, %r914;
	setp.ge.s32 	%p85, %r366, %r5;
	@%p85 bra 	$L__BB1_289;
	add.s32 	%r56, %r39, -1;
	add.s32 	%r57, %r29, -1;
	setp.lt.s32 	%p86, %r39, 1;
	mul.wide.u32 	%rd146, %r914, 16;
	add.s64 	%rd37, %rd5, %rd146;
	@%p86 bra 	$L__BB1_172;
	setp.lt.s32 	%p87, %r161, 1;
	@%p87 bra 	$L__BB1_165;
	mov.b32 	%r915, 0;
$L__BB1_124:
	setp.lt.u32 	%p128, %r25, 7;
	mul.lo.s32 	%r59, %r915, %r161;
	mov.f32 	%f1143, 0f00000000;
	mov.b32 	%r918, 0;
	@%p128 bra 	$L__BB1_143;
	mov.f32 	%f1143, 0f00000000;
	mov.b32 	%r916, 0;
$L__BB1_126:
	.pragma "nounroll";
	and.b32  	%r439, %r916, 24;
	setp.ne.s32 	%p129, %r439, %r3;
	shr.u32 	%r440, %r916, 5;
	mul.wide.u32 	%rd150, %r440, 4;
	add.s64 	%rd38, %rd37, %rd150;
	add.s32 	%r441, %r916, %r59;
	shl.b32 	%r442, %r441, 2;
	mov.u32 	%r443, smem;
	add.s32 	%r61, %r443, %r442;
	@%p129 bra 	$L__BB1_128;
	ld.local.f32 	%f422, [%rd38];
	ld.shared.f32 	%f423, [%r61];
	fma.rn.f32 	%f1143, %f422, %f423, %f1143;
$L__BB1_128:
	add.s32 	%r444, %r916, 1;
	and.b32  	%r445, %r444, 25;
	setp.ne.s32 	%p130, %r445, %r3;
	@%p130 bra 	$L__BB1_130;
	ld.local.f32 	%f424, [%rd38];
	ld.shared.f32 	%f425, [%r61+4];
	fma.rn.f32 	%f1143, %f424, %f425, %f1143;
$L__BB1_130:
	add.s32 	%r446, %r916, 2;
	and.b32  	%r447, %r446, 26;
	setp.ne.s32 	%p131, %r447, %r3;
	@%p131 bra 	$L__BB1_132;
	ld.local.f32 	%f426, [%rd38];
	ld.shared.f32 	%f427, [%r61+8];
	fma.rn.f32 	%f1143, %f426, %f427, %f1143;
$L__BB1_132:
	add.s32 	%r448, %r916, 3;
	and.b32  	%r449, %r448, 27;
	setp.ne.s32 	%p132, %r449, %r3;
	@%p132 bra 	$L__BB1_134;
	ld.local.f32 	%f428, [%rd38];
	ld.shared.f32 	%f429, [%r61+12];
	fma.rn.f32 	%f1143, %f428, %f429, %f1143;
$L__BB1_134:
	add.s32 	%r450, %r916, 4;
	and.b32  	%r451, %r450, 28;
	setp.ne.s32 	%p133, %r451, %r3;
	@%p133 bra 	$L__BB1_136;
	ld.local.f32 	%f430, [%rd38];
	ld.shared.f32 	%f431, [%r61+16];
	fma.rn.f32 	%f1143, %f430, %f431, %f1143;
$L__BB1_136:
	add.s32 	%r452, %r916, 5;
	and.b32  	%r453, %r452, 29;
	setp.ne.s32 	%p134, %r453, %r3;
	@%p134 bra 	$L__BB1_138;
	ld.local.f32 	%f432, [%rd38];
	ld.shared.f32 	%f433, [%r61+20];
	fma.rn.f32 	%f1143, %f432, %f433, %f1143;
$L__BB1_138:
	add.s32 	%r454, %r916, 6;
	and.b32  	%r455, %r454, 30;
	setp.ne.s32 	%p135, %r455, %r3;
	@%p135 bra 	$L__BB1_140;
	ld.local.f32 	%f434, [%rd38];
	ld.shared.f32 	%f435, [%r61+24];
	fma.rn.f32 	%f1143, %f434, %f435, %f1143;
$L__BB1_140:
	add.s32 	%r456, %r916, 7;
	and.b32  	%r457, %r456, 31;
	setp.ne.s32 	%p136, %r457, %r3;
	@%p136 bra 	$L__BB1_142;
	ld.local.f32 	%f436, [%rd38];
	ld.shared.f32 	%f437, [%r61+28];
	fma.rn.f32 	%f1143, %f436, %f437, %f1143;
$L__BB1_142:
	add.s32 	%r916, %r916, 8;
	setp.ne.s32 	%p137, %r916, %r31;
	mov.u32 	%r918, %r31;
	@%p137 bra 	$L__BB1_126;
$L__BB1_143:
	setp.eq.s32 	%p138, %r29, 0;
	@%p138 bra 	$L__BB1_164;
	setp.lt.u32 	%p139, %r57, 3;
	@%p139 bra 	$L__BB1_154;
	and.b32  	%r458, %r918, 31;
	setp.ne.s32 	%p140, %r458, %r3;
	add.s32 	%r459, %r918, %r59;
	shl.b32 	%r460, %r459, 2;
	mov.u32 	%r461, smem;
	add.s32 	%r64, %r461, %r460;
	@%p140 bra 	$L__BB1_147;
	shr.u32 	%r462, %r918, 5;
	mul.wide.u32 	%rd151, %r462, 4;
	add.s64 	%rd152, %rd37, %rd151;
	ld.local.f32 	%f439, [%rd152];
	ld.shared.f32 	%f440, [%r64];
	fma.rn.f32 	%f1143, %f439, %f440, %f1143;
$L__BB1_147:
	add.s32 	%r65, %r918, 1;
	and.b32  	%r463, %r65, 31;
	setp.ne.s32 	%p141, %r463, %r3;
	@%p141 bra 	$L__BB1_149;
	shr.u32 	%r464, %r65, 5;
	mul.wide.u32 	%rd153, %r464, 4;
	add.s64 	%rd154, %rd37, %rd153;
	ld.local.f32 	%f441, [%rd154];
	ld.shared.f32 	%f442, [%r64+4];
	fma.rn.f32 	%f1143, %f441, %f442, %f1143;
$L__BB1_149:
	add.s32 	%r66, %r918, 2;
	and.b32  	%r465, %r66, 31;
	setp.ne.s32 	%p142, %r465, %r3;
	@%p142 bra 	$L__BB1_151;
	shr.u32 	%r466, %r66, 5;
	mul.wide.u32 	%rd155, %r466, 4;
	add.s64 	%rd156, %rd37, %rd155;
	ld.local.f32 	%f443, [%rd156];
	ld.shared.f32 	%f444, [%r64+8];
	fma.rn.f32 	%f1143, %f443, %f444, %f1143;
$L__BB1_151:
	add.s32 	%r67, %r918, 3;
	and.b32  	%r467, %r67, 31;
	setp.ne.s32 	%p143, %r467, %r3;
	@%p143 bra 	$L__BB1_153;
	shr.u32 	%r468, %r67, 5;
	mul.wide.u32 	%rd157, %r468, 4;
	add.s64 	%rd158, %rd37, %rd157;
	ld.local.f32 	%f445, [%rd158];
	ld.shared.f32 	%f446, [%r64+12];
	fma.rn.f32 	%f1143, %f445, %f446, %f1143;
$L__BB1_153:
	add.s32 	%r918, %r918, 4;
$L__BB1_154:
	setp.eq.s32 	%p144, %r30, 0;
	@%p144 bra 	$L__BB1_164;
	setp.eq.s32 	%p145, %r30, 1;
	@%p145 bra 	$L__BB1_161;
	and.b32  	%r469, %r918, 31;
	setp.ne.s32 	%p146, %r469, %r3;
	add.s32 	%r470, %r918, %r59;
	shl.b32 	%r471, %r470, 2;
	mov.u32 	%r472, smem;
	add.s32 	%r70, %r472, %r471;
	@%p146 bra 	$L__BB1_158;
	shr.u32 	%r473, %r918, 5;
	mul.wide.u32 	%rd159, %r473, 4;
	add.s64 	%rd160, %rd37, %rd159;
	ld.local.f32 	%f448, [%rd160];
	ld.shared.f32 	%f449, [%r70];
	fma.rn.f32 	%f1143, %f448, %f449, %f1143;
$L__BB1_158:
	add.s32 	%r71, %r918, 1;
	and.b32  	%r474, %r71, 31;
	setp.ne.s32 	%p147, %r474, %r3;
	@%p147 bra 	$L__BB1_160;
	shr.u32 	%r475, %r71, 5;
	mul.wide.u32 	%rd161, %r475, 4;
	add.s64 	%rd162, %rd37, %rd161;
	ld.local.f32 	%f450, [%rd162];
	ld.shared.f32 	%f451, [%r70+4];
	fma.rn.f32 	%f1143, %f450, %f451, %f1143;
$L__BB1_160:
	add.s32 	%r918, %r918, 2;
$L__BB1_161:
	setp.eq.s32 	%p148, %r32, 0;
	@%p148 bra 	$L__BB1_164;
	and.b32  	%r476, %r918, 31;
	setp.ne.s32 	%p149, %r476, %r3;
	@%p149 bra 	$L__BB1_164;
	shr.u32 	%r477, %r918, 5;
	mul.wide.u32 	%rd163, %r477, 4;
	add.s64 	%rd164, %rd37, %rd163;
	ld.local.f32 	%f452, [%rd164];
	add.s32 	%r478, %r918, %r59;
	shl.b32 	%r479, %r478, 2;
	mov.u32 	%r480, smem;
	add.s32 	%r481, %r480, %r479;
	ld.shared.f32 	%f453, [%r481];
	fma.rn.f32 	%f1143, %f452, %f453, %f1143;
$L__BB1_164:
	mov.b32 	%r482, %f1143;
	shfl.sync.bfly.b32	%r483|%p150, %r482, 16, 31, -1;
	mov.b32 	%f454, %r483;
	add.f32 	%f455, %f1143, %f454;
	mov.b32 	%r484, %f455;
	shfl.sync.bfly.b32	%r485|%p151, %r484, 8, 31, -1;
	mov.b32 	%f456, %r485;
	add.f32 	%f457, %f455, %f456;
	mov.b32 	%r486, %f457;
	shfl.sync.bfly.b32	%r487|%p152, %r486, 4, 31, -1;
	mov.b32 	%f458, %r487;
	add.f32 	%f459, %f457, %f458;
	mov.b32 	%r488, %f459;
	shfl.sync.bfly.b32	%r489|%p153, %r488, 2, 31, -1;
	mov.b32 	%f460, %r489;
	add.f32 	%f461, %f459, %f460;
	mov.b32 	%r490, %f461;
	shfl.sync.bfly.b32	%r491|%p154, %r490, 1, 31, -1;
	mov.b32 	%f462, %r491;
	add.f32 	%f463, %f461, %f462;
	mul.f32 	%f464, %f155, %f463;
	mul.wide.u32 	%rd165, %r915, 4;
	add.s64 	%rd166, %rd9, %rd165;
	st.local.f32 	[%rd166], %f464;
	add.s32 	%r915, %r915, 1;
	setp.lt.s32 	%p155, %r915, %r39;
	@%p155 bra 	$L__BB1_124;
	bra.uni 	$L__BB1_172;
$L__BB1_165:
	setp.lt.u32 	%p88, %r56, 3;
	mov.b32 	%r921, 0;
	@%p88 bra 	$L__BB1_168;
	mov.b32 	%r920, 0;
$L__BB1_167:
	mov.b32 	%r369, 0;
	shfl.sync.bfly.b32	%r370|%p89, %r369, 16, 31, -1;
	mov.b32 	%f342, %r370;
	add.f32 	%f343, %f342, 0f00000000;
	mov.b32 	%r371, %f343;
	shfl.sync.bfly.b32	%r372|%p90, %r371, 8, 31, -1;
	mov.b32 	%f344, %r372;
	add.f32 	%f345, %f343, %f344;
	mov.b32 	%r373, %f345;
	shfl.sync.bfly.b32	%r374|%p91, %r373, 4, 31, -1;
	mov.b32 	%f346, %r374;
	add.f32 	%f347, %f345, %f346;
	mov.b32 	%r375, %f347;
	shfl.sync.bfly.b32	%r376|%p92, %r375, 2, 31, -1;
	mov.b32 	%f348, %r376;
	add.f32 	%f349, %f347, %f348;
	mov.b32 	%r377, %f349;
	shfl.sync.bfly.b32	%r378|%p93, %r377, 1, 31, -1;
	mov.b32 	%f350, %r378;
	add.f32 	%f351, %f349, %f350;
	mul.f32 	%f352, %f155, %f351;
	mul.wide.u32 	%rd147, %r920, 4;
	add.s64 	%rd148, %rd9, %rd147;
	st.local.f32 	[%rd148], %f352;
	shfl.sync.bfly.b32	%r379|%p94, %r369, 16, 31, -1;
	mov.b32 	%f353, %r379;
	add.f32 	%f354, %f353, 0f00000000;
	mov.b32 	%r380, %f354;
	shfl.sync.bfly.b32	%r381|%p95, %r380, 8, 31, -1;
	mov.b32 	%f355, %r381;
	add.f32 	%f356, %f354, %f355;
	mov.b32 	%r382, %f356;
	shfl.sync.bfly.b32	%r383|%p96, %r382, 4, 31, -1;
	mov.b32 	%f357, %r383;
	add.f32 	%f358, %f356, %f357;
	mov.b32 	%r384, %f358;
	shfl.sync.bfly.b32	%r385|%p97, %r384, 2, 31, -1;
	mov.b32 	%f359, %r385;
	add.f32 	%f360, %f358, %f359;
	mov.b32 	%r386, %f360;
	shfl.sync.bfly.b32	%r387|%p98, %r386, 1, 31, -1;
	mov.b32 	%f361, %r387;
	add.f32 	%f362, %f360, %f361;
	mul.f32 	%f363, %f155, %f362;
	st.local.f32 	[%rd148+4], %f363;
	shfl.sync.bfly.b32	%r388|%p99, %r369, 16, 31, -1;
	mov.b32 	%f364, %r388;
	add.f32 	%f365, %f364, 0f00000000;
	mov.b32 	%r389, %f365;
	shfl.sync.bfly.b32	%r390|%p100, %r389, 8, 31, -1;
	mov.b32 	%f366, %r390;
	add.f32 	%f367, %f365, %f366;
	mov.b32 	%r391, %f367;
	shfl.sync.bfly.b32	%r392|%p101, %r391, 4, 31, -1;
	mov.b32 	%f368, %r392;
	add.f32 	%f369, %f367, %f368;
	mov.b32 	%r393, %f369;
	shfl.sync.bfly.b32	%r394|%p102, %r393, 2, 31, -1;
	mov.b32 	%f370, %r394;
	add.f32 	%f371, %f369, %f370;
	mov.b32 	%r395, %f371;
	shfl.sync.bfly.b32	%r396|%p103, %r395, 1, 31, -1;
	mov.b32 	%f372, %r396;
	add.f32 	%f373, %f371, %f372;
	mul.f32 	%f374, %f155, %f373;
	st.local.f32 	[%rd148+8], %f374;
	shfl.sync.bfly.b32	%r397|%p104, %r369, 16, 31, -1;
	mov.b32 	%f375, %r397;
	add.f32 	%f376, %f375, 0f00000000;
	mov.b32 	%r398, %f376;
	shfl.sync.bfly.b32	%r399|%p105, %r398, 8, 31, -1;
	mov.b32 	%f377, %r399;
	add.f32 	%f378, %f376, %f377;
	mov.b32 	%r400, %f378;
	shfl.sync.bfly.b32	%r401|%p106, %r400, 4, 31, -1;
	mov.b32 	%f379, %r401;
	add.f32 	%f380, %f378, %f379;
	mov.b32 	%r402, %f380;
	shfl.sync.bfly.b32	%r403|%p107, %r402, 2, 31, -1;
	mov.b32 	%f381, %r403;
	add.f32 	%f382, %f380, %f381;
	mov.b32 	%r404, %f382;
	shfl.sync.bfly.b32	%r405|%p108, %r404, 1, 31, -1;
	mov.b32 	%f383, %r405;
	add.f32 	%f384, %f382, %f383;
	mul.f32 	%f385, %f155, %f384;
	st.local.f32 	[%rd148+12], %f385;
	add.s32 	%r920, %r920, 4;
	setp.ne.s32 	%p109, %r920, %r53;
	mov.u32 	%r921, %r53;
	@%p109 bra 	$L__BB1_167;
$L__BB1_168:
	setp.eq.s32 	%p110, %r52, 0;
	@%p110 bra 	$L__BB1_172;
	setp.eq.s32 	%p111, %r52, 1;
	mov.b32 	%r406, 0;
	shfl.sync.bfly.b32	%r407|%p112, %r406, 16, 31, -1;
	mov.b32 	%f386, %r407;
	add.f32 	%f387, %f386, 0f00000000;
	mov.b32 	%r408, %f387;
	shfl.sync.bfly.b32	%r409|%p113, %r408, 8, 31, -1;
	mov.b32 	%f388, %r409;
	add.f32 	%f389, %f387, %f388;
	mov.b32 	%r410, %f389;
	shfl.sync.bfly.b32	%r411|%p114, %r410, 4, 31, -1;
	mov.b32 	%f390, %r411;
	add.f32 	%f391, %f389, %f390;
	mov.b32 	%r412, %f391;
	shfl.sync.bfly.b32	%r413|%p115, %r412, 2, 31, -1;
	mov.b32 	%f392, %r413;
	add.f32 	%f393, %f391, %f392;
	mov.b32 	%r414, %f393;
	shfl.sync.bfly.b32	%r415|%p116, %r414, 1, 31, -1;
	mov.b32 	%f394, %r415;
	add.f32 	%f395, %f393, %f394;
	mul.f32 	%f396, %f155, %f395;
	mul.wide.u32 	%rd149, %r921, 4;
	add.s64 	%rd39, %rd9, %rd149;
	st.local.f32 	[%rd39], %f396;
	@%p111 bra 	$L__BB1_172;
	setp.eq.s32 	%p117, %r52, 2;
	mov.b32 	%r416, 0;
	shfl.sync.bfly.b32	%r417|%p118, %r416, 16, 31, -1;
	mov.b32 	%f397, %r417;
	add.f32 	%f398, %f397, 0f00000000;
	mov.b32 	%r418, %f398;
	shfl.sync.bfly.b32	%r419|%p119, %r418, 8, 31, -1;
	mov.b32 	%f399, %r419;
	add.f32 	%f400, %f398, %f399;
	mov.b32 	%r420, %f400;
	shfl.sync.bfly.b32	%r421|%p120, %r420, 4, 31, -1;
	mov.b32 	%f401, %r421;
	add.f32 	%f402, %f400, %f401;
	mov.b32 	%r422, %f402;
	shfl.sync.bfly.b32	%r423|%p121, %r422, 2, 31, -1;
	mov.b32 	%f403, %r423;
	add.f32 	%f404, %f402, %f403;
	mov.b32 	%r424, %f404;
	shfl.sync.bfly.b32	%r425|%p122, %r424, 1, 31, -1;
	mov.b32 	%f405, %r425;
	add.f32 	%f406, %f404, %f405;
	mul.f32 	%f407, %f155, %f406;
	st.local.f32 	[%rd39+4], %f407;
	@%p117 bra 	$L__BB1_172;
	mov.b32 	%r426, 0;
	shfl.sync.bfly.b32	%r427|%p123, %r426, 16, 31, -1;
	mov.b32 	%f408, %r427;
	add.f32 	%f409, %f408, 0f00000000;
	mov.b32 	%r428, %f409;
	shfl.sync.bfly.b32	%r429|%p124, %r428, 8, 31, -1;
	mov.b32 	%f410, %r429;
	add.f32 	%f411, %f409, %f410;
	mov.b32 	%r430, %f411;
	shfl.sync.bfly.b32	%r431|%p125, %r430, 4, 31, -1;
	mov.b32 	%f412, %r431;
	add.f32 	%f413, %f411, %f412;
	mov.b32 	%r432, %f413;
	shfl.sync.bfly.b32	%r433|%p126, %r432, 2, 31, -1;
	mov.b32 	%f414, %r433;
	add.f32 	%f415, %f413, %f414;
	mov.b32 	%r434, %f415;
	shfl.sync.bfly.b32	%r435|%p127, %r434, 1, 31, -1;
	mov.b32 	%f416, %r435;
	add.f32 	%f417, %f415, %f416;
	mul.f32 	%f418, %f155, %f417;
	st.local.f32 	[%rd39+8], %f418;
$L__BB1_172:
	ld.param.u64 	%rd393, [_Z33flash_attention_2_backward_kernelILi32ELi32ELi128ELi4EEvPKfS1_S1_S1_S1_S1_PfS2_S2_iif_param_4];
	setp.lt.s32 	%p156, %r39, 1;
	add.s32 	%r492, %r6, %r914;
	cvta.to.global.u64 	%rd167, %rd393;
	mul.wide.u32 	%rd168, %r492, 4;
	add.s64 	%rd169, %rd167, %rd168;
	ld.global.f32 	%f102, [%rd169];
	mul.wide.u32 	%rd170, %r914, 16;
	add.s64 	%rd40, %rd6, %rd170;
	@%p156 bra 	$L__BB1_237;
	setp.lt.u32 	%p157, %r56, 3;
	mov.b32 	%r922, 0;
	@%p157 bra 	$L__BB1_176;
	mov.b32 	%r928, 0;
$L__BB1_175:
	mul.wide.u32 	%rd171, %r928, 4;
	add.s64 	%rd172, %rd9, %rd171;
	ld.local.v4.f32 	{%f465, %f466, %f467, %f468}, [%rd172];
	sub.f32 	%f469, %f465, %f102;
	fma.rn.f32 	%f470, %f469, 0f3BBB989D, 0f3F000000;
	cvt.sat.f32.f32 	%f471, %f470;
	mov.f32 	%f472, 0f4B400001;
	mov.f32 	%f473, 0f437C0000;
	fma.rm.f32 	%f474, %f471, %f473, %f472;
	add.f32 	%f475, %f474, 0fCB40007F;
	neg.f32 	%f476, %f475;
	fma.rn.f32 	%f477, %f469, 0f3FB8AA3B, %f476;
	fma.rn.f32 	%f478, %f469, 0f32A57060, %f477;
	mov.b32 	%r495, %f474;
	shl.b32 	%r496, %r495, 23;
	mov.b32 	%f479, %r496;
	ex2.approx.ftz.f32 	%f480, %f478;
	mul.f32 	%f481, %f480, %f479;
	add.s64 	%rd173, %rd10, %rd171;
	sub.f32 	%f482, %f466, %f102;
	fma.rn.f32 	%f483, %f482, 0f3BBB989D, 0f3F000000;
	cvt.sat.f32.f32 	%f484, %f483;
	fma.rm.f32 	%f485, %f484, %f473, %f472;
	add.f32 	%f486, %f485, 0fCB40007F;
	neg.f32 	%f487, %f486;
	fma.rn.f32 	%f488, %f482, 0f3FB8AA3B, %f487;
	fma.rn.f32 	%f489, %f482, 0f32A57060, %f488;
	mov.b32 	%r497, %f485;
	shl.b32 	%r498, %r497, 23;
	mov.b32 	%f490, %r498;
	ex2.approx.ftz.f32 	%f491, %f489;
	mul.f32 	%f492, %f491, %f490;
	sub.f32 	%f493, %f467, %f102;
	fma.rn.f32 	%f494, %f493, 0f3BBB989D, 0f3F000000;
	cvt.sat.f32.f32 	%f495, %f494;
	fma.rm.f32 	%f496, %f495, %f473, %f472;
	add.f32 	%f497, %f496, 0fCB40007F;
	neg.f32 	%f498, %f497;
	fma.rn.f32 	%f499, %f493, 0f3FB8AA3B, %f498;
	fma.rn.f32 	%f500, %f493, 0f32A57060, %f499;
	mov.b32 	%r499, %f496;
	shl.b32 	%r500, %r499, 23;
	mov.b32 	%f501, %r500;
	ex2.approx.ftz.f32 	%f502, %f500;
	mul.f32 	%f503, %f502, %f501;
	sub.f32 	%f504, %f468, %f102;
	fma.rn.f32 	%f505, %f504, 0f3BBB989D, 0f3F000000;
	cvt.sat.f32.f32 	%f506, %f505;
	fma.rm.f32 	%f507, %f506, %f473, %f472;
	add.f32 	%f508, %f507, 0fCB40007F;
	neg.f32 	%f509, %f508;
	fma.rn.f32 	%f510, %f504, 0f3FB8AA3B, %f509;
	fma.rn.f32 	%f511, %f504, 0f32A57060, %f510;
	mov.b32 	%r501, %f507;
	shl.b32 	%r502, %r501, 23;
	mov.b32 	%f512, %r502;
	ex2.approx.ftz.f32 	%f513, %f511;
	mul.f32 	%f514, %f513, %f512;
	st.local.v4.f32 	[%rd173], {%f481, %f492, %f503, %f514};
	add.s32 	%r928, %r928, 4;
	setp.eq.s32 	%p158, %r928, %r53;
	mov.u32 	%r922, %r53;
	@%p158 bra 	$L__BB1_176;
	bra.uni 	$L__BB1_175;
$L__BB1_176:
	setp.eq.s32 	%p159, %r52, 0;
	@%p159 bra 	$L__BB1_180;
	setp.eq.s32 	%p160, %r52, 1;
	mul.wide.u32 	%rd174, %r922, 4;
	add.s64 	%rd41, %rd9, %rd174;
	ld.local.f32 	%f515, [%rd41];
	sub.f32 	%f516, %f515, %f102;
	fma.rn.f32 	%f517, %f516, 0f3BBB989D, 0f3F000000;
	cvt.sat.f32.f32 	%f518, %f517;
	mov.f32 	%f519, 0f4B400001;
	mov.f32 	%f520, 0f437C0000;
	fma.rm.f32 	%f521, %f518, %f520, %f519;
	add.f32 	%f522, %f521, 0fCB40007F;
	neg.f32 	%f523, %f522;
	fma.rn.f32 	%f524, %f516, 0f3FB8AA3B, %f523;
	fma.rn.f32 	%f525, %f516, 0f32A57060, %f524;
	mov.b32 	%r503, %f521;
	shl.b32 	%r504, %r503, 23;
	mov.b32 	%f526, %r504;
	ex2.approx.ftz.f32 	%f527, %f525;
	mul.f32 	%f528, %f527, %f526;
	add.s64 	%rd42, %rd10, %rd174;
	st.local.f32 	[%rd42], %f528;
	@%p160 bra 	$L__BB1_180;
	setp.eq.s32 	%p161, %r52, 2;
	ld.local.f32 	%f529, [%rd41+4];
	sub.f32 	%f530, %f529, %f102;
	fma.rn.f32 	%f531, %f530, 0f3BBB989D, 0f3F000000;
	cvt.sat.f32.f32 	%f532, %f531;
	mov.f32 	%f533, 0f4B400001;
	mov.f32 	%f534, 0f437C0000;
	fma.rm.f32 	%f535, %f532, %f534, %f533;
	add.f32 	%f536, %f535, 0fCB40007F;
	neg.f32 	%f537, %f536;
	fma.rn.f32 	%f538, %f530, 0f3FB8AA3B, %f537;
	fma.rn.f32 	%f539, %f530, 0f32A57060, %f538;
	mov.b32 	%r505, %f535;
	shl.b32 	%r506, %r505, 23;
	mov.b32 	%f540, %r506;
	ex2.approx.ftz.f32 	%f541, %f539;
	mul.f32 	%f542, %f541, %f540;
	st.local.f32 	[%rd42+4], %f542;
	@%p161 bra 	$L__BB1_180;
	ld.local.f32 	%f543, [%rd41+8];
	sub.f32 	%f544, %f543, %f102;
	fma.rn.f32 	%f545, %f544, 0f3BBB989D, 0f3F000000;
	cvt.sat.f32.f32 	%f546, %f545;
	mov.f32 	%f547, 0f4B400001;
	mov.f32 	%f548, 0f437C0000;
	fma.rm.f32 	%f549, %f546, %f548, %f547;
	add.f32 	%f550, %f549, 0fCB40007F;
	neg.f32 	%f551, %f550;
	fma.rn.f32 	%f552, %f544, 0f3FB8AA3B, %f551;
	fma.rn.f32 	%f553, %f544, 0f32A57060, %f552;
	mov.b32 	%r507, %f549;
	shl.b32 	%r508, %r507, 23;
	mov.b32 	%f554, %r508;
	ex2.approx.ftz.f32 	%f555, %f553;
	mul.f32 	%f556, %f555, %f554;
	st.local.f32 	[%rd42+8], %f556;
$L__BB1_180:
	setp.lt.s32 	%p162, %r161, 1;
	@%p162 bra 	$L__BB1_223;
	mov.b32 	%r923, 0;
$L__BB1_182:
	setp.lt.u32 	%p203, %r25, 7;
	mul.lo.s32 	%r80, %r923, %r161;
	mov.f32 	%f1165, 0f00000000;
	mov.b32 	%r926, 0;
	@%p203 bra 	$L__BB1_201;
	mov.f32 	%f1165, 0f00000000;
	mov.b32 	%r924, 0;
$L__BB1_184:
	.pragma "nounroll";
	and.b32  	%r581, %r924, 24;
	setp.ne.s32 	%p204, %r581, %r3;
	shr.u32 	%r582, %r924, 5;
	mul.wide.u32 	%rd178, %r582, 4;
	add.s64 	%rd43, %rd40, %rd178;
	add.s32 	%r583, %r924, %r80;
	shl.b32 	%r584, %r583, 2;
	add.s32 	%r82, %r22, %r584;
	@%p204 bra 	$L__BB1_186;
	ld.local.f32 	%f630, [%rd43];
	ld.shared.f32 	%f631, [%r82];
	fma.rn.f32 	%f1165, %f630, %f631, %f1165;
$L__BB1_186:
	add.s32 	%r585, %r924, 1;
	and.b32  	%r586, %r585, 25;
	setp.ne.s32 	%p205, %r586, %r3;
	@%p205 bra 	$L__BB1_188;
	ld.local.f32 	%f632, [%rd43];
	ld.shared.f32 	%f633, [%r82+4];
	fma.rn.f32 	%f1165, %f632, %f633, %f1165;
$L__BB1_188:
	add.s32 	%r587, %r924, 2;
	and.b32  	%r588, %r587, 26;
	setp.ne.s32 	%p206, %r588, %r3;
	@%p206 bra 	$L__BB1_190;
	ld.local.f32 	%f634, [%rd43];
	ld.shared.f32 	%f635, [%r82+8];
	fma.rn.f32 	%f1165, %f634, %f635, %f1165;
$L__BB1_190:
	add.s32 	%r589, %r924, 3;
	and.b32  	%r590, %r589, 27;
	setp.ne.s32 	%p207, %r590, %r3;
	@%p207 bra 	$L__BB1_192;
	ld.local.f32 	%f636, [%rd43];
	ld.shared.f32 	%f637, [%r82+12];
	fma.rn.f32 	%f1165, %f636, %f637, %f1165;
$L__BB1_192:
	add.s32 	%r591, %r924, 4;
	and.b32  	%r592, %r591, 28;
	setp.ne.s32 	%p208, %r592, %r3;
	@%p208 bra 	$L__BB1_194;
	ld.local.f32 	%f638, [%rd43];
	ld.shared.f32 	%f639, [%r82+16];
	fma.rn.f32 	%f1165, %f638, %f639, %f1165;
$L__BB1_194:
	add.s32 	%r593, %r924, 5;
	and.b32  	%r594, %r593, 29;
	setp.ne.s32 	%p209, %r594, %r3;
	@%p209 bra 	$L__BB1_196;
	ld.local.f32 	%f640, [%rd43];
	ld.shared.f32 	%f641, [%r82+20];
	fma.rn.f32 	%f1165, %f640, %f641, %f1165;
$L__BB1_196:
	add.s32 	%r595, %r924, 6;
	and.b32  	%r596, %r595, 30;
	setp.ne.s32 	%p210, %r596, %r3;
	@%p210 bra 	$L__BB1_198;
	ld.local.f32 	%f642, [%rd43];
	ld.shared.f32 	%f643, [%r82+24];
	fma.rn.f32 	%f1165, %f642, %f643, %f1165;
$L__BB1_198:
	add.s32 	%r597, %r924, 7;
	and.b32  	%r598, %r597, 31;
	setp.ne.s32 	%p211, %r598, %r3;
	@%p211 bra 	$L__BB1_200;
	ld.local.f32 	%f644, [%rd43];
	ld.shared.f32 	%f645, [%r82+28];
	fma.rn.f32 	%f1165, %f644, %f645, %f1165;
$L__BB1_200:
	add.s32 	%r924, %r924, 8;
	setp.ne.s32 	%p212, %r924, %r31;
	mov.u32 	%r926, %r31;
	@%p212 bra 	$L__BB1_184;
$L__BB1_201:
	setp.eq.s32 	%p213, %r29, 0;
	@%p213 bra 	$L__BB1_222;
	setp.lt.u32 	%p214, %r57, 3;
	@%p214 bra 	$L__BB1_212;
	and.b32  	%r599, %r926, 31;
	setp.ne.s32 	%p215, %r599, %r3;
	add.s32 	%r600, %r926, %r80;
	shl.b32 	%r601, %r600, 2;
	add.s32 	%r85, %r22, %r601;
	@%p215 bra 	$L__BB1_205;
	shr.u32 	%r602, %r926, 5;
	mul.wide.u32 	%rd179, %r602, 4;
	add.s64 	%rd180, %rd40, %rd179;
	ld.local.f32 	%f647, [%rd180];
	ld.shared.f32 	%f648, [%r85];
	fma.rn.f32 	%f1165, %f647, %f648, %f1165;
$L__BB1_205:
	add.s32 	%r86, %r926, 1;
	and.b32  	%r603, %r86, 31;
	setp.ne.s32 	%p216, %r603, %r3;
	@%p216 bra 	$L__BB1_207;
	shr.u32 	%r604, %r86, 5;
	mul.wide.u32 	%rd181, %r604, 4;
	add.s64 	%rd182, %rd40, %rd181;
	ld.local.f32 	%f649, [%rd182];
	ld.shared.f32 	%f650, [%r85+4];
	fma.rn.f32 	%f1165, %f649, %f650, %f1165;
$L__BB1_207:
	add.s32 	%r87, %r926, 2;
	and.b32  	%r605, %r87, 31;
	setp.ne.s32 	%p217, %r605, %r3;
	@%p217 bra 	$L__BB1_209;
	shr.u32 	%r606, %r87, 5;
	mul.wide.u32 	%rd183, %r606, 4;
	add.s64 	%rd184, %rd40, %rd183;
	ld.local.f32 	%f651, [%rd184];
	ld.shared.f32 	%f652, [%r85+8];
	fma.rn.f32 	%f1165, %f651, %f652, %f1165;
$L__BB1_209:
	add.s32 	%r88, %r926, 3;
	and.b32  	%r607, %r88, 31;
	setp.ne.s32 	%p218, %r607, %r3;
	@%p218 bra 	$L__BB1_211;
	shr.u32 	%r608, %r88, 5;
	mul.wide.u32 	%rd185, %r608, 4;
	add.s64 	%rd186, %rd40, %rd185;
	ld.local.f32 	%f653, [%rd186];
	ld.shared.f32 	%f654, [%r85+12];
	fma.rn.f32 	%f1165, %f653, %f654, %f1165;
$L__BB1_211:
	add.s32 	%r926, %r926, 4;
$L__BB1_212:
	setp.eq.s32 	%p219, %r30, 0;
	@%p219 bra 	$L__BB1_222;
	setp.eq.s32 	%p220, %r30, 1;
	@%p220 bra 	$L__BB1_219;
	and.b32  	%r609, %r926, 31;
	setp.ne.s32 	%p221, %r609, %r3;
	add.s32 	%r610, %r926, %r80;
	shl.b32 	%r611, %r610, 2;
	add.s32 	%r91, %r22, %r611;
	@%p221 bra 	$L__BB1_216;
	shr.u32 	%r612, %r926, 5;
	mul.wide.u32 	%rd187, %r612, 4;
	add.s64 	%rd188, %rd40, %rd187;
	ld.local.f32 	%f656, [%rd188];
	ld.shared.f32 	%f657, [%r91];
	fma.rn.f32 	%f1165, %f656, %f657, %f1165;
$L__BB1_216:
	add.s32 	%r92, %r926, 1;
	and.b32  	%r613, %r92, 31;
	setp.ne.s32 	%p222, %r613, %r3;
	@%p222 bra 	$L__BB1_218;
	shr.u32 	%r614, %r92, 5;
	mul.wide.u32 	%rd189, %r614, 4;
	add.s64 	%rd190, %rd40, %rd189;
	ld.local.f32 	%f658, [%rd190];
	ld.shared.f32 	%f659, [%r91+4];
	fma.rn.f32 	%f1165, %f658, %f659, %f1165;
$L__BB1_218:
	add.s32 	%r926, %r926, 2;
$L__BB1_219:
	setp.eq.s32 	%p223, %r32, 0;
	@%p223 bra 	$L__BB1_222;
	and.b32  	%r615, %r926, 31;
	setp.ne.s32 	%p224, %r615, %r3;
	@%p224 bra 	$L__BB1_222;
	shr.u32 	%r616, %r926, 5;
	mul.wide.u32 	%rd191, %r616, 4;
	add.s64 	%rd192, %rd40, %rd191;
	ld.local.f32 	%f660, [%rd192];
	add.s32 	%r617, %r926, %r80;
	shl.b32 	%r618, %r617, 2;
	add.s32 	%r619, %r22, %r618;
	ld.shared.f32 	%f661, [%r619];
	fma.rn.f32 	%f1165, %f660, %f661, %f1165;
$L__BB1_222:
	mov.b32 	%r620, %f1165;
	shfl.sync.bfly.b32	%r621|%p225, %r620, 16, 31, -1;
	mov.b32 	%f662, %r621;
	add.f32 	%f663, %f1165, %f662;
	mov.b32 	%r622, %f663;
	shfl.sync.bfly.b32	%r623|%p226, %r622, 8, 31, -1;
	mov.b32 	%f664, %r623;
	add.f32 	%f665, %f663, %f664;
	mov.b32 	%r624, %f665;
	shfl.sync.bfly.b32	%r625|%p227, %r624, 4, 31, -1;
	mov.b32 	%f666, %r625;
	add.f32 	%f667, %f665, %f666;
	mov.b32 	%r626, %f667;
	shfl.sync.bfly.b32	%r627|%p228, %r626, 2, 31, -1;
	mov.b32 	%f668, %r627;
	add.f32 	%f669, %f667, %f668;
	mov.b32 	%r628, %f669;
	shfl.sync.bfly.b32	%r629|%p229, %r628, 1, 31, -1;
	mov.b32 	%f670, %r629;
	add.f32 	%f671, %f669, %f670;
	mul.wide.u32 	%rd193, %r923, 4;
	add.s64 	%rd194, %rd11, %rd193;
	st.local.f32 	[%rd194], %f671;
	add.s32 	%r923, %r923, 1;
	setp.lt.s32 	%p230, %r923, %r39;
	@%p230 bra 	$L__BB1_182;
	bra.uni 	$L__BB1_230;
$L__BB1_223:
	mov.b32 	%r929, 0;
	@%p157 bra 	$L__BB1_226;
	mov.b32 	%r930, 0;
$L__BB1_225:
	mov.b32 	%r511, 0;
	shfl.sync.bfly.b32	%r512|%p164, %r511, 16, 31, -1;
	mov.b32 	%f557, %r512;
	add.f32 	%f558, %f557, 0f00000000;
	mov.b32 	%r513, %f558;
	shfl.sync.bfly.b32	%r514|%p165, %r513, 8, 31, -1;
	mov.b32 	%f559, %r514;
	add.f32 	%f560, %f558, %f559;
	mov.b32 	%r515, %f560;
	shfl.sync.bfly.b32	%r516|%p166, %r515, 4, 31, -1;
	mov.b32 	%f561, %r516;
	add.f32 	%f562, %f560, %f561;
	mov.b32 	%r517, %f562;
	shfl.sync.bfly.b32	%r518|%p167, %r517, 2, 31, -1;
	mov.b32 	%f563, %r518;
	add.f32 	%f564, %f562, %f563;
	mov.b32 	%r519, %f564;
	shfl.sync.bfly.b32	%r520|%p168, %r519, 1, 31, -1;
	mov.b32 	%f565, %r520;
	add.f32 	%f566, %f564, %f565;
	mul.wide.u32 	%rd175, %r930, 4;
	add.s64 	%rd176, %rd11, %rd175;
	st.local.f32 	[%rd176], %f566;
	shfl.sync.bfly.b32	%r521|%p169, %r511, 16, 31, -1;
	mov.b32 	%f567, %r521;
	add.f32 	%f568, %f567, 0f00000000;
	mov.b32 	%r522, %f568;
	shfl.sync.bfly.b32	%r523|%p170, %r522, 8, 31, -1;
	mov.b32 	%f569, %r523;
	add.f32 	%f570, %f568, %f569;
	mov.b32 	%r524, %f570;
	shfl.sync.bfly.b32	%r525|%p171, %r524, 4, 31, -1;
	mov.b32 	%f571, %r525;
	add.f32 	%f572, %f570, %f571;
	mov.b32 	%r526, %f572;
	shfl.sync.bfly.b32	%r527|%p172, %r526, 2, 31, -1;
	mov.b32 	%f573, %r527;
	add.f32 	%f574, %f572, %f573;
	mov.b32 	%r528, %f574;
	shfl.sync.bfly.b32	%r529|%p173, %r528, 1, 31, -1;
	mov.b32 	%f575, %r529;
	add.f32 	%f576, %f574, %f575;
	st.local.f32 	[%rd176+4], %f576;
	shfl.sync.bfly.b32	%r530|%p174, %r511, 16, 31, -1;
	mov.b32 	%f577, %r530;
	add.f32 	%f578, %f577, 0f00000000;
	mov.b32 	%r531, %f578;
	shfl.sync.bfly.b32	%r532|%p175, %r531, 8, 31, -1;
	mov.b32 	%f579, %r532;
	add.f32 	%f580, %f578, %f579;
	mov.b32 	%r533, %f580;
	shfl.sync.bfly.b32	%r534|%p176, %r533, 4, 31, -1;
	mov.b32 	%f581, %r534;
	add.f32 	%f582, %f580, %f581;
	mov.b32 	%r535, %f582;
	shfl.sync.bfly.b32	%r536|%p177, %r535, 2, 31, -1;
	mov.b32 	%f583, %r536;
	add.f32 	%f584, %f582, %f583;
	mov.b32 	%r537, %f584;
	shfl.sync.bfly.b32	%r538|%p178, %r537, 1, 31, -1;
	mov.b32 	%f585, %r538;
	add.f32 	%f586, %f584, %f585;
	st.local.f32 	[%rd176+8], %f586;
	shfl.sync.bfly.b32	%r539|%p179, %r511, 16, 31, -1;
	mov.b32 	%f587, %r539;
	add.f32 	%f588, %f587, 0f00000000;
	mov.b32 	%r540, %f588;
	shfl.sync.bfly.b32	%r541|%p180, %r540, 8, 31, -1;
	mov.b32 	%f589, %r541;
	add.f32 	%f590, %f588, %f589;
	mov.b32 	%r542, %f590;
	shfl.sync.bfly.b32	%r543|%p181, %r542, 4, 31, -1;
	mov.b32 	%f591, %r543;
	add.f32 	%f592, %f590, %f591;
	mov.b32 	%r544, %f592;
	shfl.sync.bfly.b32	%r545|%p182, %r544, 2, 31, -1;
	mov.b32 	%f593, %r545;
	add.f32 	%f594, %f592, %f593;
	mov.b32 	%r546, %f594;
	shfl.sync.bfly.b32	%r547|%p183, %r546, 1, 31, -1;
	mov.b32 	%f595, %r547;
	add.f32 	%f596, %f594, %f595;
	st.local.f32 	[%rd176+12], %f596;
	add.s32 	%r930, %r930, 4;
	setp.eq.s32 	%p184, %r930, %r53;
	mov.u32 	%r929, %r53;
	@%p184 bra 	$L__BB1_226;
	bra.uni 	$L__BB1_225;
$L__BB1_226:
	setp.eq.s32 	%p185, %r52, 0;
	@%p185 bra 	$L__BB1_230;
	setp.eq.s32 	%p186, %r52, 1;
	mov.b32 	%r548, 0;
	shfl.sync.bfly.b32	%r549|%p187, %r548, 16, 31, -1;
	mov.b32 	%f597, %r549;
	add.f32 	%f598, %f597, 0f00000000;
	mov.b32 	%r550, %f598;
	shfl.sync.bfly.b32	%r551|%p188, %r550, 8, 31, -1;
	mov.b32 	%f599, %r551;
	add.f32 	%f600, %f598, %f599;
	mov.b32 	%r552, %f600;
	shfl.sync.bfly.b32	%r553|%p189, %r552, 4, 31, -1;
	mov.b32 	%f601, %r553;
	add.f32 	%f602, %f600, %f601;
	mov.b32 	%r554, %f602;
	shfl.sync.bfly.b32	%r555|%p190, %r554, 2, 31, -1;
	mov.b32 	%f603, %r555;
	add.f32 	%f604, %f602, %f603;
	mov.b32 	%r556, %f604;
	shfl.sync.bfly.b32	%r557|%p191, %r556, 1, 31, -1;
	mov.b32 	%f605, %r557;
	add.f32 	%f606, %f604, %f605;
	mul.wide.u32 	%rd177, %r929, 4;
	add.s64 	%rd44, %rd11, %rd177;
	st.local.f32 	[%rd44], %f606;
	@%p186 bra 	$L__BB1_230;
	setp.eq.s32 	%p192, %r52, 2;
	mov.b32 	%r558, 0;
	shfl.sync.bfly.b32	%r559|%p193, %r558, 16, 31, -1;
	mov.b32 	%f607, %r559;
	add.f32 	%f608, %f607, 0f00000000;
	mov.b32 	%r560, %f608;
	shfl.sync.bfly.b32	%r561|%p194, %r560, 8, 31, -1;
	mov.b32 	%f609, %r561;
	add.f32 	%f610, %f608, %f609;
	mov.b32 	%r562, %f610;
	shfl.sync.bfly.b32	%r563|%p195, %r562, 4, 31, -1;
	mov.b32 	%f611, %r563;
	add.f32 	%f612, %f610, %f611;
	mov.b32 	%r564, %f612;
	shfl.sync.bfly.b32	%r565|%p196, %r564, 2, 31, -1;
	mov.b32 	%f613, %r565;
	add.f32 	%f614, %f612, %f613;
	mov.b32 	%r566, %f614;
	shfl.sync.bfly.b32	%r567|%p197, %r566, 1, 31, -1;
	mov.b32 	%f615, %r567;
	add.f32 	%f616, %f614, %f615;
	st.local.f32 	[%rd44+4], %f616;
	@%p192 bra 	$L__BB1_230;
	mov.b32 	%r568, 0;
	shfl.sync.bfly.b32	%r569|%p198, %r568, 16, 31, -1;
	mov.b32 	%f617, %r569;
	add.f32 	%f618, %f617, 0f00000000;
	mov.b32 	%r570, %f618;
	shfl.sync.bfly.b32	%r571|%p199, %r570, 8, 31, -1;
	mov.b32 	%f619, %r571;
	add.f32 	%f620, %f618, %f619;
	mov.b32 	%r572, %f620;
	shfl.sync.bfly.b32	%r573|%p200, %r572, 4, 31, -1;
	mov.b32 	%f621, %r573;
	add.f32 	%f622, %f620, %f621;
	mov.b32 	%r574, %f622;
	shfl.sync.bfly.b32	%r575|%p201, %r574, 2, 31, -1;
	mov.b32 	%f623, %r575;
	add.f32 	%f624, %f622, %f623;
	mov.b32 	%r576, %f624;
	shfl.sync.bfly.b32	%r577|%p202, %r576, 1, 31, -1;
	mov.b32 	%f625, %r577;
	add.f32 	%f626, %f624, %f625;
	st.local.f32 	[%rd44+8], %f626;
$L__BB1_230:
	setp.lt.u32 	%p231, %r56, 3;
	mul.wide.u32 	%rd195, %r914, 4;
	add.s64 	%rd196, %rd8, %rd195;
	ld.local.f32 	%f140, [%rd196];
	mov.b32 	%r931, 0;
	@%p231 bra 	$L__BB1_233;
	mov.b32 	%r932, 0;
$L__BB1_232:
	mul.wide.u32 	%rd197, %r932, 4;
	add.s64 	%rd198, %rd10, %rd197;
	ld.local.v4.f32 	{%f672, %f673, %f674, %f675}, [%rd198];
	add.s64 	%rd199, %rd11, %rd197;
	ld.local.v4.f32 	{%f676, %f677, %f678, %f679}, [%rd199];
	sub.f32 	%f680, %f676, %f140;
	mul.f32 	%f681, %f672, %f680;
	add.s64 	%rd200, %rd12, %rd197;
	sub.f32 	%f682, %f677, %f140;
	mul.f32 	%f683, %f673, %f682;
	sub.f32 	%f684, %f678, %f140;
	mul.f32 	%f685, %f674, %f684;
	sub.f32 	%f686, %f679, %f140;
	mul.f32 	%f687, %f675, %f686;
	st.local.v4.f32 	[%rd200], {%f681, %f683, %f685, %f687};
	add.s32 	%r932, %r932, 4;
	setp.eq.s32 	%p232, %r932, %r53;
	mov.u32 	%r931, %r53;
	@%p232 bra 	$L__BB1_233;
	bra.uni 	$L__BB1_232;
$L__BB1_233:
	setp.eq.s32 	%p233, %r52, 0;
	@%p233 bra 	$L__BB1_237;
	setp.eq.s32 	%p234, %r52, 1;
	mul.wide.u32 	%rd201, %r931, 4;
	add.s64 	%rd45, %rd10, %rd201;
	ld.local.f32 	%f688, [%rd45];
	add.s64 	%rd46, %rd11, %rd201;
	ld.local.f32 	%f689, [%rd46];
	sub.f32 	%f690, %f689, %f140;
	mul.f32 	%f691, %f688, %f690;
	add.s64 	%rd47, %rd12, %rd201;
	st.local.f32 	[%rd47], %f691;
	@%p234 bra 	$L__BB1_237;
	setp.eq.s32 	%p235, %r52, 2;
	ld.local.f32 	%f692, [%rd45+4];
	ld.local.f32 	%f693, [%rd46+4];
	sub.f32 	%f694, %f693, %f140;
	mul.f32 	%f695, %f692, %f694;
	st.local.f32 	[%rd47+4], %f695;
	@%p235 bra 	$L__BB1_237;
	ld.local.f32 	%f696, [%rd45+8];
	ld.local.f32 	%f697, [%rd46+8];
	sub.f32 	%f698, %f697, %f140;
	mul.f32 	%f699, %f696, %f698;
	st.local.f32 	[%rd47+8], %f699;
$L__BB1_237:
	setp.lt.s32 	%p236, %r161, 1;
	@%p236 bra 	$L__BB1_256;
	mul.wide.u32 	%rd202, %r914, 16;
	add.s64 	%rd48, %rd7, %rd202;
	mov.b32 	%r933, 0;
$L__BB1_239:
	setp.lt.s32 	%p237, %r39, 1;
	mov.f32 	%f1193, 0f00000000;
	@%p237 bra 	$L__BB1_253;
	add.s32 	%r634, %r39, -1;
	setp.lt.u32 	%p238, %r634, 15;
	mov.f32 	%f1193, 0f00000000;
	mov.b32 	%r936, 0;
	@%p238 bra 	$L__BB1_243;
	mov.f32 	%f1193, 0f00000000;
	mov.b32 	%r934, 0;
$L__BB1_242:
	.pragma "nounroll";
	mul.wide.u32 	%rd203, %r934, 4;
	add.s64 	%rd204, %rd12, %rd203;
	ld.local.v4.f32 	{%f704, %f705, %f706, %f707}, [%rd204];
	mad.lo.s32 	%r636, %r934, %r161, %r933;
	shl.b32 	%r637, %r636, 2;
	mov.u32 	%r638, smem;
	add.s32 	%r639, %r638, %r637;
	ld.shared.f32 	%f708, [%r639];
	fma.rn.f32 	%f709, %f704, %f708, %f1193;
	shl.b32 	%r640, %r161, 2;
	add.s32 	%r641, %r639, %r640;
	ld.shared.f32 	%f710, [%r641];
	fma.rn.f32 	%f711, %f705, %f710, %f709;
	add.s32 	%r642, %r641, %r640;
	ld.shared.f32 	%f712, [%r642];
	fma.rn.f32 	%f713, %f706, %f712, %f711;
	add.s32 	%r643, %r642, %r640;
	ld.shared.f32 	%f714, [%r643];
	fma.rn.f32 	%f715, %f707, %f714, %f713;
	ld.local.v4.f32 	{%f716, %f717, %f718, %f719}, [%rd204+16];
	add.s32 	%r644, %r643, %r640;
	ld.shared.f32 	%f720, [%r644];
	fma.rn.f32 	%f721, %f716, %f720, %f715;
	add.s32 	%r645, %r644, %r640;
	ld.shared.f32 	%f722, [%r645];
	fma.rn.f32 	%f723, %f717, %f722, %f721;
	add.s32 	%r646, %r645, %r640;
	ld.shared.f32 	%f724, [%r646];
	fma.rn.f32 	%f725, %f718, %f724, %f723;
	add.s32 	%r647, %r646, %r640;
	ld.shared.f32 	%f726, [%r647];
	fma.rn.f32 	%f727, %f719, %f726, %f725;
	ld.local.v4.f32 	{%f728, %f729, %f730, %f731}, [%rd204+32];
	add.s32 	%r648, %r647, %r640;
	ld.shared.f32 	%f732, [%r648];
	fma.rn.f32 	%f733, %f728, %f732, %f727;
	add.s32 	%r649, %r648, %r640;
	ld.shared.f32 	%f734, [%r649];
	fma.rn.f32 	%f735, %f729, %f734, %f733;
	add.s32 	%r650, %r649, %r640;
	ld.shared.f32 	%f736, [%r650];
	fma.rn.f32 	%f737, %f730, %f736, %f735;
	add.s32 	%r651, %r650, %r640;
	ld.shared.f32 	%f738, [%r651];
	fma.rn.f32 	%f739, %f731, %f738, %f737;
	ld.local.v4.f32 	{%f740, %f741, %f742, %f743}, [%rd204+48];
	add.s32 	%r652, %r651, %r640;
	ld.shared.f32 	%f744, [%r652];
	fma.rn.f32 	%f745, %f740, %f744, %f739;
	add.s32 	%r653, %r652, %r640;
	ld.shared.f32 	%f746, [%r653];
	fma.rn.f32 	%f747, %f741, %f746, %f745;
	add.s32 	%r654, %r653, %r640;
	ld.shared.f32 	%f748, [%r654];
	fma.rn.f32 	%f749, %f742, %f748, %f747;
	add.s32 	%r655, %r654, %r640;
	ld.shared.f32 	%f750, [%r655];
	fma.rn.f32 	%f1193, %f743, %f750, %f749;
	add.s32 	%r934, %r934, 16;
	setp.ne.s32 	%p239, %r934, %r54;
	mov.u32 	%r936, %r54;
	@%p239 bra 	$L__BB1_242;
$L__BB1_243:
	setp.eq.s32 	%p240, %r38, 0;
	@%p240 bra 	$L__BB1_253;
	add.s32 	%r656, %r38, -1;
	setp.lt.u32 	%p241, %r656, 7;
	@%p241 bra 	$L__BB1_246;
	mul.wide.u32 	%rd205, %r936, 4;
	add.s64 	%rd206, %rd12, %rd205;
	ld.local.f32 	%f752, [%rd206];
	mad.lo.s32 	%r657, %r936, %r161, %r933;
	shl.b32 	%r658, %r657, 2;
	mov.u32 	%r659, smem;
	add.s32 	%r660, %r659, %r658;
	ld.shared.f32 	%f753, [%r660];
	fma.rn.f32 	%f754, %f752, %f753, %f1193;
	ld.local.f32 	%f755, [%rd206+4];
	shl.b32 	%r661, %r161, 2;
	add.s32 	%r662, %r660, %r661;
	ld.shared.f32 	%f756, [%r662];
	fma.rn.f32 	%f757, %f755, %f756, %f754;
	ld.local.f32 	%f758, [%rd206+8];
	add.s32 	%r663, %r662, %r661;
	ld.shared.f32 	%f759, [%r663];
	fma.rn.f32 	%f760, %f758, %f759, %f757;
	ld.local.f32 	%f761, [%rd206+12];
	add.s32 	%r664, %r663, %r661;
	ld.shared.f32 	%f762, [%r664];
	fma.rn.f32 	%f763, %f761, %f762, %f760;
	ld.local.f32 	%f764, [%rd206+16];
	add.s32 	%r665, %r664, %r661;
	ld.shared.f32 	%f765, [%r665];
	fma.rn.f32 	%f766, %f764, %f765, %f763;
	ld.local.f32 	%f767, [%rd206+20];
	add.s32 	%r666, %r665, %r661;
	ld.shared.f32 	%f768, [%r666];
	fma.rn.f32 	%f769, %f767, %f768, %f766;
	ld.local.f32 	%f770, [%rd206+24];
	add.s32 	%r667, %r666, %r661;
	ld.shared.f32 	%f771, [%r667];
	fma.rn.f32 	%f772, %f770, %f771, %f769;
	ld.local.f32 	%f773, [%rd206+28];
	add.s32 	%r668, %r667, %r661;
	ld.shared.f32 	%f774, [%r668];
	fma.rn.f32 	%f1193, %f773, %f774, %f772;
	add.s32 	%r936, %r936, 8;
$L__BB1_246:
	setp.eq.s32 	%p242, %r37, 0;
	@%p242 bra 	$L__BB1_253;
	add.s32 	%r669, %r37, -1;
	setp.lt.u32 	%p243, %r669, 3;
	@%p243 bra 	$L__BB1_249;
	mul.wide.u32 	%rd207, %r936, 4;
	add.s64 	%rd208, %rd12, %rd207;
	ld.local.f32 	%f776, [%rd208];
	mad.lo.s32 	%r670, %r936, %r161, %r933;
	shl.b32 	%r671, %r670, 2;
	mov.u32 	%r672, smem;
	add.s32 	%r673, %r672, %r671;
	ld.shared.f32 	%f777, [%r673];
	fma.rn.f32 	%f778, %f776, %f777, %f1193;
	ld.local.f32 	%f779, [%rd208+4];
	shl.b32 	%r674, %r161, 2;
	add.s32 	%r675, %r673, %r674;
	ld.shared.f32 	%f780, [%r675];
	fma.rn.f32 	%f781, %f779, %f780, %f778;
	ld.local.f32 	%f782, [%rd208+8];
	add.s32 	%r676, %r675, %r674;
	ld.shared.f32 	%f783, [%r676];
	fma.rn.f32 	%f784, %f782, %f783, %f781;
	ld.local.f32 	%f785, [%rd208+12];
	add.s32 	%r677, %r676, %r674;
	ld.shared.f32 	%f786, [%r677];
	fma.rn.f32 	%f1193, %f785, %f786, %f784;
	add.s32 	%r936, %r936, 4;
$L__BB1_249:
	setp.eq.s32 	%p244, %r52, 0;
	@%p244 bra 	$L__BB1_253;
	setp.eq.s32 	%p245, %r52, 1;
	mul.wide.u32 	%rd209, %r936, 4;
	add.s64 	%rd49, %rd12, %rd209;
	ld.local.f32 	%f787, [%rd49];
	mad.lo.s32 	%r678, %r936, %r161, %r933;
	shl.b32 	%r679, %r678, 2;
	mov.u32 	%r680, smem;
	add.s32 	%r112, %r680, %r679;
	ld.shared.f32 	%f788, [%r112];
	fma.rn.f32 	%f1193, %f787, %f788, %f1193;
	@%p245 bra 	$L__BB1_253;
	setp.eq.s32 	%p246, %r52, 2;
	ld.local.f32 	%f789, [%rd49+4];
	shl.b32 	%r113, %r161, 2;
	add.s32 	%r114, %r112, %r113;
	ld.shared.f32 	%f790, [%r114];
	fma.rn.f32 	%f1193, %f789, %f790, %f1193;
	@%p246 bra 	$L__BB1_253;
	ld.local.f32 	%f791, [%rd49+8];
	add.s32 	%r681, %r114, %r113;
	ld.shared.f32 	%f792, [%r681];
	fma.rn.f32 	%f1193, %f791, %f792, %f1193;
$L__BB1_253:
	and.b32  	%r682, %r933, 31;
	setp.ne.s32 	%p247, %r682, %r3;
	@%p247 bra 	$L__BB1_255;
	shr.u32 	%r683, %r933, 5;
	mul.wide.u32 	%rd210, %r683, 4;
	add.s64 	%rd211, %rd48, %rd210;
	ld.local.f32 	%f793, [%rd211];
	fma.rn.f32 	%f794, %f155, %f1193, %f793;
	st.local.f32 	[%rd211], %f794;
$L__BB1_255:
	add.s32 	%r933, %r933, 1;
	setp.eq.s32 	%p248, %r933, %r161;
	@%p248 bra 	$L__BB1_256;
	bra.uni 	$L__BB1_239;
$L__BB1_256:
	setp.lt.s32 	%p249, %r39, 1;
	@%p249 bra 	$L__BB1_289;
	mov.b32 	%r938, 0;
$L__BB1_258:
	setp.ge.s32 	%p250, %r3, %r161;
	@%p250 bra 	$L__BB1_272;
	setp.lt.u32 	%p251, %r26, 480;
	mul.lo.s32 	%r117, %r938, %r161;
	mul.wide.u32 	%rd212, %r938, 4;
	add.s64 	%rd50, %rd10, %rd212;
	mov.u32 	%r941, %r3;
	@%p251 bra 	$L__BB1_262;
	mov.b32 	%r940, 0;
	mov.u32 	%r941, %r3;
$L__BB1_261:
	.pragma "nounroll";
	shr.u32 	%r686, %r941, 5;
	add.s32 	%r687, %r941, %r117;
	shl.b32 	%r688, %r687, 2;
	add.s32 	%r689, %r24, %r688;
	ld.local.f32 	%f795, [%rd50];
	mul.wide.u32 	%rd213, %r686, 4;
	add.s64 	%rd214, %rd40, %rd213;
	ld.local.f32 	%f796, [%rd214];
	mul.f32 	%f797, %f795, %f796;
	atom.shared.add.f32 	%f798, [%r689], %f797;
	add.s32 	%r690, %r941, 32;
	shr.u32 	%r691, %r690, 5;
	ld.local.f32 	%f799, [%rd50];
	mul.wide.u32 	%rd215, %r691, 4;
	add.s64 	%rd216, %rd40, %rd215;
	ld.local.f32 	%f800, [%rd216];
	mul.f32 	%f801, %f799, %f800;
	atom.shared.add.f32 	%f802, [%r689+128], %f801;
	add.s32 	%r692, %r941, 64;
	shr.u32 	%r693, %r692, 5;
	ld.local.f32 	%f803, [%rd50];
	mul.wide.u32 	%rd217, %r693, 4;
	add.s64 	%rd218, %rd40, %rd217;
	ld.local.f32 	%f804, [%rd218];
	mul.f32 	%f805, %f803, %f804;
	atom.shared.add.f32 	%f806, [%r689+256], %f805;
	add.s32 	%r694, %r941, 96;
	shr.u32 	%r695, %r694, 5;
	ld.local.f32 	%f807, [%rd50];
	mul.wide.u32 	%rd219, %r695, 4;
	add.s64 	%rd220, %rd40, %rd219;
	ld.local.f32 	%f808, [%rd220];
	mul.f32 	%f809, %f807, %f808;
	atom.shared.add.f32 	%f810, [%r689+384], %f809;
	add.s32 	%r696, %r941, 128;
	shr.u32 	%r697, %r696, 5;
	ld.local.f32 	%f811, [%rd50];
	mul.wide.u32 	%rd221, %r697, 4;
	add.s64 	%rd222, %rd40, %rd221;
	ld.local.f32 	%f812, [%rd222];
	mul.f32 	%f813, %f811, %f812;
	atom.shared.add.f32 	%f814, [%r689+512], %f813;
	add.s32 	%r698, %r941, 160;
	shr.u32 	%r699, %r698, 5;
	ld.local.f32 	%f815, [%rd50];
	mul.wide.u32 	%rd223, %r699, 4;
	add.s64 	%rd224, %rd40, %rd223;
	ld.local.f32 	%f816, [%rd224];
	mul.f32 	%f817, %f815, %f816;
	atom.shared.add.f32 	%f818, [%r689+640], %f817;
	add.s32 	%r700, %r941, 192;
	shr.u32 	%r701, %r700, 5;
	ld.local.f32 	%f819, [%rd50];
	mul.wide.u32 	%rd225, %r701, 4;
	add.s64 	%rd226, %rd40, %rd225;
	ld.local.f32 	%f820, [%rd226];
	mul.f32 	%f821, %f819, %f820;
	atom.shared.add.f32 	%f822, [%r689+768], %f821;
	add.s32 	%r702, %r941, 224;
	shr.u32 	%r703, %r702, 5;
	ld.local.f32 	%f823, [%rd50];
	mul.wide.u32 	%rd227, %r703, 4;
	add.s64 	%rd228, %rd40, %rd227;
	ld.local.f32 	%f824, [%rd228];
	mul.f32 	%f825, %f823, %f824;
	atom.shared.add.f32 	%f826, [%r689+896], %f825;
	add.s32 	%r704, %r941, 256;
	shr.u32 	%r705, %r704, 5;
	ld.local.f32 	%f827, [%rd50];
	mul.wide.u32 	%rd229, %r705, 4;
	add.s64 	%rd230, %rd40, %rd229;
	ld.local.f32 	%f828, [%rd230];
	mul.f32 	%f829, %f827, %f828;
	atom.shared.add.f32 	%f830, [%r689+1024], %f829;
	add.s32 	%r706, %r941, 288;
	shr.u32 	%r707, %r706, 5;
	ld.local.f32 	%f831, [%rd50];
	mul.wide.u32 	%rd231, %r707, 4;
	add.s64 	%rd232, %rd40, %rd231;
	ld.local.f32 	%f832, [%rd232];
	mul.f32 	%f833, %f831, %f832;
	atom.shared.add.f32 	%f834, [%r689+1152], %f833;
	add.s32 	%r708, %r941, 320;
	shr.u32 	%r709, %r708, 5;
	ld.local.f32 	%f835, [%rd50];
	mul.wide.u32 	%rd233, %r709, 4;
	add.s64 	%rd234, %rd40, %rd233;
	ld.local.f32 	%f836, [%rd234];
	mul.f32 	%f837, %f835, %f836;
	atom.shared.add.f32 	%f838, [%r689+1280], %f837;
	add.s32 	%r710, %r941, 352;
	shr.u32 	%r711, %r710, 5;
	ld.local.f32 	%f839, [%rd50];
	mul.wide.u32 	%rd235, %r711, 4;
	add.s64 	%rd236, %rd40, %rd235;
	ld.local.f32 	%f840, [%rd236];
	mul.f32 	%f841, %f839, %f840;
	atom.shared.add.f32 	%f842, [%r689+1408], %f841;
	add.s32 	%r712, %r941, 384;
	shr.u32 	%r713, %r712, 5;
	ld.local.f32 	%f843, [%rd50];
	mul.wide.u32 	%rd237, %r713, 4;
	add.s64 	%rd238, %rd40, %rd237;
	ld.local.f32 	%f844, [%rd238];
	mul.f32 	%f845, %f843, %f844;
	atom.shared.add.f32 	%f846, [%r689+1536], %f845;
	add.s32 	%r714, %r941, 416;
	shr.u32 	%r715, %r714, 5;
	ld.local.f32 	%f847, [%rd50];
	mul.wide.u32 	%rd239, %r715, 4;
	add.s64 	%rd240, %rd40, %rd239;
	ld.local.f32 	%f848, [%rd240];
	mul.f32 	%f849, %f847, %f848;
	atom.shared.add.f32 	%f850, [%r689+1664], %f849;
	add.s32 	%r716, %r941, 448;
	shr.u32 	%r717, %r716, 5;
	ld.local.f32 	%f851, [%rd50];
	mul.wide.u32 	%rd241, %r717, 4;
	add.s64 	%rd242, %rd40, %rd241;
	ld.local.f32 	%f852, [%rd242];
	mul.f32 	%f853, %f851, %f852;
	atom.shared.add.f32 	%f854, [%r689+1792], %f853;
	add.s32 	%r718, %r941, 480;
	shr.u32 	%r719, %r718, 5;
	ld.local.f32 	%f855, [%rd50];
	mul.wide.u32 	%rd243, %r719, 4;
	add.s64 	%rd244, %rd40, %rd243;
	ld.local.f32 	%f856, [%rd244];
	mul.f32 	%f857, %f855, %f856;
	atom.shared.add.f32 	%f858, [%r689+1920], %f857;
	add.s32 	%r941, %r941, 512;
	add.s32 	%r940, %r940, 16;
	setp.ne.s32 	%p252, %r940, %r33;
	@%p252 bra 	$L__BB1_261;
$L__BB1_262:
	setp.eq.s32 	%p253, %r27, 0;
	@%p253 bra 	$L__BB1_272;
	add.s32 	%r720, %r27, -1;
	setp.lt.u32 	%p254, %r720, 7;
	@%p254 bra 	$L__BB1_265;
	shr.u32 	%r721, %r941, 5;
	add.s32 	%r722, %r941, %r117;
	shl.b32 	%r723, %r722, 2;
	add.s32 	%r724, %r24, %r723;
	ld.local.f32 	%f859, [%rd50];
	mul.wide.u32 	%rd245, %r721, 4;
	add.s64 	%rd246, %rd40, %rd245;
	ld.local.f32 	%f860, [%rd246];
	mul.f32 	%f861, %f859, %f860;
	atom.shared.add.f32 	%f862, [%r724], %f861;
	add.s32 	%r725, %r941, 32;
	shr.u32 	%r726, %r725, 5;
	ld.local.f32 	%f863, [%rd50];
	mul.wide.u32 	%rd247, %r726, 4;
	add.s64 	%rd248, %rd40, %rd247;
	ld.local.f32 	%f864, [%rd248];
	mul.f32 	%f865, %f863, %f864;
	atom.shared.add.f32 	%f866, [%r724+128], %f865;
	add.s32 	%r727, %r941, 64;
	shr.u32 	%r728, %r727, 5;
	ld.local.f32 	%f867, [%rd50];
	mul.wide.u32 	%rd249, %r728, 4;
	add.s64 	%rd250, %rd40, %rd249;
	ld.local.f32 	%f868, [%rd250];
	mul.f32 	%f869, %f867, %f868;
	atom.shared.add.f32 	%f870, [%r724+256], %f869;
	add.s32 	%r729, %r941, 96;
	shr.u32 	%r730, %r729, 5;
	ld.local.f32 	%f871, [%rd50];
	mul.wide.u32 	%rd251, %r730, 4;
	add.s64 	%rd252, %rd40, %rd251;
	ld.local.f32 	%f872, [%rd252];
	mul.f32 	%f873, %f871, %f872;
	atom.shared.add.f32 	%f874, [%r724+384], %f873;
	add.s32 	%r731, %r941, 128;
	shr.u32 	%r732, %r731, 5;
	ld.local.f32 	%f875, [%rd50];
	mul.wide.u32 	%rd253, %r732, 4;
	add.s64 	%rd254, %rd40, %rd253;
	ld.local.f32 	%f876, [%rd254];
	mul.f32 	%f877, %f875, %f876;
	atom.shared.add.f32 	%f878, [%r724+512], %f877;
	add.s32 	%r733, %r941, 160;
	shr.u32 	%r734, %r733, 5;
	ld.local.f32 	%f879, [%rd50];
	mul.wide.u32 	%rd255, %r734, 4;
	add.s64 	%rd256, %rd40, %rd255;
	ld.local.f32 	%f880, [%rd256];
	mul.f32 	%f881, %f879, %f880;
	atom.shared.add.f32 	%f882, [%r724+640], %f881;
	add.s32 	%r735, %r941, 192;
	shr.u32 	%r736, %r735, 5;
	ld.local.f32 	%f883, [%rd50];
	mul.wide.u32 	%rd257, %r736, 4;
	add.s64 	%rd258, %rd40, %rd257;
	ld.local.f32 	%f884, [%rd258];
	mul.f32 	%f885, %f883, %f884;
	atom.shared.add.f32 	%f886, [%r724+768], %f885;
	add.s32 	%r737, %r941, 224;
	shr.u32 	%r738, %r737, 5;
	ld.local.f32 	%f887, [%rd50];
	mul.wide.u32 	%rd259, %r738, 4;
	add.s64 	%rd260, %rd40, %rd259;
	ld.local.f32 	%f888, [%rd260];
	mul.f32 	%f889, %f887, %f888;
	atom.shared.add.f32 	%f890, [%r724+896], %f889;
	add.s32 	%r941, %r941, 256;
$L__BB1_265:
	setp.eq.s32 	%p255, %r28, 0;
	@%p255 bra 	$L__BB1_272;
	add.s32 	%r739, %r28, -1;
	setp.lt.u32 	%p256, %r739, 3;
	@%p256 bra 	$L__BB1_268;
	shr.u32 	%r740, %r941, 5;
	add.s32 	%r741, %r941, %r117;
	shl.b32 	%r742, %r741, 2;
	add.s32 	%r743, %r24, %r742;
	ld.local.f32 	%f891, [%rd50];
	mul.wide.u32 	%rd261, %r740, 4;
	add.s64 	%rd262, %rd40, %rd261;
	ld.local.f32 	%f892, [%rd262];
	mul.f32 	%f893, %f891, %f892;
	atom.shared.add.f32 	%f894, [%r743], %f893;
	add.s32 	%r744, %r941, 32;
	shr.u32 	%r745, %r744, 5;
	ld.local.f32 	%f895, [%rd50];
	mul.wide.u32 	%rd263, %r745, 4;
	add.s64 	%rd264, %rd40, %rd263;
	ld.local.f32 	%f896, [%rd264];
	mul.f32 	%f897, %f895, %f896;
	atom.shared.add.f32 	%f898, [%r743+128], %f897;
	add.s32 	%r746, %r941, 64;
	shr.u32 	%r747, %r746, 5;
	ld.local.f32 	%f899, [%rd50];
	mul.wide.u32 	%rd265, %r747, 4;
	add.s64 	%rd266, %rd40, %rd265;
	ld.local.f32 	%f900, [%rd266];
	mul.f32 	%f901, %f899, %f900;
	atom.shared.add.f32 	%f902, [%r743+256], %f901;
	add.s32 	%r748, %r941, 96;
	shr.u32 	%r749, %r748, 5;
	ld.local.f32 	%f903, [%rd50];
	mul.wide.u32 	%rd267, %r749, 4;
	add.s64 	%rd268, %rd40, %rd267;
	ld.local.f32 	%f904, [%rd268];
	mul.f32 	%f905, %f903, %f904;
	atom.shared.add.f32 	%f906, [%r743+384], %f905;
	add.s32 	%r941, %r941, 128;
$L__BB1_268:
	setp.eq.s32 	%p257, %r34, 0;
	@%p257 bra 	$L__BB1_272;
	setp.eq.s32 	%p258, %r34, 1;
	shr.u32 	%r750, %r941, 5;
	add.s32 	%r751, %r941, %r117;
	shl.b32 	%r752, %r751, 2;
	add.s32 	%r127, %r24, %r752;
	ld.local.f32 	%f907, [%rd50];
	mul.wide.u32 	%rd269, %r750, 4;
	add.s64 	%rd270, %rd40, %rd269;
	ld.local.f32 	%f908, [%rd270];
	mul.f32 	%f909, %f907, %f908;
	atom.shared.add.f32 	%f910, [%r127], %f909;
	@%p258 bra 	$L__BB1_272;
	setp.eq.s32 	%p259, %r34, 2;
	add.s32 	%r753, %r941, 32;
	shr.u32 	%r754, %r753, 5;
	ld.local.f32 	%f911, [%rd50];
	mul.wide.u32 	%rd271, %r754, 4;
	add.s64 	%rd272, %rd40, %rd271;
	ld.local.f32 	%f912, [%rd272];
	mul.f32 	%f913, %f911, %f912;
	atom.shared.add.f32 	%f914, [%r127+128], %f913;
	@%p259 bra 	$L__BB1_272;
	add.s32 	%r755, %r941, 64;
	shr.u32 	%r756, %r755, 5;
	ld.local.f32 	%f915, [%rd50];
	mul.wide.u32 	%rd273, %r756, 4;
	add.s64 	%rd274, %rd40, %rd273;
	ld.local.f32 	%f916, [%rd274];
	mul.f32 	%f917, %f915, %f916;
	atom.shared.add.f32 	%f918, [%r127+256], %f917;
$L__BB1_272:
	add.s32 	%r938, %r938, 1;
	setp.lt.s32 	%p260, %r938, %r39;
	@%p260 bra 	$L__BB1_258;
	mov.b32 	%r944, 0;
$L__BB1_274:
	@%p250 bra 	$L__BB1_288;
	setp.lt.u32 	%p262, %r26, 480;
	mul.lo.s32 	%r130, %r944, %r161;
	mul.wide.u32 	%rd275, %r944, 4;
	add.s64 	%rd51, %rd12, %rd275;
	mov.u32 	%r947, %r3;
	@%p262 bra 	$L__BB1_278;
	mov.b32 	%r946, 0;
	mov.u32 	%r947, %r3;
$L__BB1_277:
	.pragma "nounroll";
	shr.u32 	%r759, %r947, 5;
	add.s32 	%r760, %r947, %r130;
	shl.b32 	%r761, %r760, 2;
	add.s32 	%r762, %r23, %r761;
	ld.local.f32 	%f919, [%rd51];
	mul.wide.u32 	%rd276, %r759, 4;
	add.s64 	%rd277, %rd37, %rd276;
	ld.local.f32 	%f920, [%rd277];
	mul.f32 	%f921, %f919, %f920;
	mul.f32 	%f922, %f155, %f921;
	atom.shared.add.f32 	%f923, [%r762], %f922;
	add.s32 	%r763, %r947, 32;
	shr.u32 	%r764, %r763, 5;
	ld.local.f32 	%f924, [%rd51];
	mul.wide.u32 	%rd278, %r764, 4;
	add.s64 	%rd279, %rd37, %rd278;
	ld.local.f32 	%f925, [%rd279];
	mul.f32 	%f926, %f924, %f925;
	mul.f32 	%f927, %f155, %f926;
	atom.shared.add.f32 	%f928, [%r762+128], %f927;
	add.s32 	%r765, %r947, 64;
	shr.u32 	%r766, %r765, 5;
	ld.local.f32 	%f929, [%rd51];
	mul.wide.u32 	%rd280, %r766, 4;
	add.s64 	%rd281, %rd37, %rd280;
	ld.local.f32 	%f930, [%rd281];
	mul.f32 	%f931, %f929, %f930;
	mul.f32 	%f932, %f155, %f931;
	atom.shared.add.f32 	%f933, [%r762+256], %f932;
	add.s32 	%r767, %r947, 96;
	shr.u32 	%r768, %r767, 5;
	ld.local.f32 	%f934, [%rd51];
	mul.wide.u32 	%rd282, %r768, 4;
	add.s64 	%rd283, %rd37, %rd282;
	ld.local.f32 	%f935, [%rd283];
	mul.f32 	%f936, %f934, %f935;
	mul.f32 	%f937, %f155, %f936;
	atom.shared.add.f32 	%f938, [%r762+384], %f937;
	add.s32 	%r769, %r947, 128;
	shr.u32 	%r770, %r769, 5;
	ld.local.f32 	%f939, [%rd51];
	mul.wide.u32 	%rd284, %r770, 4;
	add.s64 	%rd285, %rd37, %rd284;
	ld.local.f32 	%f940, [%rd285];
	mul.f32 	%f941, %f939, %f940;
	mul.f32 	%f942, %f155, %f941;
	atom.shared.add.f32 	%f943, [%r762+512], %f942;
	add.s32 	%r771, %r947, 160;
	shr.u32 	%r772, %r771, 5;
	ld.local.f32 	%f944, [%rd51];
	mul.wide.u32 	%rd286, %r772, 4;
	add.s64 	%rd287, %rd37, %rd286;
	ld.local.f32 	%f945, [%rd287];
	mul.f32 	%f946, %f944, %f945;
	mul.f32 	%f947, %f155, %f946;
	atom.shared.add.f32 	%f948, [%r762+640], %f947;
	add.s32 	%r773, %r947, 192;
	shr.u32 	%r774, %r773, 5;
	ld.local.f32 	%f949, [%rd51];
	mul.wide.u32 	%rd288, %r774, 4;
	add.s64 	%rd289, %rd37, %rd288;
	ld.local.f32 	%f950, [%rd289];
	mul.f32 	%f951, %f949, %f950;
	mul.f32 	%f952, %f155, %f951;
	atom.shared.add.f32 	%f953, [%r762+768], %f952;
	add.s32 	%r775, %r947, 224;
	shr.u32 	%r776, %r775, 5;
	ld.local.f32 	%f954, [%rd51];
	mul.wide.u32 	%rd290, %r776, 4;
	add.s64 	%rd291, %rd37, %rd290;
	ld.local.f32 	%f955, [%rd291];
	mul.f32 	%f956, %f954, %f955;
	mul.f32 	%f957, %f155, %f956;
	atom.shared.add.f32 	%f958, [%r762+896], %f957;
	add.s32 	%r777, %r947, 256;
	shr.u32 	%r778, %r777, 5;
	ld.local.f32 	%f959, [%rd51];
	mul.wide.u32 	%rd292, %r778, 4;
	add.s64 	%rd293, %rd37, %rd292;
	ld.local.f32 	%f960, [%rd293];
	mul.f32 	%f961, %f959, %f960;
	mul.f32 	%f962, %f155, %f961;
	atom.shared.add.f32 	%f963, [%r762+1024], %f962;
	add.s32 	%r779, %r947, 288;
	shr.u32 	%r780, %r779, 5;
	ld.local.f32 	%f964, [%rd51];
	mul.wide.u32 	%rd294, %r780, 4;
	add.s64 	%rd295, %rd37, %rd294;
	ld.local.f32 	%f965, [%rd295];
	mul.f32 	%f966, %f964, %f965;
	mul.f32 	%f967, %f155, %f966;
	atom.shared.add.f32 	%f968, [%r762+1152], %f967;
	add.s32 	%r781, %r947, 320;
	shr.u32 	%r782, %r781, 5;
	ld.local.f32 	%f969, [%rd51];
	mul.wide.u32 	%rd296, %r782, 4;
	add.s64 	%rd297, %rd37, %rd296;
	ld.local.f32 	%f970, [%rd297];
	mul.f32 	%f971, %f969, %f970;
	mul.f32 	%f972, %f155, %f971;
	atom.shared.add.f32 	%f973, [%r762+1280], %f972;
	add.s32 	%r783, %r947, 352;
	shr.u32 	%r784, %r783, 5;
	ld.local.f32 	%f974, [%rd51];
	mul.wide.u32 	%rd298, %r784, 4;
	add.s64 	%rd299, %rd37, %rd298;
	ld.local.f32 	%f975, [%rd299];
	mul.f32 	%f976, %f974, %f975;
	mul.f32 	%f977, %f155, %f976;
	atom.shared.add.f32 	%f978, [%r762+1408], %f977;
	add.s32 	%r785, %r947, 384;
	shr.u32 	%r786, %r785, 5;
	ld.local.f32 	%f979, [%rd51];
	mul.wide.u32 	%rd300, %r786, 4;
	add.s64 	%rd301, %rd37, %rd300;
	ld.local.f32 	%f980, [%rd301];
	mul.f32 	%f981, %f979, %f980;
	mul.f32 	%f982, %f155, %f981;
	atom.shared.add.f32 	%f983, [%r762+1536], %f982;
	add.s32 	%r787, %r947, 416;
	shr.u32 	%r788, %r787, 5;
	ld.local.f32 	%f984, [%rd51];
	mul.wide.u32 	%rd302, %r788, 4;
	add.s64 	%rd303, %rd37, %rd302;
	ld.local.f32 	%f985, [%rd303];
	mul.f32 	%f986, %f984, %f985;
	mul.f32 	%f987, %f155, %f986;
	atom.shared.add.f32 	%f988, [%r762+1664], %f987;
	add.s32 	%r789, %r947, 448;
	shr.u32 	%r790, %r789, 5;
	ld.local.f32 	%f989, [%rd51];
	mul.wide.u32 	%rd304, %r790, 4;
	add.s64 	%rd305, %rd37, %rd304;
	ld.local.f32 	%f990, [%rd305];
	mul.f32 	%f991, %f989, %f990;
	mul.f32 	%f992, %f155, %f991;
	atom.shared.add.f32 	%f993, [%r762+1792], %f992;
	add.s32 	%r791, %r947, 480;
	shr.u32 	%r792, %r791, 5;
	ld.local.f32 	%f994, [%rd51];
	mul.wide.u32 	%rd306, %r792, 4;
	add.s64 	%rd307, %rd37, %rd306;
	ld.local.f32 	%f995, [%rd307];
	mul.f32 	%f996, %f994, %f995;
	mul.f32 	%f997, %f155, %f996;
	atom.shared.add.f32 	%f998, [%r762+1920], %f997;
	add.s32 	%r947, %r947, 512;
	add.s32 	%r946, %r946, 16;
	setp.ne.s32 	%p263, %r946, %r33;
	@%p263 bra 	$L__BB1_277;
$L__BB1_278:
	setp.eq.s32 	%p264, %r27, 0;
	@%p264 bra 	$L__BB1_288;
	add.s32 	%r793, %r27, -1;
	setp.lt.u32 	%p265, %r793, 7;
	@%p265 bra 	$L__BB1_281;
	shr.u32 	%r794, %r947, 5;
	add.s32 	%r795, %r947, %r130;
	shl.b32 	%r796, %r795, 2;
	add.s32 	%r797, %r23, %r796;
	ld.local.f32 	%f999, [%rd51];
	mul.wide.u32 	%rd308, %r794, 4;
	add.s64 	%rd309, %rd37, %rd308;
	ld.local.f32 	%f1000, [%rd309];
	mul.f32 	%f1001, %f999, %f1000;
	mul.f32 	%f1002, %f155, %f1001;
	atom.shared.add.f32 	%f1003, [%r797], %f1002;
	add.s32 	%r798, %r947, 32;
	shr.u32 	%r799, %r798, 5;
	ld.local.f32 	%f1004, [%rd51];
	mul.wide.u32 	%rd310, %r799, 4;
	add.s64 	%rd311, %rd37, %rd310;
	ld.local.f32 	%f1005, [%rd311];
	mul.f32 	%f1006, %f1004, %f1005;
	mul.f32 	%f1007, %f155, %f1006;
	atom.shared.add.f32 	%f1008, [%r797+128], %f1007;
	add.s32 	%r800, %r947, 64;
	shr.u32 	%r801, %r800, 5;
	ld.local.f32 	%f1009, [%rd51];
	mul.wide.u32 	%rd312, %r801, 4;
	add.s64 	%rd313, %rd37, %rd312;
	ld.local.f32 	%f1010, [%rd313];
	mul.f32 	%f1011, %f1009, %f1010;
	mul.f32 	%f1012, %f155, %f1011;
	atom.shared.add.f32 	%f1013, [%r797+256], %f1012;
	add.s32 	%r802, %r947, 96;
	shr.u32 	%r803, %r802, 5;
	ld.local.f32 	%f1014, [%rd51];
	mul.wide.u32 	%rd314, %r803, 4;
	add.s64 	%rd315, %rd37, %rd314;
	ld.local.f32 	%f1015, [%rd315];
	mul.f32 	%f1016, %f1014, %f1015;
	mul.f32 	%f1017, %f155, %f1016;
	atom.shared.add.f32 	%f1018, [%r797+384], %f1017;
	add.s32 	%r804, %r947, 128;
	shr.u32 	%r805, %r804, 5;
	ld.local.f32 	%f1019, [%rd51];
	mul.wide.u32 	%rd316, %r805, 4;
	add.s64 	%rd317, %rd37, %rd316;
	ld.local.f32 	%f1020, [%rd317];
	mul.f32 	%f1021, %f1019, %f1020;
	mul.f32 	%f1022, %f155, %f1021;
	atom.shared.add.f32 	%f1023, [%r797+512], %f1022;
	add.s32 	%r806, %r947, 160;
	shr.u32 	%r807, %r806, 5;
	ld.local.f32 	%f1024, [%rd51];
	mul.wide.u32 	%rd318, %r807, 4;
	add.s64 	%rd319, %rd37, %rd318;
	ld.local.f32 	%f1025, [%rd319];
	mul.f32 	%f1026, %f1024, %f1025;
	mul.f32 	%f1027, %f155, %f1026;
	atom.shared.add.f32 	%f1028, [%r797+640], %f1027;
	add.s32 	%r808, %r947, 192;
	shr.u32 	%r809, %r808, 5;
	ld.local.f32 	%f1029, [%rd51];
	mul.wide.u32 	%rd320, %r809, 4;
	add.s64 	%rd321, %rd37, %rd320;
	ld.local.f32 	%f1030, [%rd321];
	mul.f32 	%f1031, %f1029, %f1030;
	mul.f32 	%f1032, %f155, %f1031;
	atom.shared.add.f32 	%f1033, [%r797+768], %f1032;
	add.s32 	%r810, %r947, 224;
	shr.u32 	%r811, %r810, 5;
	ld.local.f32 	%f1034, [%rd51];
	mul.wide.u32 	%rd322, %r811, 4;
	add.s64 	%rd323, %rd37, %rd322;
	ld.local.f32 	%f1035, [%rd323];
	mul.f32 	%f1036, %f1034, %f1035;
	mul.f32 	%f1037, %f155, %f1036;
	atom.shared.add.f32 	%f1038, [%r797+896], %f1037;
	add.s32 	%r947, %r947, 256;
$L__BB1_281:
	setp.eq.s32 	%p266, %r28, 0;
	@%p266 bra 	$L__BB1_288;
	add.s32 	%r812, %r28, -1;
	setp.lt.u32 	%p267, %r812, 3;
	@%p267 bra 	$L__BB1_284;
	shr.u32 	%r813, %r947, 5;
	add.s32 	%r814, %r947, %r130;
	shl.b32 	%r815, %r814, 2;
	add.s32 	%r816, %r23, %r815;
	ld.local.f32 	%f1039, [%rd51];
	mul.wide.u32 	%rd324, %r813, 4;
	add.s64 	%rd325, %rd37, %rd324;
	ld.local.f32 	%f1040, [%rd325];
	mul.f32 	%f1041, %f1039, %f1040;
	mul.f32 	%f1042, %f155, %f1041;
	atom.shared.add.f32 	%f1043, [%r816], %f1042;
	add.s32 	%r817, %r947, 32;
	shr.u32 	%r818, %r817, 5;
	ld.local.f32 	%f1044, [%rd51];
	mul.wide.u32 	%rd326, %r818, 4;
	add.s64 	%rd327, %rd37, %rd326;
	ld.local.f32 	%f1045, [%rd327];
	mul.f32 	%f1046, %f1044, %f1045;
	mul.f32 	%f1047, %f155, %f1046;
	atom.shared.add.f32 	%f1048, [%r816+128], %f1047;
	add.s32 	%r819, %r947, 64;
	shr.u32 	%r820, %r819, 5;
	ld.local.f32 	%f1049, [%rd51];
	mul.wide.u32 	%rd328, %r820, 4;
	add.s64 	%rd329, %rd37, %rd328;
	ld.local.f32 	%f1050, [%rd329];
	mul.f32 	%f1051, %f1049, %f1050;
	mul.f32 	%f1052, %f155, %f1051;
	atom.shared.add.f32 	%f1053, [%r816+256], %f1052;
	add.s32 	%r821, %r947, 96;
	shr.u32 	%r822, %r821, 5;
	ld.local.f32 	%f1054, [%rd51];
	mul.wide.u32 	%rd330, %r822, 4;
	add.s64 	%rd331, %rd37, %rd330;
	ld.local.f32 	%f1055, [%rd331];
	mul.f32 	%f1056, %f1054, %f1055;
	mul.f32 	%f1057, %f155, %f1056;
	atom.shared.add.f32 	%f1058, [%r816+384], %f1057;
	add.s32 	%r947, %r947, 128;
$L__BB1_284:
	setp.eq.s32 	%p268, %r34, 0;
	@%p268 bra 	$L__BB1_288;
	setp.eq.s32 	%p269, %r34, 1;
	shr.u32 	%r823, %r947, 5;
	add.s32 	%r824, %r947, %r130;
	shl.b32 	%r825, %r824, 2;
	add.s32 	%r140, %r23, %r825;
	ld.local.f32 	%f1059, [%rd51];
	mul.wide.u32 	%rd332, %r823, 4;
	add.s64 	%rd333, %rd37, %rd332;
	ld.local.f32 	%f1060, [%rd333];
	mul.f32 	%f1061, %f1059, %f1060;
	mul.f32 	%f1062, %f155, %f1061;
	atom.shared.add.f32 	%f1063, [%r140], %f1062;
	@%p269 bra 	$L__BB1_288;
	setp.eq.s32 	%p270, %r34, 2;
	add.s32 	%r826, %r947, 32;
	shr.u32 	%r827, %r826, 5;
	ld.local.f32 	%f1064, [%rd51];
	mul.wide.u32 	%rd334, %r827, 4;
	add.s64 	%rd335, %rd37, %rd334;
	ld.local.f32 	%f1065, [%rd335];
	mul.f32 	%f1066, %f1064, %f1065;
	mul.f32 	%f1067, %f155, %f1066;
	atom.shared.add.f32 	%f1068, [%r140+128], %f1067;
	@%p270 bra 	$L__BB1_288;
	add.s32 	%r828, %r947, 64;
	shr.u32 	%r829, %r828, 5;
	ld.local.f32 	%f1069, [%rd51];
	mul.wide.u32 	%rd336, %r829, 4;
	add.s64 	%rd337, %rd37, %rd336;
	ld.local.f32 	%f1070, [%rd337];
	mul.f32 	%f1071, %f1069, %f1070;
	mul.f32 	%f1072, %f155, %f1071;
	atom.shared.add.f32 	%f1073, [%r140+256], %f1072;
$L__BB1_288:
	add.s32 	%r944, %r944, 1;
	setp.lt.s32 	%p271, %r944, %r39;
	@%p271 bra 	$L__BB1_274;
$L__BB1_289:
	add.s32 	%r914, %r914, 1;
	setp.ne.s32 	%p272, %r914, 8;
	@%p272 bra 	$L__BB1_120;
	setp.ge.s32 	%p273, %r2, %r41;
	bar.sync 	0;
	@%p273 bra 	$L__BB1_293;
	mov.u32 	%r950, %r2;
$L__BB1_292:
	ld.param.u64 	%rd395, [_Z33flash_attention_2_backward_kernelILi32ELi32ELi128ELi4EEvPKfS1_S1_S1_S1_S1_PfS2_S2_iif_param_8];
	ld.param.u64 	%rd394, [_Z33flash_attention_2_backward_kernelILi32ELi32ELi128ELi4EEvPKfS1_S1_S1_S1_S1_PfS2_S2_iif_param_7];
	mul.lo.s32 	%r830, %r909, %r161;
	shl.b32 	%r831, %r830, 5;
	add.s32 	%r832, %r950, %r831;
	cvta.to.global.u64 	%rd338, %rd394;
	mul.wide.s32 	%rd339, %r832, 4;
	add.s64 	%rd340, %rd338, %rd339;
	shl.b32 	%r833, %r950, 2;
	add.s32 	%r834, %r23, %r833;
	ld.shared.f32 	%f1074, [%r834];
	atom.global.add.f32 	%f1075, [%rd340], %f1074;
	cvta.to.global.u64 	%rd341, %rd395;
	add.s64 	%rd342, %rd341, %rd339;
	add.s32 	%r835, %r834, %r1;
	ld.shared.f32 	%f1076, [%r835];
	atom.global.add.f32 	%f1077, [%rd342], %f1076;
	add.s32 	%r950, %r950, %r4;
	setp.lt.s32 	%p274, %r950, %r41;
	@%p274 bra 	$L__BB1_292;
$L__BB1_293:
	ld.param.u32 	%r908, [_Z33flash_attention_2_backward_kernelILi32ELi32ELi128ELi4EEvPKfS1_S1_S1_S1_S1_PfS2_S2_iif_param_9];
	add.s32 	%r909, %r909, 1;
	add.s32 	%r836, %r908, 31;
	shr.u32 	%r837, %r836, 5;
	setp.eq.s32 	%p275, %r909, %r837;
	@%p275 bra 	$L__BB1_294;
	bra.uni 	$L__BB1_114;
$L__BB1_294:
	setp.lt.s32 	%p276, %r6, %r5;
	@%p276 bra 	$L__BB1_295;
	bra.uni 	$L__BB1_303;
$L__BB1_295:
	mul.lo.s32 	%r146, %r6, %r161;
	setp.ge.s32 	%p277, %r3, %r161;
	@%p277 bra 	$L__BB1_297;
	ld.local.f32 	%f1078, [%rd7];
	add.s32 	%r838, %r3, %r146;
	mul.wide.u32 	%rd343, %r838, 4;
	add.s64 	%rd344, %rd4, %rd343;
	st.global.f32 	[%rd344], %f1078;
$L__BB1_297:
	or.b32  	%r839, %r3, 32;
	setp.ge.s32 	%p278, %r839, %r161;
	cvt.u64.u32 	%rd345, %r146;
	cvt.u64.u32 	%rd346, %r3;
	add.s64 	%rd347, %rd346, %rd345;
	shl.b64 	%rd348, %rd347, 2;
	add.s64 	%rd52, %rd4, %rd348;
	@%p278 bra 	$L__BB1_299;
	ld.local.f32 	%f1079, [%rd7+4];
	st.global.f32 	[%rd52+128], %f1079;
$L__BB1_299:
	or.b32  	%r840, %r3, 64;
	setp.ge.s32 	%p279, %r840, %r161;
	@%p279 bra 	$L__BB1_301;
	ld.local.f32 	%f1080, [%rd7+8];
	st.global.f32 	[%rd52+256], %f1080;
$L__BB1_301:
	or.b32  	%r841, %r3, 96;
	setp.ge.s32 	%p280, %r841, %r161;
	@%p280 bra 	$L__BB1_303;
	ld.local.f32 	%f1081, [%rd7+12];
	st.global.f32 	[%rd52+384], %f1081;
$L__BB1_303:
	mov.u32 	%r842, %tid.x;
	shr.u32 	%r843, %r842, 2;
	and.b32  	%r844, %r843, 248;
	mov.u32 	%r845, %ctaid.x;
	shl.b32 	%r846, %r845, 5;
	add.s32 	%r847, %r844, %r846;
	or.b32  	%r147, %r847, 1;
	setp.ge.s32 	%p281, %r147, %r5;
	@%p281 bra 	$L__BB1_312;
	mul.lo.s32 	%r148, %r147, %r161;
	setp.ge.s32 	%p282, %r3, %r161;
	@%p282 bra 	$L__BB1_306;
	ld.local.f32 	%f1082, [%rd7+16];
	add.s32 	%r848, %r3, %r148;
	mul.wide.u32 	%rd349, %r848, 4;
	add.s64 	%rd350, %rd4, %rd349;
	st.global.f32 	[%rd350], %f1082;
$L__BB1_306:
	or.b32  	%r849, %r3, 32;
	setp.ge.s32 	%p283, %r849, %r161;
	cvt.u64.u32 	%rd351, %r148;
	cvt.u64.u32 	%rd352, %r3;
	add.s64 	%rd353, %rd352, %rd351;
	shl.b64 	%rd354, %rd353, 2;
	add.s64 	%rd53, %rd4, %rd354;
	@%p283 bra 	$L__BB1_308;
	ld.local.f32 	%f1083, [%rd7+20];
	st.global.f32 	[%rd53+128], %f1083;
$L__BB1_308:
	or.b32  	%r850, %r3, 64;
	setp.ge.s32 	%p284, %r850, %r161;
	@%p284 bra 	$L__BB1_310;
	ld.local.f32 	%f1084, [%rd7+24];
	st.global.f32 	[%rd53+256], %f1084;
$L__BB1_310:
	or.b32  	%r851, %r3, 96;
	setp.ge.s32 	%p285, %r851, %r161;
	@%p285 bra 	$L__BB1_312;
	ld.local.f32 	%f1085, [%rd7+28];
	st.global.f32 	[%rd53+384], %f1085;
$L__BB1_312:
	or.b32  	%r149, %r847, 2;
	setp.ge.s32 	%p286, %r149, %r5;
	@%p286 bra 	$L__BB1_321;
	mul.lo.s32 	%r150, %r149, %r161;
	setp.ge.s32 	%p287, %r3, %r161;
	@%p287 bra 	$L__BB1_315;
	ld.local.f32 	%f1086, [%rd7+32];
	add.s32 	%r858, %r3, %r150;
	mul.wide.u32 	%rd355, %r858, 4;
	add.s64 	%rd356, %rd4, %rd355;
	st.global.f32 	[%rd356], %f1086;
$L__BB1_315:
	or.b32  	%r859, %r3, 32;
	setp.ge.s32 	%p288, %r859, %r161;
	cvt.u64.u32 	%rd357, %r150;
	cvt.u64.u32 	%rd358, %r3;
	add.s64 	%rd359, %rd358, %rd357;
	shl.b64 	%rd360, %rd359, 2;
	add.s64 	%rd54, %rd4, %rd360;
	@%p288 bra 	$L__BB1_317;
	ld.local.f32 	%f1087, [%rd7+36];
	st.global.f32 	[%rd54+128], %f1087;
$L__BB1_317:
	or.b32  	%r860, %r3, 64;
	setp.ge.s32 	%p289, %r860, %r161;
	@%p289 bra 	$L__BB1_319;
	ld.local.f32 	%f1088, [%rd7+40];
	st.global.f32 	[%rd54+256], %f1088;
$L__BB1_319:
	or.b32  	%r861, %r3, 96;
	setp.ge.s32 	%p290, %r861, %r161;
	@%p290 bra 	$L__BB1_321;
	ld.local.f32 	%f1089, [%rd7+44];
	st.global.f32 	[%rd54+384], %f1089;
$L__BB1_321:
	or.b32  	%r151, %r847, 3;
	setp.ge.s32 	%p291, %r151, %r5;
	@%p291 bra 	$L__BB1_330;
	mul.lo.s32 	%r152, %r151, %r161;
	setp.ge.s32 	%p292, %r3, %r161;
	@%p292 bra 	$L__BB1_324;
	ld.local.f32 	%f1090, [%rd7+48];
	add.s32 	%r868, %r3, %r152;
	mul.wide.u32 	%rd361, %r868, 4;
	add.s64 	%rd362, %rd4, %rd361;
	st.global.f32 	[%rd362], %f1090;
$L__BB1_324:
	or.b32  	%r869, %r3, 32;
	setp.ge.s32 	%p293, %r869, %r161;
	cvt.u64.u32 	%rd363, %r152;
	cvt.u64.u32 	%rd364, %r3;
	add.s64 	%rd365, %rd364, %rd363;
	shl.b64 	%rd366, %rd365, 2;
	add.s64 	%rd55, %rd4, %rd366;
	@%p293 bra 	$L__BB1_326;
	ld.local.f32 	%f1091, [%rd7+52];
	st.global.f32 	[%rd55+128], %f1091;
$L__BB1_326:
	or.b32  	%r870, %r3, 64;
	setp.ge.s32 	%p294, %r870, %r161;
	@%p294 bra 	$L__BB1_328;
	ld.local.f32 	%f1092, [%rd7+56];
	st.global.f32 	[%rd55+256], %f1092;
$L__BB1_328:
	or.b32  	%r871, %r3, 96;
	setp.ge.s32 	%p295, %r871, %r161;
	@%p295 bra 	$L__BB1_330;
	ld.local.f32 	%f1093, [%rd7+60];
	st.global.f32 	[%rd55+384], %f1093;
$L__BB1_330:
	or.b32  	%r153, %r847, 4;
	setp.ge.s32 	%p296, %r153, %r5;
	@%p296 bra 	$L__BB1_339;
	mul.lo.s32 	%r154, %r153, %r161;
	setp.ge.s32 	%p297, %r3, %r161;
	@%p297 bra 	$L__BB1_333;
	ld.local.f32 	%f1094, [%rd7+64];
	add.s32 	%r878, %r3, %r154;
	mul.wide.u32 	%rd367, %r878, 4;
	add.s64 	%rd368, %rd4, %rd367;
	st.global.f32 	[%rd368], %f1094;
$L__BB1_333:
	or.b32  	%r879, %r3, 32;
	setp.ge.s32 	%p298, %r879, %r161;
	cvt.u64.u32 	%rd369, %r154;
	cvt.u64.u32 	%rd370, %r3;
	add.s64 	%rd371, %rd370, %rd369;
	shl.b64 	%rd372, %rd371, 2;
	add.s64 	%rd56, %rd4, %rd372;
	@%p298 bra 	$L__BB1_335;
	ld.local.f32 	%f1095, [%rd7+68];
	st.global.f32 	[%rd56+128], %f1095;
$L__BB1_335:
	or.b32  	%r880, %r3, 64;
	setp.ge.s32 	%p299, %r880, %r161;
	@%p299 bra 	$L__BB1_337;
	ld.local.f32 	%f1096, [%rd7+72];
	st.global.f32 	[%rd56+256], %f1096;
$L__BB1_337:
	or.b32  	%r881, %r3, 96;
	setp.ge.s32 	%p300, %r881, %r161;
	@%p300 bra 	$L__BB1_339;
	ld.local.f32 	%f1097, [%rd7+76];
	st.global.f32 	[%rd56+384], %f1097;
$L__BB1_339:
	or.b32  	%r155, %r847, 5;
	setp.ge.s32 	%p301, %r155, %r5;
	@%p301 bra 	$L__BB1_348;
	mul.lo.s32 	%r156, %r155, %r161;
	setp.ge.s32 	%p302, %r3, %r161;
	@%p302 bra 	$L__BB1_342;
	ld.local.f32 	%f1098, [%rd7+80];
	add.s32 	%r888, %r3, %r156;
	mul.wide.u32 	%rd373, %r888, 4;
	add.s64 	%rd374, %rd4, %rd373;
	st.global.f32 	[%rd374], %f1098;
$L__BB1_342:
	or.b32  	%r889, %r3, 32;
	setp.ge.s32 	%p303, %r889, %r161;
	cvt.u64.u32 	%rd375, %r156;
	cvt.u64.u32 	%rd376, %r3;
	add.s64 	%rd377, %rd376, %rd375;
	shl.b64 	%rd378, %rd377, 2;
	add.s64 	%rd57, %rd4, %rd378;
	@%p303 bra 	$L__BB1_344;
	ld.local.f32 	%f1099, [%rd7+84];
	st.global.f32 	[%rd57+128], %f1099;
$L__BB1_344:
	or.b32  	%r890, %r3, 64;
	setp.ge.s32 	%p304, %r890, %r161;
	@%p304 bra 	$L__BB1_346;
	ld.local.f32 	%f1100, [%rd7+88];
	st.global.f32 	[%rd57+256], %f1100;
$L__BB1_346:
	or.b32  	%r891, %r3, 96;
	setp.ge.s32 	%p305, %r891, %r161;
	@%p305 bra 	$L__BB1_348;
	ld.local.f32 	%f1101, [%rd7+92];
	st.global.f32 	[%rd57+384], %f1101;
$L__BB1_348:
	or.b32  	%r157, %r847, 6;
	setp.ge.s32 	%p306, %r157, %r5;
	@%p306 bra 	$L__BB1_357;
	mul.lo.s32 	%r158, %r157, %r161;
	setp.ge.s32 	%p307, %r3, %r161;
	@%p307 bra 	$L__BB1_351;
	ld.local.f32 	%f1102, [%rd7+96];
	add.s32 	%r898, %r3, %r158;
	mul.wide.u32 	%rd379, %r898, 4;
	add.s64 	%rd380, %rd4, %rd379;
	st.global.f32 	[%rd380], %f1102;
$L__BB1_351:
	or.b32  	%r899, %r3, 32;
	setp.ge.s32 	%p308, %r899, %r161;
	cvt.u64.u32 	%rd381, %r158;
	cvt.u64.u32 	%rd382, %r3;
	add.s64 	%rd383, %rd382, %rd381;
	shl.b64 	%rd384, %rd383, 2;
	add.s64 	%rd58, %rd4, %rd384;
	@%p308 bra 	$L__BB1_353;
	ld.local.f32 	%f1103, [%rd7+100];
	st.global.f32 	[%rd58+128], %f1103;
$L__BB1_353:
	or.b32  	%r900, %r3, 64;
	setp.ge.s32 	%p309, %r900, %r161;
	@%p309 bra 	$L__BB1_355;
	ld.local.f32 	%f1104, [%rd7+104];
	st.global.f32 	[%rd58+256], %f1104;
$L__BB1_355:
	or.b32  	%r901, %r3, 96;
	setp.ge.s32 	%p310, %r901, %r161;
	@%p310 bra 	$L__BB1_357;
	ld.local.f32 	%f1105, [%rd7+108];
	st.global.f32 	[%rd58+384], %f1105;
$L__BB1_357:
	setp.ge.s32 	%p311, %r20, %r5;
	@%p311 bra 	$L__BB1_366;
	mul.lo.s32 	%r159, %r20, %r161;
	setp.ge.s32 	%p312, %r3, %r161;
	@%p312 bra 	$L__BB1_360;
	ld.local.f32 	%f1106, [%rd7+112];
	add.s32 	%r902, %r3, %r159;
	mul.wide.u32 	%rd385, %r902, 4;
	add.s64 	%rd386, %rd4, %rd385;
	st.global.f32 	[%rd386], %f1106;
$L__BB1_360:
	or.b32  	%r903, %r3, 32;
	setp.ge.s32 	%p313, %r903, %r161;
	cvt.u64.u32 	%rd387, %r159;
	cvt.u64.u32 	%rd388, %r3;
	add.s64 	%rd389, %rd388, %rd387;
	shl.b64 	%rd390, %rd389, 2;
	add.s64 	%rd59, %rd4, %rd390;
	@%p313 bra 	$L__BB1_362;
	ld.local.f32 	%f1107, [%rd7+116];
	st.global.f32 	[%rd59+128], %f1107;
$L__BB1_362:
	or.b32  	%r904, %r3, 64;
	setp.ge.s32 	%p314, %r904, %r161;
	@%p314 bra 	$L__BB1_364;
	ld.local.f32 	%f1108, [%rd7+120];
	st.global.f32 	[%rd59+256], %f1108;
$L__BB1_364:
	or.b32  	%r905, %r3, 96;
	setp.ge.s32 	%p315, %r905, %r161;
	@%p315 bra 	$L__BB1_366;
	ld.local.f32 	%f1109, [%rd7+124];
	st.global.f32 	[%rd59+384], %f1109;
$L__BB1_366:
	ret;

}


// ===== COMPILED SASS (sm_100) =====

	.target	sm_100

	.elftype	@"ET_EXEC"


//--------------------- .note.nv.tkinfo           --------------------------
	.section	.note.nv.tkinfo,"",@"SHT_NOTE"
	.sectionflags	@"SHF_NOTE_NV_TKINFO"
	.tkinfo
        /*0018*/ 	.word	0x00000002
        /*0030*/ 	.string	""
        /*0030*/ 	.string	"ptxas"
        /*0030*/ 	.string	"Cuda compilation tools, release 13.0, V13.0.88"
        /*0030*/ 	.string	"Build cuda_13.0.r13.0/compiler.36424714_0"
        /*0030*/ 	.string	"-arch sm_100 -m 64 "



//--------------------- .note.nv.cuinfo           --------------------------
	.section	.note.nv.cuinfo,"",@"SHT_NOTE"
	.sectionflags	@"SHF_NOTE_NV_CUINFO"
        /*0018*/ 	.short	0x0002
        /*001a*/ 	.short	0x0064
        /*001c*/ 	.short	0x0082
	.zero		2


//--------------------- .nv.info                  --------------------------
	.section	.nv.info,"",@"SHT_CUDA_INFO"
	.align	4


	//----- nvinfo : EIATTR_REGCOUNT
	.align		4
        /*0000*/ 	.byte	0x04, 0x2f
        /*0002*/ 	.short	(.L_1 - .L_0)
	.align		4
.L_0:
        /*0004*/ 	.word	index@(_Z33flash_attention_2_backward_kernelILi32ELi32ELi64ELi4EEvPKfS1_S1_S1_S1_S1_PfS2_S2_iif)
        /*0008*/ 	.word	0x00000020


	//----- nvinfo : EIATTR_FRAME_SIZE
	.align		4
.L_1:
        /*000c*/ 	.byte	0x04, 0x11
        /*000e*/ 	.short	(.L_3 - .L_2)
	.align		4
.L_2:
        /*0010*/ 	.word	index@(_Z33flash_attention_2_backward_kernelILi32ELi32ELi64ELi4EEvPKfS1_S1_S1_S1_S1_PfS2_S2_iif)
        /*0014*/ 	.word	0x000002e0


	//----- nvinfo : EIATTR_REGCOUNT
	.align		4
.L_3:
        /*0018*/ 	.byte	0x04, 0x2f
        /*001a*/ 	.short	(.L_5 - .L_4)
	.align		4
.L_4:
        /*001c*/ 	.word	index@(_Z33flash_attention_2_backward_kernelILi32ELi32ELi128ELi4EEvPKfS1_S1_S1_S1_S1_PfS2_S2_iif)
        /*0020*/ 	.word	0x00000020


	//----- nvinfo : EIATTR_FRAME_SIZE
	.align		4
.L_5:
        /*0024*/ 	.byte	0x04, 0x11
        /*0026*/ 	.short	(.L_7 - .L_6)
	.align		4
.L_6:
        /*0028*/ 	.word	index@(_Z33flash_attention_2_backward_kernelILi32ELi32ELi128ELi4EEvPKfS1_S1_S1_S1_S1_PfS2_S2_iif)
        /*002c*/ 	.word	0x000003a0


	//----- nvinfo : EIATTR_MIN_STACK_SIZE
	.align		4
.L_7:
        /*0030*/ 	.byte	0x04, 0x12
        /*0032*/ 	.short	(.L_9 - .L_8)
	.align		4
.L_8:
        /*0034*/ 	.word	index@(_Z33flash_attention_2_backward_kernelILi32ELi32ELi128ELi4EEvPKfS1_S1_S1_S1_S1_PfS2_S2_iif)
        /*0038*/ 	.word	0x000003a0


	//----- nvinfo : EIATTR_MIN_STACK_SIZE
	.align		4
.L_9:
        /*003c*/ 	.byte	0x04, 0x12
        /*003e*/ 	.short	(.L_11 - .L_10)
	.align		4
.L_10:
        /*0040*/ 	.word	index@(_Z33flash_attention_2_backward_kernelILi32ELi32ELi64ELi4EEvPKfS1_S1_S1_S1_S1_PfS2_S2_iif)
        /*0044*/ 	.word	0x000002e0
.L_11:


//--------------------- .nv.compat                --------------------------
	.section	.nv.compat,"",@"SHT_CUDA_COMPAT_INFO"
	.align	4
        /*0000*/ 	.byte	0x02, 0x09, 0x00, 0x00, 0x02, 0x02, 0x01, 0x00, 0x02, 0x05, 0x05, 0x00, 0x03, 0x07, 0x01, 0x01
        /*0010*/ 	.byte	0x02, 0x03, 0x00, 0x00, 0x02, 0x06, 0x01, 0x00, 0x04, 0x0b, 0x08, 0x00, 0x09, 0x00, 0x00, 0x00
        /*0020*/ 	.byte	0x00, 0x00, 0x00, 0x00


//--------------------- .nv.info._Z33flash_attention_2_backward_kernelILi32ELi32ELi128ELi4EEvPKfS1_S1_S1_S1_S1_PfS2_S2_iif --------------------------
	.section	.nv.info._Z33flash_attention_2_backward_kernelILi32ELi32ELi128ELi4EEvPKfS1_S1_S1_S1_S1_PfS2_S2_iif,"",@"SHT_CUDA_INFO"
	.sectionflags	@""
	.align	4


	//----- nvinfo : EIATTR_CUDA_API_VERSION
	.align		4
        /*0000*/ 	.byte	0x04, 0x37
        /*0002*/ 	.short	(.L_13 - .L_12)
.L_12:
        /*0004*/ 	.word	0x00000082


	//----- nvinfo : EIATTR_KPARAM_INFO
	.align		4
.L_13:
        /*0008*/ 	.byte	0x04, 0x17
        /*000a*/ 	.short	(.L_15 - .L_14)
.L_14:
        /*000c*/ 	.word	0x00000000
        /*0010*/ 	.short	0x000b
        /*0012*/ 	.short	0x0050
        /*0014*/ 	.byte	0x00, 0xf0, 0x11, 0x00


	//----- nvinfo : EIATTR_KPARAM_INFO
	.align		4
.L_15:
        /*0018*/ 	.byte	0x04, 0x17
        /*001a*/ 	.short	(.L_17 - .L_16)
.L_16:
        /*001c*/ 	.word	0x00000000
        /*0020*/ 	.short	0x000a
        /*0022*/ 	.short	0x004c
        /*0024*/ 	.byte	0x00, 0xf0, 0x11, 0x00


	//----- nvinfo : EIATTR_KPARAM_INFO
	.align		4
.L_17:
        /*0028*/ 	.byte	0x04, 0x17
        /*002a*/ 	.short	(.L_19 - .L_18)
.L_18:
        /*002c*/ 	.word	0x00000000
        /*0030*/ 	.short	0x0009
        /*0032*/ 	.short	0x0048
        /*0034*/ 	.byte	0x00, 0xf0, 0x11, 0x00


	//----- nvinfo : EIATTR_KPARAM_INFO
	.align		4
.L_19:
        /*0038*/ 	.byte	0x04, 0x17
        /*003a*/ 	.short	(.L_21 - .L_20)
.L_20:
        /*003c*/ 	.word	0x00000000
        /*0040*/ 	.short	0x0008
        /*0042*/ 	.short	0x0040
        /*0044*/ 	.byte	0x00, 0xf5, 0x21, 0x00


	//----- nvinfo : EIATTR_KPARAM_INFO
	.align		4
.L_21:
        /*0048*/ 	.byte	0x04, 0x17
        /*004a*/ 	.short	(.L_23 - .L_22)
.L_22:
        /*004c*/ 	.word	0x00000000
        /*0050*/ 	.short	0x0007
        /*0052*/ 	.short	0x0038
        /*0054*/ 	.byte	0x00, 0xf5, 0x21, 0x00


	//----- nvinfo : EIATTR_KPARAM_INFO
	.align		4
.L_23:
        /*0058*/ 	.byte	0x04, 0x17
        /*005a*/ 	.short	(.L_25 - .L_24)
.L_24:
        /*005c*/ 	.word	0x00000000
        /*0060*/ 	.short	0x0006
        /*0062*/ 	.short	0x0030
        /*0064*/ 	.byte	0x00, 0xf5, 0x21, 0x00


	//----- nvinfo : EIATTR_KPARAM_INFO
	.align		4
.L_25:
        /*0068*/ 	.byte	0x04, 0x17
        /*006a*/ 	.short	(.L_27 - .L_26)
.L_26:
        /*006c*/ 	.word	0x00000000
        /*0070*/ 	.short	0x0005
        /*0072*/ 	.short	0x0028
        /*0074*/ 	.byte	0x00, 0xf5, 0x21, 0x00


	//----- nvinfo : EIATTR_KPARAM_INFO
	.align		4
.L_27:
        /*0078*/ 	.byte	0x04, 0x17
        /*007a*/ 	.short	(.L_29 - .L_28)
.L_28:
        /*007c*/ 	.word	0x00000000
        /*0080*/ 	.short	0x0004
        /*0082*/ 	.short	0x0020
        /*0084*/ 	.byte	0x00, 0xf5, 0x21, 0x00


	//----- nvinfo : EIATTR_KPARAM_INFO
	.align		4
.L_29:
        /*0088*/ 	.byte	0x04, 0x17
        /*008a*/ 	.short	(.L_31 - .L_30)
.L_30:
        /*008c*/ 	.word	0x00000000
        /*0090*/ 	.short	0x0003
        /*0092*/ 	.short	0x0018
        /*0094*/ 	.byte	0x00, 0xf5, 0x21, 0x00


	//----- nvinfo : EIATTR_KPARAM_INFO
	.align		4
.L_31:
        /*0098*/ 	.byte	0x04, 0x17
        /*009a*/ 	.short	(.L_33 - .L_32)
.L_32:
        /*009c*/ 	.word	0x00000000
        /*00a0*/ 	.short	0x0002
        /*00a2*/ 	.short	0x0010
        /*00a4*/ 	.byte	0x00, 0xf5, 0x21, 0x00


	//----- nvinfo : EIATTR_KPARAM_INFO
	.align		4
.L_33:
        /*00a8*/ 	.byte	0x04, 0x17
        /*00aa*/ 	.short	(.L_35 - .L_34)
.L_34:
        /*00ac*/ 	.word	0x00000000
        /*00b0*/ 	.short	0x0001
        /*00b2*/ 	.short	0x0008
        /*00b4*/ 	.byte	0x00, 0xf5, 0x21, 0x00


	//----- nvinfo : EIATTR_KPARAM_INFO
	.align		4
.L_35:
        /*00b8*/ 	.byte	0x04, 0x17
        /*00ba*/ 	.short	(.L_37 - .L_36)
.L_36:
        /*00bc*/ 	.word	0x00000000
        /*00c0*/ 	.short	0x0000
        /*00c2*/ 	.short	0x0000
        /*00c4*/ 	.byte	0x00, 0xf5, 0x21, 0x00


	//----- nvinfo : EIATTR_SPARSE_MMA_MASK
	.align		4
.L_37:
        /*00c8*/ 	.byte	0x03, 0x50
        /*00ca*/ 	.short	0x0000


	//----- nvinfo : EIATTR_MAXREG_COUNT
	.align		4
        /*00cc*/ 	.byte	0x03, 0x1b
        /*00ce*/ 	.short	0x00ff


	//----- nvinfo : EIATTR_NUM_BARRIERS
	.align		4
        /*00d0*/ 	.byte	0x02, 0x4c
        /*00d2*/ 	.byte	0x01
	.zero		1


	//----- nvinfo : EIATTR_MERCURY_ISA_VERSION
	.align		4
        /*00d4*/ 	.byte	0x03, 0x5f
        /*00d6*/ 	.short	0x0101


	//----- nvinfo : EIATTR_COOP_GROUP_MASK_REGIDS
	.align		4
        /*00d8*/ 	.byte	0x04, 0x29
        /*00da*/ 	.short	(.L_39 - .L_38)


	//   ....[0]....
.L_38:
        /*00dc*/ 	.word	0xffffffff


	//   ....[1]....
        /*00e0*/ 	.word	0xffffffff


	//   ....[2]....
        /*00e4*/ 	.word	0xffffffff


	//   ....[3]....
        /*00e8*/ 	.word	0xffffffff


	//   ....[4]....
        /*00ec*/ 	.word	0xffffffff


	//   ....[5]....
        /*00f0*/ 	.word	0xffffffff


	//   ....[6]....
        /*00f4*/ 	.word	0xffffffff


	//   ....[7]....
        /*00f8*/ 	.word	0xffffffff


	//   ....[8]....
        /*00fc*/ 	.word	0xffffffff


	//   ....[9]....
        /*0100*/ 	.word	0xffffffff


	//   ....[10]....
        /*0104*/ 	.word	0xffffffff


	//   ....[11]....
        /*0108*/ 	.word	0xffffffff


	//   ....[12]....
        /*010c*/ 	.word	0xffffffff


	//   ....[13]....
        /*0110*/ 	.word	0xffffffff


	//   ....[14]....
        /*0114*/ 	.word	0xffffffff


	//   ....[15]....
        /*0118*/ 	.word	0xffffffff


	//   ....[16]....
        /*011c*/ 	.word	0xffffffff


	//   ....[17]....
        /*0120*/ 	.word	0xffffffff


	//   ....[18]....
        /*0124*/ 	.word	0xffffffff


	//   ....[19]....
        /*0128*/ 	.word	0xffffffff


	//   ....[20]....
        /*012c*/ 	.word	0xffffffff


	//   ....[21]....
        /*0130*/ 	.word	0xffffffff


	//   ....[22]....
        /*0134*/ 	.word	0xffffffff


	//   ....[23]....
        /*0138*/ 	.word	0xffffffff


	//   ....[24]....
        /*013c*/ 	.word	0xffffffff


	//   ....[25]....
        /*0140*/ 	.word	0xffffffff


	//   ....[26]....
        /*0144*/ 	.word	0xffffffff


	//   ....[27]....
        /*0148*/ 	.word	0xffffffff


	//   ....[28]....
        /*014c*/ 	.word	0xffffffff


	//   ....[29]....
        /*0150*/ 	.word	0xffffffff


	//   ....[30]....
        /*0154*/ 	.word	0xffffffff


	//   ....[31]....
        /*0158*/ 	.word	0xffffffff


	//   ....[32]....
        /*015c*/ 	.word	0xffffffff


	//   ....[33]....
        /*0160*/ 	.word	0xffffffff


	//   ....[34]....
        /*0164*/ 	.word	0xffffffff


	//   ....[35]....
        /*0168*/ 	.word	0xffffffff


	//   ....[36]....
        /*016c*/ 	.word	0xffffffff


	//   ....[37]....
        /*0170*/ 	.word	0xffffffff


	//   ....[38]....
        /*0174*/ 	.word	0xffffffff


	//   ....[39]....
        /*0178*/ 	.word	0xffffffff


	//   ....[40]....
        /*017c*/ 	.word	0xffffffff


	//   ....[41]....
        /*0180*/ 	.word	0xffffffff


	//   ....[42]....
        /*0184*/ 	.word	0xffffffff


	//   ....[43]....
        /*0188*/ 	.word	0xffffffff


	//   ....[44]....
        /*018c*/ 	.word	0xffffffff


	//   ....[45]....
        /*0190*/ 	.word	0xffffffff


	//   ....[46]....
        /*0194*/ 	.word	0xffffffff


	//   ....[47]....
        /*0198*/ 	.word	0xffffffff


	//   ....[48]....
        /*019c*/ 	.word	0xffffffff


	//   ....[49]....
        /*01a0*/ 	.word	0xffffffff


	//   ....[50]....
        /*01a4*/ 	.word	0xffffffff


	//   ....[51]....
        /*01a8*/ 	.word	0xffffffff


	//   ....[52]....
        /*01ac*/ 	.word	0xffffffff


	//   ....[53]....
        /*01b0*/ 	.word	0xffffffff


	//   ....[54]....
        /*01b4*/ 	.word	0xffffffff


	//   ....[55]....
        /*01b8*/ 	.word	0xffffffff


	//   ....[56]....
        /*01bc*/ 	.word	0xffffffff


	//   ....[57]....
        /*01c0*/ 	.word	0xffffffff


	//   ....[58]....
        /*01c4*/ 	.word	0xffffffff


	//   ....[59]....
        /*01c8*/ 	.word	0xffffffff


	//   ....[60]....
        /*01cc*/ 	.word	0xffffffff


	//   ....[61]....
        /*01d0*/ 	.word	0xffffffff


	//   ....[62]....
        /*01d4*/ 	.word	0xffffffff


	//   ....[63]....
        /*01d8*/ 	.word	0xffffffff


	//   ....[64]....
        /*01dc*/ 	.word	0xffffffff


	//   ....[65]....
        /*01e0*/ 	.word	0xffffffff


	//   ....[66]....
        /*01e4*/ 	.word	0xffffffff


	//   ....[67]....
        /*01e8*/ 	.word	0xffffffff


	//   ....[68]....
        /*01ec*/ 	.word	0xffffffff


	//   ....[69]....
        /*01f0*/ 	.word	0xffffffff


	//   ....[70]....
        /*01f4*/ 	.word	0xffffffff


	//   ....[71]....
        /*01f8*/ 	.word	0xffffffff


	//   ....[72]....
        /*01fc*/ 	.word	0xffffffff


	//   ....[73]....
        /*0200*/ 	.word	0xffffffff


	//   ....[74]....
        /*0204*/ 	.word	0xffffffff


	//   ....[75]....
        /*0208*/ 	.word	0xffffffff


	//   ....[76]....
        /*020c*/ 	.word	0xffffffff


	//   ....[77]....
        /*0210*/ 	.word	0xffffffff


	//   ....[78]....
        /*0214*/ 	.word	0xffffffff


	//   ....[79]....
        /*0218*/ 	.word	0xffffffff


	//   ....[80]....
        /*021c*/ 	.word	0xffffffff


	//   ....[81]....
        /*0220*/ 	.word	0xffffffff


	//   ....[82]....
        /*0224*/ 	.word	0xffffffff


	//   ....[83]....
        /*0228*/ 	.word	0xffffffff


	//   ....[84]....
        /*022c*/ 	.word	0xffffffff


	//   ....[85]....
        /*0230*/ 	.word	0xffffffff


	//   ....[86]....
        /*0234*/ 	.word	0xffffffff


	//   ....[87]....
        /*0238*/ 	.word	0xffffffff


	//   ....[88]....
        /*023c*/ 	.word	0xffffffff


	//   ....[89]....
        /*0240*/ 	.word	0xffffffff


	//   ....[90]....
        /*0244*/ 	.word	0xffffffff


	//   ....[91]....
        /*0248*/ 	.word	0xffffffff


	//   ....[92]....
        /*024c*/ 	.word	0xffffffff


	//   ....[93]....
        /*0250*/ 	.word	0xffffffff


	//   ....[94]....
        /*0254*/ 	.word	0xffffffff


	//   ....[95]....
        /*0258*/ 	.word	0xffffffff


	//   ....[96]....
        /*025c*/ 	.word	0xffffffff


	//   ....[97]....
        /*0260*/ 	.word	0xffffffff


	//   ....[98]....
        /*0264*/ 	.word	0xffffffff


	//   ....[99]....
        /*0268*/ 	.word	0xffffffff


	//   ....[100]....
        /*026c*/ 	.word	0xffffffff


	//   ....[101]....
        /*0270*/ 	.word	0xffffffff


	//   ....[102]....
        /*0274*/ 	.word	0xffffffff


	//   ....[103]....
        /*0278*/ 	.word	0xffffffff


	//   ....[104]....
        /*027c*/ 	.word	0xffffffff


	//   ....[105]....
        /*0280*/ 	.word	0xffffffff


	//   ....[106]....
        /*0284*/ 	.word	0xffffffff


	//   ....[107]....
        /*0288*/ 	.word	0x0500000b


	//   ....[108]....
        /*028c*/ 	.word	0x0500000b


	//   ....[109]....
        /*0290*/ 	.word	0x0500000b


	//   ....[110]....
        /*0294*/ 	.word	0x0500000b


	//   ....[111]....
        /*0298*/ 	.word	0x0500000b


	//   ....[112]....
        /*029c*/ 	.word	0x0500000b


	//   ....[113]....
        /*02a0*/ 	.word	0x0500000b


	//   ....[114]....
        /*02a4*/ 	.word	0x0500000b


	//   ....[115]....
        /*02a8*/ 	.word	0x0500000b


	//   ....[116]....
        /*02ac*/ 	.word	0x0500000b


	//   ....[117]....
        /*02b0*/ 	.word	0x0500000b


	//   ....[118]....
        /*02b4*/ 	.word	0x0500000b


	//   ....[119]....
        /*02b8*/ 	.word	0x0500000b


	//   ....[120]....
        /*02bc*/ 	.word	0x0500000b


	//   ....[121]....
        /*02c0*/ 	.word	0x0500000b


	//   ....[122]....
        /*02c4*/ 	.word	0x0500000b


	//   ....[123]....
        /*02c8*/ 	.word	0x0500000b


	//   ....[124]....
        /*02cc*/ 	.word	0x0500000b


	//   ....[125]....
        /*02d0*/ 	.word	0x0500000b


	//   ....[126]....
        /*02d4*/ 	.word	0x0500000b


	//   ....[127]....
        /*02d8*/ 	.word	0x0500000b


	//   ....[128]....
        /*02dc*/ 	.word	0x0500000b


	//   ....[129]....
        /*02e0*/ 	.word	0x0500000b


	//   ....[130]....
        /*02e4*/ 	.word	0x0500000b


	//   ....[131]....
        /*02e8*/ 	.word	0x0500000b


	//   ....[132]....
        /*02ec*/ 	.word	0x0500000b


	//   ....[133]....
        /*02f0*/ 	.word	0x0500000b


	//   ....[134]....
        /*02f4*/ 	.word	0x0500000b


	//   ....[135]....
        /*02f8*/ 	.word	0x0500000b


	//   ....[136]....
        /*02fc*/ 	.word	0x0500000b


	//   ....[137]....
        /*0300*/ 	.word	0x0500000b


	//   ....[138]....
        /*0304*/ 	.word	0x0500000b


	//   ....[139]....
        /*0308*/ 	.word	0x0500000b


	//   ....[140]....
        /*030c*/ 	.word	0x0500000b


	//   ....[141]....
        /*0310*/ 	.word	0x0500000b


	//   ....[142]....
        /*0314*/ 	.word	0x0500000b


	//   ....[143]....
        /*0318*/ 	.word	0x0500000b


	//   ....[144]....
        /*031c*/ 	.word	0x0500000b


	//   ....[145]....
        /*0320*/ 	.word	0x0500000b


	//   ....[146]....
        /*0324*/ 	.word	0x0500000b


	//   ....[147]....
        /*0328*/ 	.word	0x0500000b


	//   ....[148]....
        /*032c*/ 	.word	0x0500000b


	//   ....[149]....
        /*0330*/ 	.word	0x0500000b


	//   ....[150]....
        /*0334*/ 	.word	0x0500000b


	//   ....[151]....
        /*0338*/ 	.word	0x0500000b


	//   ....[152]....
        /*033c*/ 	.word	0x0500000b


	//   ....[153]....
        /*0340*/ 	.word	0x0500000b


	//   ....[154]....
        /*0344*/ 	.word	0x0500000b


	//   ....[155]....
        /*0348*/ 	.word	0x0500000b


	//   ....[156]....
        /*034c*/ 	.word	0x0500000b


	//   ....[157]....
        /*0350*/ 	.word	0x0500000b


	//   ....[158]....
        /*0354*/ 	.word	0x0500000b


	//   ....[159]....
        /*0358*/ 	.word	0x0500000b


	//   ....[160]....
        /*035c*/ 	.word	0x0500000b


	//   ....[161]....
        /*0360*/ 	.word	0x0500000b


	//   ....[162]....
        /*0364*/ 	.word	0x0500000b


	//   ....[163]....
        /*0368*/ 	.word	0x0500000b


	//   ....[164]....
        /*036c*/ 	.word	0x0500000b


	//   ....[165]....
        /*0370*/ 	.word	0x0500000b


	//   ....[166]....
        /*0374*/ 	.word	0x0500000b


	//   ....[167]....
        /*0378*/ 	.word	0x0500000b


	//   ....[168]....
        /*037c*/ 	.word	0x0500000b


	//   ....[169]....
        /*0380*/ 	.word	0x0500000b


	//   ....[170]....
        /*0384*/ 	.word	0x0500000b


	//   ....[171]....
        /*0388*/ 	.word	0x0500000b


	//   ....[172]....
        /*038c*/ 	.word	0x0500000b


	//   ....[173]....
        /*0390*/ 	.word	0x0500000b


	//   ....[174]....
        /*0394*/ 	.word	0x0500000b


	//   ....[175]....
        /*0398*/ 	.word	0x0500000b


	//   ....[176]....
        /*039c*/ 	.word	0x0500000b


	//   ....[177]....
        /*03a0*/ 	.word	0x0500000b


	//   ....[178]....
        /*03a4*/ 	.word	0x0500000b


	//   ....[179]....
        /*03a8*/ 	.word	0x0500000b


	//   ....[180]....
        /*03ac*/ 	.word	0x0500000b


	//   ....[181]....
        /*03b0*/ 	.word	0x0500000b


	//   ....[182]....
        /*03b4*/ 	.word	0x0500000b


	//   ....[183]....
        /*03b8*/ 	.word	0x0500000b


	//   ....[184]....
        /*03bc*/ 	.word	0x0500000b


	//   ....[185]....
        /*03c0*/ 	.word	0x0500000b


	//   ....[186]....
        /*03c4*/ 	.word	0x0500000b


	//   ....[187]....
        /*03c8*/ 	.word	0x0500000b


	//   ....[188]....
        /*03cc*/ 	.word	0x0500000b


	//   ....[189]....
        /*03d0*/ 	.word	0x0500000b


	//   ....[190]....
        /*03d4*/ 	.word	0x0500000b


	//   ....[191]....
        /*03d8*/ 	.word	0x0500000b


	//   ....[192]....
        /*03dc*/ 	.word	0x0500000b


	//   ....[193]....
        /*03e0*/ 	.word	0x0500000b


	//   ....[194]....
        /*03e4*/ 	.word	0x0500000b


	//   ....[195]....
        /*03e8*/ 	.word	0x0500000b


	//   ....[196]....
        /*03ec*/ 	.word	0x0500000b


	//   ....[197]....
        /*03f0*/ 	.word	0x0500000b


	//   ....[198]....
        /*03f4*/ 	.word	0x0500000b


	//   ....[199]....
        /*03f8*/ 	.word	0x0500000b


	//   ....[200]....
        /*03fc*/ 	.word	0x0500000b


	//   ....[201]....
        /*0400*/ 	.word	0x0500000b


	//   ....[202]....
        /*0404*/ 	.word	0x0500000b


	//   ....[203]....
        /*0408*/ 	.word	0x0500000b


	//   ....[204]....
        /*040c*/ 	.word	0x0500000b


	//   ....[205]....
        /*0410*/ 	.word	0x0500000b


	//   ....[206]....
        /*0414*/ 	.word	0x0500000b


	//   ....[207]....
        /*0418*/ 	.word	0x0500000b


	//   ....[208]....
        /*041c*/ 	.word	0x0500000b


	//   ....[209]....
        /*0420*/ 	.word	0x0500000b


	//   ....[210]....
        /*0424*/ 	.word	0x0500000b


	//   ....[211]....
        /*0428*/ 	.word	0x0500000b


	//   ....[212]....
        /*042c*/ 	.word	0x0500000b


	//   ....[213]....
        /*0430*/ 	.word	0x0500000b


	//   ....[214]....
        /*0434*/ 	.word	0x0500000b


	//   ....[215]....
        /*0438*/ 	.word	0x0500000b


	//   ....[216]....
        /*043c*/ 	.word	0x0500000b


	//   ....[217]....
        /*0440*/ 	.word	0x0500000b


	//   ....[218]....
        /*0444*/ 	.word	0x0500000b


	//   ....[219]....
        /*0448*/ 	.word	0x0500000b


	//   ....[220]....
        /*044c*/ 	.word	0x0500000b


	//   ....[221]....
        /*0450*/ 	.word	0x0500000b


	//   ....[222]....
        /*0454*/ 	.word	0x0500000b


	//   ....[223]....
        /*0458*/ 	.word	0x0500000b


	//   ....[224]....
        /*045c*/ 	.word	0x0500000b


	//   ....[225]....
        /*0460*/ 	.word	0x0500000b


	//   ....[226]....
        /*0464*/ 	.word	0x0500000b


	//----- nvinfo : EIATTR_COOP_GROUP_INSTR_OFFSETS
	.align		4
.L_39:
        /*0468*/ 	.byte	0x04, 0x28
        /*046a*/ 	.short	(.L_41 - .L_40)


	//   ....[0]....
.L_40:
        /*046c*/ 	.word	0x000005c0


	//   ....[1]....
        /*0470*/ 	.word	0x000005e0


	//   ....[2]....
        /*0474*/ 	.word	0x00000600


	//   ....[3]....
        /*0478*/ 	.word	0x00000620


	//   ....[4]....
        /*047c*/ 	.word	0x00000640


	//   ....[5]....
        /*0480*/ 	.word	0x00000b20


	//   ....[6]....
        /*0484*/ 	.word	0x00000b40


	//   ....[7]....
        /*0488*/ 	.word	0x00000b60


	//   ....[8]....
        /*048c*/ 	.word	0x00000b80


	//   ....[9]....
        /*0490*/ 	.word	0x00000ba0


	//   ....[10]....
        /*0494*/ 	.word	0x00001080


	//   ....[11]....
        /*0498*/ 	.word	0x000010a0


	//   ....[12]....
        /*049c*/ 	.word	0x000010c0


	//   ....[13]....
        /*04a0*/ 	.word	0x000010e0


	//   ....[14]....
        /*04a4*/ 	.word	0x00001100


	//   ....[15]....
        /*04a8*/ 	.word	0x000015e0


	//   ....[16]....
        /*04ac*/ 	.word	0x00001600


	//   ....[17]....
        /*04b0*/ 	.word	0x00001620


	//   ....[18]....
        /*04b4*/ 	.word	0x00001640


	//   ....[19]....
        /*04b8*/ 	.word	0x00001660


	//   ....[20]....
        /*04bc*/ 	.word	0x00001b40


	//   ....[21]....
        /*04c0*/ 	.word	0x00001b60


	//   ....[22]....
        /*04c4*/ 	.word	0x00001b80


	//   ....[23]....
        /*04c8*/ 	.word	0x00001ba0


	//   ....[24]....
        /*04cc*/ 	.word	0x00001bc0


	//   ....[25]....
        /*04d0*/ 	.word	0x000020a0


	//   ....[26]....
        /*04d4*/ 	.word	0x000020c0


	//   ....[27]....
        /*04d8*/ 	.word	0x000020e0


	//   ....[28]....
        /*04dc*/ 	.word	0x00002100


	//   ....[29]....
        /*04e0*/ 	.word	0x00002120


	//   ....[30]....
        /*04e4*/ 	.word	0x00002600


	//   ....[31]....
        /*04e8*/ 	.word	0x00002620


	//   ....[32]....
        /*04ec*/ 	.word	0x00002640


	//   ....[33]....
        /*04f0*/ 	.word	0x00002660


	//   ....[34]....
        /*04f4*/ 	.word	0x00002680


	//   ....[35]....
        /*04f8*/ 	.word	0x00002b50


	//   ....[36]....
        /*04fc*/ 	.word	0x00002b70


	//   ....[37]....
        /*0500*/ 	.word	0x00002b90


	//   ....[38]....
        /*0504*/ 	.word	0x00002bb0


	//   ....[39]....
        /*0508*/ 	.word	0x00002bd0


	//   ....[40]....
        /*050c*/ 	.word	0x00002c00


	//   ....[41]....
        /*0510*/ 	.word	0x00003b20


	//   ....[42]....
        /*0514*/ 	.word	0x00003b40


	//   ....[43]....
        /*0518*/ 	.word	0x00003b60


	//   ....[44]....
        /*051c*/ 	.word	0x00003b80


	//   ....[45]....
        /*0520*/ 	.word	0x00003ba0


	//   ....[46]....
        /*0524*/ 	.word	0x00003d40


	//   ....[47]....
        /*0528*/ 	.word	0x00003d60


	//   ....[48]....
        /*052c*/ 	.word	0x00003d70


	//   ....[49]....
        /*0530*/ 	.word	0x00003d80


	//   ....[50]....
        /*0534*/ 	.word	0x00003dc0


	//   ....[51]....
        /*0538*/ 	.word	0x00003de0


	//   ....[52]....
        /*053c*/ 	.word	0x00003df0


	//   ....[53]....
        /*0540*/ 	.word	0x00003e00


	//   ....[54]....
        /*0544*/ 	.word	0x00003e30


	//   ....[55]....
        /*0548*/ 	.word	0x00003e50


	//   ....[56]....
        /*054c*/ 	.word	0x00003e70


	//   ....[57]....
        /*0550*/ 	.word	0x00003e80


	//   ....[58]....
        /*0554*/ 	.word	0x00003ec0


	//   ....[59]....
        /*0558*/ 	.word	0x00003ee0


	//   ....[60]....
        /*055c*/ 	.word	0x00003ef0


	//   ....[61]....
        /*0560*/ 	.word	0x00003f00


	//   ....[62]....
        /*0564*/ 	.word	0x000040a0


	//   ....[63]....
        /*0568*/ 	.word	0x000040c0


	//   ....[64]....
        /*056c*/ 	.word	0x000040e0


	//   ....[65]....
        /*0570*/ 	.word	0x00004100


	//   ....[66]....
        /*0574*/ 	.word	0x000041d0


	//   ....[67]....
        /*0578*/ 	.word	0x000041f0


	//   ....[68]....
        /*057c*/ 	.word	0x00004210


	//   ....[69]....
        /*0580*/ 	.word	0x00004230


	//   ....[70]....
        /*0584*/ 	.word	0x000042c0


	//   ....[71]....
        /*0588*/ 	.word	0x000042e0


	//   ....[72]....
        /*058c*/ 	.word	0x00004300


	//   ....[73]....
        /*0590*/ 	.word	0x00004320


	//   ....[74]....
        /*0594*/ 	.word	0x00005320


	//   ....[75]....
        /*0598*/ 	.word	0x00005340


	//   ....[76]....
        /*059c*/ 	.word	0x00005360


	//   ....[77]....
        /*05a0*/ 	.word	0x00005380


	//   ....[78]....
        /*05a4*/ 	.word	0x000053a0


	//   ....[79]....
        /*05a8*/ 	.word	0x00005500


	//   ....[80]....
        /*05ac*/ 	.word	0x00005510


	//   ....[81]....
        /*05b0*/ 	.word	0x00005520


	//   ....[82]....
        /*05b4*/ 	.word	0x00005530


	//   ....[83]....
        /*05b8*/ 	.word	0x00005560


	//   ....[84]....
        /*05bc*/ 	.word	0x00005580


	//   ....[85]....
        /*05c0*/ 	.word	0x000055a0


	//   ....[86]....
        /*05c4*/ 	.word	0x000055b0


	//   ....[87]....
        /*05c8*/ 	.word	0x000055f0


	//   ....[88]....
        /*05cc*/ 	.word	0x00005610


	//   ....[89]....
        /*05d0*/ 	.word	0x00005620


	//   ....[90]....
        /*05d4*/ 	.word	0x00005630


	//   ....[91]....
        /*05d8*/ 	.word	0x00005670


	//   ....[92]....
        /*05dc*/ 	.word	0x00005690


	//   ....[93]....
        /*05e0*/ 	.word	0x000056b0


	//   ....[94]....
        /*05e4*/ 	.word	0x000056c0


	//   ....[95]....
        /*05e8*/ 	.word	0x00005810


	//   ....[96]....
        /*05ec*/ 	.word	0x00005830


	//   ....[97]....
        /*05f0*/ 	.word	0x00005850


	//   ....[98]....
        /*05f4*/ 	.word	0x00005870


	//   ....[99]....
        /*05f8*/ 	.word	0x00005920


	//   ....[100]....
        /*05fc*/ 	.word	0x00005940


	//   ....[101]....
        /*0600*/ 	.word	0x00005960


	//   ....[102]....
        /*0604*/ 	.word	0x00005980


	//   ....[103]....
        /*0608*/ 	.word	0x00005a00


	//   ....[104]....
        /*060c*/ 	.word	0x00005a20


	//   ....[105]....
        /*0610*/ 	.word	0x00005a40


	//   ....[106]....
        /*0614*/ 	.word	0x00005a60


	//   ....[107]....
        /*0618*/ 	.word	0x0000b0f0


	//   ....[108]....
        /*061c*/ 	.word	0x0000b150


	//   ....[109]....
        /*0620*/ 	.word	0x0000b1b0


	//   ....[110]....
        /*0624*/ 	.word	0x0000b210


	//   ....[111]....
        /*0628*/ 	.word	0x0000b270


	//   ....[112]....
        /*062c*/ 	.word	0x0000b300


	//   ....[113]....
        /*0630*/ 	.word	0x0000b380


	//   ....[114]....
        /*0634*/ 	.word	0x0000b3e0


	//   ....[115]....
        /*0638*/ 	.word	0x0000b440


	//   ....[116]....
        /*063c*/ 	.word	0x0000b4a0


	//   ....[117]....
        /*0640*/ 	.word	0x0000b530


	//   ....[118]....
        /*0644*/ 	.word	0x0000b5b0


	//   ....[119]....
        /*0648*/ 	.word	0x0000b610


	//   ....[120]....
        /*064c*/ 	.word	0x0000b670


	//   ....[121]....
        /*0650*/ 	.word	0x0000b6d0


	//   ....[122]....
        /*0654*/ 	.word	0x0000b760


	//   ....[123]....
        /*0658*/ 	.word	0x0000b7e0


	//   ....[124]....
        /*065c*/ 	.word	0x0000b840


	//   ....[125]....
        /*0660*/ 	.word	0x0000b8a0


	//   ....[126]....
        /*0664*/ 	.word	0x0000b900


	//   ....[127]....
        /*0668*/ 	.word	0x0000b990


	//   ....[128]....
        /*066c*/ 	.word	0x0000ba10


	//   ....[129]....
        /*0670*/ 	.word	0x0000ba70


	//   ....[130]....
        /*0674*/ 	.word	0x0000bad0


	//   ....[131]....
        /*0678*/ 	.word	0x0000bb30


	//   ....[132]....
        /*067c*/ 	.word	0x0000bbc0


	//   ....[133]....
        /*0680*/ 	.word	0x0000bc40


	//   ....[134]....
        /*0684*/ 	.word	0x0000bca0


	//   ....[135]....
        /*0688*/ 	.word	0x0000bd00


	//   ....[136]....
        /*068c*/ 	.word	0x0000bd60


	//   ....[137]....
        /*0690*/ 	.word	0x0000bdf0


	//   ....[138]....
        /*0694*/ 	.word	0x0000be70


	//   ....[139]....
        /*0698*/ 	.word	0x0000bed0


	//   ....[140]....
        /*069c*/ 	.word	0x0000bf30


	//   ....[141]....
        /*06a0*/ 	.word	0x0000bf90


	//   ....[142]....
        /*06a4*/ 	.word	0x0000c020


	//   ....[143]....
        /*06a8*/ 	.word	0x0000c0a0


	//   ....[144]....
        /*06ac*/ 	.word	0x0000c100


	//   ....[145]....
        /*06b0*/ 	.word	0x0000c160


	//   ....[146]....
        /*06b4*/ 	.word	0x0000c1c0


	//   ....[147]....
        /*06b8*/ 	.word	0x0000c240


	//   ....[148]....
        /*06bc*/ 	.word	0x0000c2c0


	//   ....[149]....
        /*06c0*/ 	.word	0x0000c320


	//   ....[150]....
        /*06c4*/ 	.word	0x0000c380


	//   ....[151]....
        /*06c8*/ 	.word	0x0000c3e0


	//   ....[152]....
        /*06cc*/ 	.word	0x0000c470


	//   ....[153]....
        /*06d0*/ 	.word	0x0000c4f0


	//   ....[154]....
        /*06d4*/ 	.word	0x0000c560


	//   ....[155]....
        /*06d8*/ 	.word	0x0000c5d0


	//   ....[156]....
        /*06dc*/ 	.word	0x0000c640


	//   ....[157]....
        /*06e0*/ 	.word	0x0000c6a0


	//   ....[158]....
        /*06e4*/ 	.word	0x0000c730


	//   ....[159]....
        /*06e8*/ 	.word	0x0000c7a0


	//   ....[160]....
        /*06ec*/ 	.word	0x0000c810


	//   ....[161]....
        /*06f0*/ 	.word	0x0000c880


	//   ....[162]....
        /*06f4*/ 	.word	0x0000c8e0


	//   ....[163]....
        /*06f8*/ 	.word	0x0000c960


	//   ....[164]....
        /*06fc*/ 	.word	0x0000c9d0


	//   ....[165]....
        /*0700*/ 	.word	0x0000ca40


	//   ....[166]....
        /*0704*/ 	.word	0x0000cab0


	//   ....[167]....
        /*0708*/ 	.word	0x0000cb10


	//   ....[168]....
        /*070c*/ 	.word	0x0000cb90


	//   ....[169]....
        /*0710*/ 	.word	0x0000cbf0


	//   ....[170]....
        /*0714*/ 	.word	0x0000cc50


	//   ....[171]....
        /*0718*/ 	.word	0x0000ccd0


	//   ....[172]....
        /*071c*/ 	.word	0x0000cd60


	//   ....[173]....
        /*0720*/ 	.word	0x0000cde0


	//   ....[174]....
        /*0724*/ 	.word	0x0000ce40


	//   ....[175]....
        /*0728*/ 	.word	0x0000cea0


	//   ....[176]....
        /*072c*/ 	.word	0x0000cf00


	//   ....[177]....
        /*0730*/ 	.word	0x0000cf90


	//   ....[178]....
        /*0734*/ 	.word	0x0000d010


	//   ....[179]....
        /*0738*/ 	.word	0x0000d070


	//   ....[180]....
        /*073c*/ 	.word	0x0000d0d0


	//   ....[181]....
        /*0740*/ 	.word	0x0000d130


	//   ....[182]....
        /*0744*/ 	.word	0x0000d1c0


	//   ....[183]....
        /*0748*/ 	.word	0x0000d240


	//   ....[184]....
        /*074c*/ 	.word	0x0000d2a0


	//   ....[185]....
        /*0750*/ 	.word	0x0000d300


	//   ....[186]....
        /*0754*/ 	.word	0x0000d360


	//   ....[187]....
        /*0758*/ 	.word	0x0000d3e0


	//   ....[188]....
        /*075c*/ 	.word	0x0000d460


	//   ....[189]....
        /*0760*/ 	.word	0x0000d4c0


	//   ....[190]....
        /*0764*/ 	.word	0x0000d520


	//   ....[191]....
        /*0768*/ 	.word	0x0000d580


	//   ....[192]....
        /*076c*/ 	.word	0x0000d610


	//   ....[193]....
        /*0770*/ 	.word	0x0000d690


	//   ....[194]....
        /*0774*/ 	.word	0x0000d700


	//   ....[195]....
        /*0778*/ 	.word	0x0000d770


	//   ....[196]....
        /*077c*/ 	.word	0x0000d7e0


	//   ....[197]....
        /*0780*/ 	.word	0x0000d840


	//   ....[198]....
        /*0784*/ 	.word	0x0000d8c0


	//   ....[199]....
        /*0788*/ 	.word	0x0000d930


	//   ....[200]....
        /*078c*/ 	.word	0x0000d9a0


	//   ....[201]....
        /*0790*/ 	.word	0x0000da10


	//   ....[202]....
        /*0794*/ 	.word	0x0000da70


	//   ....[203]....
        /*0798*/ 	.word	0x0000daf0


	//   ....[204]....
        /*079c*/ 	.word	0x0000db60


	//   ....[205]....
        /*07a0*/ 	.word	0x0000dbd0


	//   ....[206]....
        /*07a4*/ 	.word	0x0000dc40


	//   ....[207]....
        /*07a8*/ 	.word	0x0000dca0


	//   ....[208]....
        /*07ac*/ 	.word	0x0000dd10


	//   ....[209]....
        /*07b0*/ 	.word	0x0000dd70


	//   ....[210]....
        /*07b4*/ 	.word	0x0000ddd0


	//   ....[211]....
        /*07b8*/ 	.word	0x0000de30


	//   ....[212]....
        /*07bc*/ 	.word	0x0000dee0


	//   ....[213]....
        /*07c0*/ 	.word	0x0000df60


	//   ....[214]....
        /*07c4*/ 	.word	0x0000dfc0


	//   ....[215]....
        /*07c8*/ 	.word	0x0000e020


	//   ....[216]....
        /*07cc*/ 	.word	0x0000e080


	//   ....[217]....
        /*07d0*/ 	.word	0x0000e110


	//   ....[218]....
        /*07d4*/ 	.word	0x0000e190


	//   ....[219]....
        /*07d8*/ 	.word	0x0000e1f0


	//   ....[220]....
        /*07dc*/ 	.word	0x0000e250


	//   ....[221]....
        /*07e0*/ 	.word	0x0000e2b0


	//   ....[222]....
        /*07e4*/ 	.word	0x0000e340


	//   ....[223]....
        /*07e8*/ 	.word	0x0000e3c0


	//   ....[224]....
        /*07ec*/ 	.word	0x0000e420


	//   ....[225]....
        /*07f0*/ 	.word	0x0000e480


	//   ....[226]....
        /*07f4*/ 	.word	0x0000e4e0


	//----- nvinfo : EIATTR_VRC_CTA_INIT_COUNT
	.align		4
.L_41:
        /*07f8*/ 	.byte	0x02, 0x4a
	.zero		1
	.zero		1


	//----- nvinfo : EIATTR_EXIT_INSTR_OFFSETS
	.align		4
        /*07fc*/ 	.byte	0x04, 0x1c
        /*07fe*/ 	.short	(.L_43 - .L_42)


	//   ....[0]....
.L_42:
        /*0800*/ 	.word	0x0000aee0


	//   ....[1]....
        /*0804*/ 	.word	0x0000b060


	//   ....[2]....
        /*0808*/ 	.word	0x0000b090


	//----- nvinfo : EIATTR_CRS_STACK_SIZE
	.align		4
.L_43:
        /*080c*/ 	.byte	0x04, 0x1e
        /*080e*/ 	.short	(.L_45 - .L_44)
.L_44:
        /*0810*/ 	.word	0x00000000


	//----- nvinfo : EIATTR_CBANK_PARAM_SIZE
	.align		4
.L_45:
        /*0814*/ 	.byte	0x03, 0x19
        /*0816*/ 	.short	0x0054


	//----- nvinfo : EIATTR_PARAM_CBANK
	.align		4
        /*0818*/ 	.byte	0x04, 0x0a
        /*081a*/ 	.short	(.L_47 - .L_46)
	.align		4
.L_46:
        /*081c*/ 	.word	index@(.nv.constant0._Z33flash_attention_2_backward_kernelILi32ELi32ELi128ELi4EEvPKfS1_S1_S1_S1_S1_PfS2_S2_iif)
        /*0820*/ 	.short	0x0380
        /*0822*/ 	.short	0x0054


	//----- nvinfo : EIATTR_SW_WAR
	.align		4
.L_47:
        /*0824*/ 	.byte	0x04, 0x36
        /*0826*/ 	.short	(.L_49 - .L_48)
.L_48:
        /*0828*/ 	.word	0x00000008
.L_49:


//--------------------- .nv.info._Z33flash_attention_2_backward_kernelILi32ELi32ELi64ELi4EEvPKfS1_S1_S1_S1_S1_PfS2_S2_iif --------------------------
	.section	.nv.info._Z33flash_attention_2_backward_kernelILi32ELi32ELi64ELi4EEvPKfS1_S1_S1_S1_S1_PfS2_S2_iif,"",@"SHT_CUDA_INFO"
	.sectionflags	@""
	.align	4


	//----- nvinfo : EIATTR_CUDA_API_VERSION
	.align		4
        /*0000*/ 	.byte	0x04, 0x37
        /*0002*/ 	.short	(.L_51 - .L_50)
.L_50:
        /*0004*/ 	.word	0x00000082


	//----- nvinfo : EIATTR_KPARAM_INFO
	.align		4
.L_51:
        /*0008*/ 	.byte	0x04, 0x17
        /*000a*/ 	.short	(.L_53 - .L_52)
.L_52:
        /*000c*/ 	.word	0x00000000
        /*0010*/ 	.short	0x000b
        /*0012*/ 	.short	0x0050
        /*0014*/ 	.byte	0x00, 0xf0, 0x11, 0x00


	//----- nvinfo : EIATTR_KPARAM_INFO
	.align		4
.L_53:
        /*0018*/ 	.byte	0x04, 0x17
        /*001a*/ 	.short	(.L_55 - .L_54)
.L_54:
        /*001c*/ 	.word	0x00000000
        /*0020*/ 	.short	0x000a
        /*0022*/ 	.short	0x004c
        /*0024*/ 	.byte	0x00, 0xf0, 0x11, 0x00


	//----- nvinfo : EIATTR_KPARAM_INFO
	.align		4
.L_55:
        /*0028*/ 	.byte	0x04, 0x17
        /*002a*/ 	.short	(.L_57 - .L_56)
.L_56:
        /*002c*/ 	.word	0x00000000
        /*0030*/ 	.short	0x0009
        /*0032*/ 	.short	0x0048
        /*0034*/ 	.byte	0x00, 0xf0, 0x11, 0x00


	//----- nvinfo : EIATTR_KPARAM_INFO
	.align		4
.L_57:
        /*0038*/ 	.byte	0x04, 0x17
        /*003a*/ 	.short	(.L_59 - .L_58)
.L_58:
        /*003c*/ 	.word	0x00000000
        /*0040*/ 	.short	0x0008
        /*0042*/ 	.short	0x0040
        /*0044*/ 	.byte	0x00, 0xf5, 0x21, 0x00


	//----- nvinfo : EIATTR_KPARAM_INFO
	.align		4
.L_59:
        /*0048*/ 	.byte	0x04, 0x17
        /*004a*/ 	.short	(.L_61 - .L_60)
.L_60:
        /*004c*/ 	.word	0x00000000
        /*0050*/ 	.short	0x0007
        /*0052*/ 	.short	0x0038
        /*0054*/ 	.byte	0x00, 0xf5, 0x21, 0x00


	//----- nvinfo : EIATTR_KPARAM_INFO
	.align		4
.L_61:
        /*0058*/ 	.byte	0x04, 0x17
        /*005a*/ 	.short	(.L_63 - .L_62)
.L_62:
        /*005c*/ 	.word	0x00000000
        /*0060*/ 	.short	0x0006
        /*0062*/ 	.short	0x0030
        /*0064*/ 	.byte	0x00, 0xf5, 0x21, 0x00


	//----- nvinfo : EIATTR_KPARAM_INFO
	.align		4
.L_63:
        /*0068*/ 	.byte	0x04, 0x17
        /*006a*/ 	.short	(.L_65 - .L_64)
.L_64:
        /*006c*/ 	.word	0x00000000
        /*0070*/ 	.short	0x0005
        /*0072*/ 	.short	0x0028
        /*0074*/ 	.byte	0x00, 0xf5, 0x21, 0x00


	//----- nvinfo : EIATTR_KPARAM_INFO
	.align		4
.L_65:
        /*0078*/ 	.byte	0x04, 0x17
        /*007a*/ 	.short	(.L_67 - .L_66)
.L_66:
        /*007c*/ 	.word	0x00000000
        /*0080*/ 	.short	0x0004
        /*0082*/ 	.short	0x0020
        /*0084*/ 	.byte	0x00, 0xf5, 0x21, 0x00


	//----- nvinfo : EIATTR_KPARAM_INFO
	.align		4
.L_67:
        /*0088*/ 	.byte	0x04, 0x17
        /*008a*/ 	.short	(.L_69 - .L_68)
.L_68:
        /*008c*/ 	.word	0x00000000
        /*0090*/ 	.short	0x0003
        /*0092*/ 	.short	0x0018
        /*0094*/ 	.byte	0x00, 0xf5, 0x21, 0x00


	//----- nvinfo : EIATTR_KPARAM_INFO
	.align		4
.L_69:
        /*0098*/ 	.byte	0x04, 0x17
        /*009a*/ 	.short	(.L_71 - .L_70)
.L_70:
        /*009c*/ 	.word	0x00000000
        /*00a0*/ 	.short	0x0002
        /*00a2*/ 	.short	0x0010
        /*00a4*/ 	.byte	0x00, 0xf5, 0x21, 0x00


	//----- nvinfo : EIATTR_KPARAM_INFO
	.align		4
.L_71:
        /*00a8*/ 	.byte	0x04, 0x17
        /*00aa*/ 	.short	(.L_73 - .L_72)
.L_72:
        /*00ac*/ 	.word	0x00000000
        /*00b0*/ 	.short	0x0001
        /*00b2*/ 	.short	0x0008
        /*00b4*/ 	.byte	0x00, 0xf5, 0x21, 0x00


	//----- nvinfo : EIATTR_KPARAM_INFO
	.align		4
.L_73:
        /*00b8*/ 	.byte	0x04, 0x17
        /*00ba*/ 	.short	(.L_75 - .L_74)
.L_74:
        /*00bc*/ 	.word	0x00000000
        /*00c0*/ 	.short	0x0000
        /*00c2*/ 	.short	0x0000
        /*00c4*/ 	.byte	0x00, 0xf5, 0x21, 0x00


	//----- nvinfo : EIATTR_SPARSE_MMA_MASK
	.align		4
.L_75:
        /*00c8*/ 	.byte	0x03, 0x50
        /*00ca*/ 	.short	0x0000


	//----- nvinfo : EIATTR_MAXREG_COUNT
	.align		4
        /*00cc*/ 	.byte	0x03, 0x1b
        /*00ce*/ 	.short	0x00ff


	//----- nvinfo : EIATTR_NUM_BARRIERS
	.align		4
        /*00d0*/ 	.byte	0x02, 0x4c
        /*00d2*/ 	.byte	0x01
	.zero		1


	//----- nvinfo : EIATTR_MERCURY_ISA_VERSION
	.align		4
        /*00d4*/ 	.byte	0x03, 0x5f
        /*00d6*/ 	.short	0x0101


	//----- nvinfo : EIATTR_COOP_GROUP_MASK_REGIDS
	.align		4
        /*00d8*/ 	.byte	0x04, 0x29
        /*00da*/ 	.short	(.L_77 - .L_76)


	//   ....[0]....
.L_76:
        /*00dc*/ 	.word	0xffffffff


	//   ....[1]....
        /*00e0*/ 	.word	0xffffffff


	//   ....[2]....
        /*00e4*/ 	.word	0xffffffff


	//   ....[3]....
        /*00e8*/ 	.word	0xffffffff


	//   ....[4]....
        /*00ec*/ 	.word	0xffffffff


	//   ....[5]....
        /*00f0*/ 	.word	0xffffffff


	//   ....[6]....
        /*00f4*/ 	.word	0xffffffff


	//   ....[7]....
        /*00f8*/ 	.word	0xffffffff


	//   ....[8]....
        /*00fc*/ 	.word	0xffffffff


	//   ....[9]....
        /*0100*/ 	.word	0xffffffff


	//   ....[10]....
        /*0104*/ 	.word	0xffffffff


	//   ....[11]....
        /*0108*/ 	.word	0xffffffff


	//   ....[12]....
        /*010c*/ 	.word	0xffffffff


	//   ....[13]....
        /*0110*/ 	.word	0xffffffff


	//   ....[14]....
        /*0114*/ 	.word	0xffffffff


	//   ....[15]....
        /*0118*/ 	.word	0xffffffff


	//   ....[16]....
        /*011c*/ 	.word	0xffffffff


	//   ....[17]....
        /*0120*/ 	.word	0xffffffff


	//   ....[18]....
        /*0124*/ 	.word	0xffffffff


	//   ....[19]....
        /*0128*/ 	.word	0xffffffff


	//   ....[20]....
        /*012c*/ 	.word	0xffffffff


	//   ....[21]....
        /*0130*/ 	.word	0xffffffff


	//   ....[22]....
        /*0134*/ 	.word	0xffffffff


	//   ....[23]....
        /*0138*/ 	.word	0xffffffff


	//   ....[24]....
        /*013c*/ 	.word	0xffffffff


	//   ....[25]....
        /*0140*/ 	.word	0xffffffff


	//   ....[26]....
        /*0144*/ 	.word	0xffffffff


	//   ....[27]....
        /*0148*/ 	.word	0xffffffff


	//   ....[28]....
        /*014c*/ 	.word	0xffffffff


	//   ....[29]....
        /*0150*/ 	.word	0xffffffff


	//   ....[30]....
        /*0154*/ 	.word	0xffffffff


	//   ....[31]....
        /*0158*/ 	.word	0xffffffff


	//   ....[32]....
        /*015c*/ 	.word	0xffffffff


	//   ....[33]....
        /*0160*/ 	.word	0xffffffff


	//   ....[34]....
        /*0164*/ 	.word	0xffffffff


	//   ....[35]....
        /*0168*/ 	.word	0xffffffff


	//   ....[36]....
        /*016c*/ 	.word	0xffffffff


	//   ....[37]....
        /*0170*/ 	.word	0xffffffff


	//   ....[38]....
        /*0174*/ 	.word	0xffffffff


	//   ....[39]....
        /*0178*/ 	.word	0xffffffff


	//   ....[40]....
        /*017c*/ 	.word	0xffffffff


	//   ....[41]....
        /*0180*/ 	.word	0xffffffff


	//   ....[42]....
        /*0184*/ 	.word	0xffffffff


	//   ....[43]....
        /*0188*/ 	.word	0xffffffff


	//   ....[44]....
        /*018c*/ 	.word	0xffffffff


	//   ....[45]....
        /*0190*/ 	.word	0xffffffff


	//   ....[46]....
        /*0194*/ 	.word	0xffffffff


	//   ....[47]....
        /*0198*/ 	.word	0xffffffff


	//   ....[48]....
        /*019c*/ 	.word	0xffffffff


	//   ....[49]....
        /*01a0*/ 	.word	0xffffffff


	//   ....[50]....
        /*01a4*/ 	.word	0xffffffff


	//   ....[51]....
        /*01a8*/ 	.word	0xffffffff


	//   ....[52]....
        /*01ac*/ 	.word	0xffffffff


	//   ....[53]....
        /*01b0*/ 	.word	0xffffffff


	//   ....[54]....
        /*01b4*/ 	.word	0xffffffff


	//   ....[55]....
        /*01b8*/ 	.word	0xffffffff


	//   ....[56]....
        /*01bc*/ 	.word	0xffffffff


	//   ....[57]....
        /*01c0*/ 	.word	0xffffffff


	//   ....[58]....
        /*01c4*/ 	.word	0xffffffff


	//   ....[59]....
        /*01c8*/ 	.word	0xffffffff


	//   ....[60]....
        /*01cc*/ 	.word	0xffffffff


	//   ....[61]....
        /*01d0*/ 	.word	0xffffffff


	//   ....[62]....
        /*01d4*/ 	.word	0xffffffff


	//   ....[63]....
        /*01d8*/ 	.word	0xffffffff


	//   ....[64]....
        /*01dc*/ 	.word	0xffffffff


	//   ....[65]....
        /*01e0*/ 	.word	0xffffffff


	//   ....[66]....
        /*01e4*/ 	.word	0xffffffff


	//   ....[67]....
        /*01e8*/ 	.word	0xffffffff


	//   ....[68]....
        /*01ec*/ 	.word	0xffffffff


	//   ....[69]....
        /*01f0*/ 	.word	0xffffffff


	//   ....[70]....
        /*01f4*/ 	.word	0xffffffff


	//   ....[71]....
        /*01f8*/ 	.word	0xffffffff


	//   ....[72]....
        /*01fc*/ 	.word	0xffffffff


	//   ....[73]....
        /*0200*/ 	.word	0xffffffff


	//   ....[74]....
        /*0204*/ 	.word	0xffffffff


	//   ....[75]....
        /*0208*/ 	.word	0xffffffff


	//   ....[76]....
        /*020c*/ 	.word	0xffffffff


	//   ....[77]....
        /*0210*/ 	.word	0xffffffff


	//   ....[78]....
        /*0214*/ 	.word	0xffffffff


	//   ....[79]....
        /*0218*/ 	.word	0xffffffff


	//   ....[80]....
        /*021c*/ 	.word	0xffffffff


	//   ....[81]....
        /*0220*/ 	.word	0xffffffff


	//   ....[82]....
        /*0224*/ 	.word	0xffffffff


	//   ....[83]....
        /*0228*/ 	.word	0xffffffff


	//   ....[84]....
        /*022c*/ 	.word	0xffffffff


	//   ....[85]....
        /*0230*/ 	.word	0xffffffff


	//   ....[86]....
        /*0234*/ 	.word	0xffffffff


	//   ....[87]....
        /*0238*/ 	.word	0xffffffff


	//   ....[88]....
        /*023c*/ 	.word	0xffffffff


	//   ....[89]....
        /*0240*/ 	.word	0xffffffff


	//   ....[90]....
        /*0244*/ 	.word	0xffffffff


	//   ....[91]....
        /*0248*/ 	.word	0xffffffff


	//   ....[92]....
        /*024c*/ 	.word	0xffffffff


	//   ....[93]....
        /*0250*/ 	.word	0xffffffff


	//   ....[94]....
        /*0254*/ 	.word	0xffffffff


	//   ....[95]....
        /*0258*/ 	.word	0xffffffff


	//   ....[96]....
        /*025c*/ 	.word	0xffffffff


	//   ....[97]....
        /*0260*/ 	.word	0xffffffff


	//   ....[98]....
        /*0264*/ 	.word	0xffffffff


	//   ....[99]....
        /*0268*/ 	.word	0xffffffff


	//   ....[100]....
        /*026c*/ 	.word	0xffffffff


	//   ....[101]....
        /*0270*/ 	.word	0xffffffff


	//   ....[102]....
        /*0274*/ 	.word	0xffffffff


	//   ....[103]....
        /*0278*/ 	.word	0xffffffff


	//   ....[104]....
        /*027c*/ 	.word	0xffffffff


	//   ....[105]....
        /*0280*/ 	.word	0xffffffff


	//   ....[106]....
        /*0284*/ 	.word	0xffffffff


	//   ....[107]....
        /*0288*/ 	.word	0x0500000b


	//   ....[108]....
        /*028c*/ 	.word	0x0500000b


	//   ....[109]....
        /*0290*/ 	.word	0x0500000b


	//   ....[110]....
        /*0294*/ 	.word	0x0500000b


	//   ....[111]....
        /*0298*/ 	.word	0x0500000b


	//   ....[112]....
        /*029c*/ 	.word	0x0500000b


	//   ....[113]....
        /*02a0*/ 	.word	0x0500000b


	//   ....[114]....
        /*02a4*/ 	.word	0x0500000b


	//   ....[115]....
        /*02a8*/ 	.word	0x0500000b


	//   ....[116]....
        /*02ac*/ 	.word	0x0500000b


	//   ....[117]....
        /*02b0*/ 	.word	0x0500000b


	//   ....[118]....
        /*02b4*/ 	.word	0x0500000b


	//   ....[119]....
        /*02b8*/ 	.word	0x0500000b


	//   ....[120]....
        /*02bc*/ 	.word	0x0500000b


	//   ....[121]....
        /*02c0*/ 	.word	0x0500000b


	//   ....[122]....
        /*02c4*/ 	.word	0x0500000b


	//   ....[123]....
        /*02c8*/ 	.word	0x0500000b


	//   ....[124]....
        /*02cc*/ 	.word	0x0500000b


	//   ....[125]....
        /*02d0*/ 	.word	0x0500000b


	//   ....[126]....
        /*02d4*/ 	.word	0x0500000b


	//   ....[127]....
        /*02d8*/ 	.word	0x0500000b


	//   ....[128]....
        /*02dc*/ 	.word	0x0500000b


	//   ....[129]....
        /*02e0*/ 	.word	0x0500000b


	//   ....[130]....
        /*02e4*/ 	.word	0x0500000b


	//   ....[131]....
        /*02e8*/ 	.word	0x0500000b


	//   ....[132]....
        /*02ec*/ 	.word	0x0500000b


	//   ....[133]....
        /*02f0*/ 	.word	0x0500000b


	//   ....[134]....
        /*02f4*/ 	.word	0x0500000b


	//   ....[135]....
        /*02f8*/ 	.word	0x0500000b


	//   ....[136]....
        /*02fc*/ 	.word	0x0500000b


	//   ....[137]....
        /*0300*/ 	.word	0x0500000b


	//   ....[138]....
        /*0304*/ 	.word	0x0500000b


	//   ....[139]....
        /*0308*/ 	.word	0x0500000b


	//   ....[140]....
        /*030c*/ 	.word	0x0500000b


	//   ....[141]....
        /*0310*/ 	.word	0x0500000b


	//   ....[142]....
        /*0314*/ 	.word	0x0500000b


	//   ....[143]....
        /*0318*/ 	.word	0x0500000b


	//   ....[144]....
        /*031c*/ 	.word	0x0500000b


	//   ....[145]....
        /*0320*/ 	.word	0x0500000b


	//   ....[146]....
        /*0324*/ 	.word	0x0500000b


	//   ....[147]....
        /*0328*/ 	.word	0x0500000b


	//   ....[148]....
        /*032c*/ 	.word	0x0500000b


	//   ....[149]....
        /*0330*/ 	.word	0x0500000b


	//   ....[150]....
        /*0334*/ 	.word	0x0500000b


	//   ....[151]....
        /*0338*/ 	.word	0x0500000b


	//   ....[152]....
        /*033c*/ 	.word	0x0500000b


	//   ....[153]....
        /*0340*/ 	.word	0x0500000b


	//   ....[154]....
        /*0344*/ 	.word	0x0500000b


	//   ....[155]....
        /*0348*/ 	.word	0x0500000b


	//   ....[156]....
        /*034c*/ 	.word	0x0500000b


	//   ....[157]....
        /*0350*/ 	.word	0x0500000b


	//   ....[158]....
        /*0354*/ 	.word	0x0500000b


	//   ....[159]....
        /*0358*/ 	.word	0x0500000b


	//   ....[160]....
        /*035c*/ 	.word	0x0500000b


	//   ....[161]....
        /*0360*/ 	.word	0x0500000b


	//   ....[162]....
        /*0364*/ 	.word	0x0500000b


	//   ....[163]....
        /*0368*/ 	.word	0x0500000b


	//   ....[164]....
        /*036c*/ 	.word	0x0500000b


	//   ....[165]....
        /*0370*/ 	.word	0x0500000b


	//   ....[166]....
        /*0374*/ 	.word	0x0500000b


	//   ....[167]....
        /*0378*/ 	.word	0x0500000b


	//   ....[168]....
        /*037c*/ 	.word	0x0500000b


	//   ....[169]....
        /*0380*/ 	.word	0x0500000b


	//   ....[170]....
        /*0384*/ 	.word	0x0500000b


	//   ....[171]....
        /*0388*/ 	.word	0x0500000b


	//   ....[172]....
        /*038c*/ 	.word	0x0500000b


	//   ....[173]....
        /*0390*/ 	.word	0x0500000b


	//   ....[174]....
        /*0394*/ 	.word	0x0500000b


	//   ....[175]....
        /*0398*/ 	.word	0x0500000b


	//   ....[176]....
        /*039c*/ 	.word	0x0500000b


	//   ....[177]....
        /*03a0*/ 	.word	0x0500000b


	//   ....[178]....
        /*03a4*/ 	.word	0x0500000b


	//   ....[179]....
        /*03a8*/ 	.word	0x0500000b


	//   ....[180]....
        /*03ac*/ 	.word	0x0500000b


	//   ....[181]....
        /*03b0*/ 	.word	0x0500000b


	//   ....[182]....
        /*03b4*/ 	.word	0x0500000b


	//   ....[183]....
        /*03b8*/ 	.word	0x0500000b


	//   ....[184]....
        /*03bc*/ 	.word	0x0500000b


	//   ....[185]....
        /*03c0*/ 	.word	0x0500000b


	//   ....[186]....
        /*03c4*/ 	.word	0x0500000b


	//   ....[187]....
        /*03c8*/ 	.word	0x0500000b


	//   ....[188]....
        /*03cc*/ 	.word	0x0500000b


	//   ....[189]....
        /*03d0*/ 	.word	0x0500000b


	//   ....[190]....
        /*03d4*/ 	.word	0x0500000b


	//   ....[191]....
        /*03d8*/ 	.word	0x0500000b


	//   ....[192]....
        /*03dc*/ 	.word	0x0500000b


	//   ....[193]....
        /*03e0*/ 	.word	0x0500000b


	//   ....[194]....
        /*03e4*/ 	.word	0x0500000b


	//   ....[195]....
        /*03e8*/ 	.word	0x0500000b


	//   ....[196]....
        /*03ec*/ 	.word	0x0500000b


	//   ....[197]....
        /*03f0*/ 	.word	0x0500000b


	//   ....[198]....
        /*03f4*/ 	.word	0x0500000b


	//   ....[199]....
        /*03f8*/ 	.word	0x0500000b


	//   ....[200]....
        /*03fc*/ 	.word	0x0500000b


	//   ....[201]....
        /*0400*/ 	.word	0x0500000b


	//   ....[202]....
        /*0404*/ 	.word	0x0500000b


	//   ....[203]....
        /*0408*/ 	.word	0x0500000b


	//   ....[204]....
        /*040c*/ 	.word	0x0500000b


	//   ....[205]....
        /*0410*/ 	.word	0x0500000b


	//   ....[206]....
        /*0414*/ 	.word	0x0500000b


	//   ....[207]....
        /*0418*/ 	.word	0x0500000b


	//   ....[208]....
        /*041c*/ 	.word	0x0500000b


	//   ....[209]....
        /*0420*/ 	.word	0x0500000b


	//   ....[210]....
        /*0424*/ 	.word	0x0500000b


	//   ....[211]....
        /*0428*/ 	.word	0x0500000b


	//   ....[212]....
        /*042c*/ 	.word	0x0500000b


	//   ....[213]....
        /*0430*/ 	.word	0x0500000b


	//   ....[214]....
        /*0434*/ 	.word	0x0500000b


	//   ....[215]....
        /*0438*/ 	.word	0x0500000b


	//   ....[216]....
        /*043c*/ 	.word	0x0500000b


	//   ....[217]....
        /*0440*/ 	.word	0x0500000b


	//   ....[218]....
        /*0444*/ 	.word	0x0500000b


	//   ....[219]....
        /*0448*/ 	.word	0x0500000b


	//   ....[220]....
        /*044c*/ 	.word	0x0500000b


	//   ....[221]....
        /*0450*/ 	.word	0x0500000b


	//   ....[222]....
        /*0454*/ 	.word	0x0500000b


	//   ....[223]....
        /*0458*/ 	.word	0x0500000b


	//   ....[224]....
        /*045c*/ 	.word	0x0500000b


	//   ....[225]....
        /*0460*/ 	.word	0x0500000b


	//   ....[226]....
        /*0464*/ 	.word	0x0500000b


	//----- nvinfo : EIATTR_COOP_GROUP_INSTR_OFFSETS
	.align		4
.L_77:
        /*0468*/ 	.byte	0x04, 0x28
        /*046a*/ 	.short	(.L_79 - .L_78)


	//   ....[0]....
.L_78:
        /*046c*/ 	.word	0x00000480


	//   ....[1]....
        /*0470*/ 	.word	0x000004a0


	//   ....[2]....
        /*0474*/ 	.word	0x000004c0


	//   ....[3]....
        /*0478*/ 	.word	0x000004e0


	//   ....[4]....
        /*047c*/ 	.word	0x00000500


	//   ....[5]....
        /*0480*/ 	.word	0x000008a0


	//   ....[6]....
        /*0484*/ 	.word	0x000008c0


	//   ....[7]....
        /*0488*/ 	.word	0x000008e0


	//   ....[8]....
        /*048c*/ 	.word	0x00000900


	//   ....[9]....
        /*0490*/ 	.word	0x00000920


	//   ....[10]....
        /*0494*/ 	.word	0x00000cc0


	//   ....[11]....
        /*0498*/ 	.word	0x00000ce0


	//   ....[12]....
        /*049c*/ 	.word	0x00000d00


	//   ....[13]....
        /*04a0*/ 	.word	0x00000d20


	//   ....[14]....
        /*04a4*/ 	.word	0x00000d40


	//   ....[15]....
        /*04a8*/ 	.word	0x000010e0


	//   ....[16]....
        /*04ac*/ 	.word	0x00001100


	//   ....[17]....
        /*04b0*/ 	.word	0x00001120


	//   ....[18]....
        /*04b4*/ 	.word	0x00001140


	//   ....[19]....
        /*04b8*/ 	.word	0x00001160


	//   ....[20]....
        /*04bc*/ 	.word	0x00001500


	//   ....[21]....
        /*04c0*/ 	.word	0x00001520


	//   ....[22]....
        /*04c4*/ 	.word	0x00001540


	//   ....[23]....
        /*04c8*/ 	.word	0x00001560


	//   ....[24]....
        /*04cc*/ 	.word	0x00001580


	//   ....[25]....
        /*04d0*/ 	.word	0x00001920


	//   ....[26]....
        /*04d4*/ 	.word	0x00001940


	//   ....[27]....
        /*04d8*/ 	.word	0x00001960


	//   ....[28]....
        /*04dc*/ 	.word	0x00001980


	//   ....[29]....
        /*04e0*/ 	.word	0x000019a0


	//   ....[30]....
        /*04e4*/ 	.word	0x00001d40


	//   ....[31]....
        /*04e8*/ 	.word	0x00001d60


	//   ....[32]....
        /*04ec*/ 	.word	0x00001d80


	//   ....[33]....
        /*04f0*/ 	.word	0x00001da0


	//   ....[34]....
        /*04f4*/ 	.word	0x00001dc0


	//   ....[35]....
        /*04f8*/ 	.word	0x00002150


	//   ....[36]....
        /*04fc*/ 	.word	0x00002170


	//   ....[37]....
        /*0500*/ 	.word	0x00002190


	//   ....[38]....
        /*0504*/ 	.word	0x000021b0


	//   ....[39]....
        /*0508*/ 	.word	0x000021d0


	//   ....[40]....
        /*050c*/ 	.word	0x00002200


	//   ....[41]....
        /*0510*/ 	.word	0x00003120


	//   ....[42]....
        /*0514*/ 	.word	0x00003140


	//   ....[43]....
        /*0518*/ 	.word	0x00003160


	//   ....[44]....
        /*051c*/ 	.word	0x00003180


	//   ....[45]....
        /*0520*/ 	.word	0x000031a0


	//   ....[46]....
        /*0524*/ 	.word	0x00003350


	//   ....[47]....
        /*0528*/ 	.word	0x00003360


	//   ....[48]....
        /*052c*/ 	.word	0x00003370


	//   ....[49]....
        /*0530*/ 	.word	0x00003380


	//   ....[50]....
        /*0534*/ 	.word	0x000033b0


	//   ....[51]....
        /*0538*/ 	.word	0x000033d0


	//   ....[52]....
        /*053c*/ 	.word	0x000033f0


	//   ....[53]....
        /*0540*/ 	.word	0x00003400


	//   ....[54]....
        /*0544*/ 	.word	0x00003430


	//   ....[55]....
        /*0548*/ 	.word	0x00003450


	//   ....[56]....
        /*054c*/ 	.word	0x00003470


	//   ....[57]....
        /*0550*/ 	.word	0x00003480


	//   ....[58]....
        /*0554*/ 	.word	0x000034c0


	//   ....[59]....
        /*0558*/ 	.word	0x000034e0


	//   ....[60]....
        /*055c*/ 	.word	0x000034f0


	//   ....[61]....
        /*0560*/ 	.word	0x00003500


	//   ....[62]....
        /*0564*/ 	.word	0x000036a0


	//   ....[63]....
        /*0568*/ 	.word	0x000036c0


	//   ....[64]....
        /*056c*/ 	.word	0x000036e0


	//   ....[65]....
        /*0570*/ 	.word	0x00003700


	//   ....[66]....
        /*0574*/ 	.word	0x000037d0


	//   ....[67]....
        /*0578*/ 	.word	0x000037f0


	//   ....[68]....
        /*057c*/ 	.word	0x00003810


	//   ....[69]....
        /*0580*/ 	.word	0x00003830


	//   ....[70]....
        /*0584*/ 	.word	0x000038c0


	//   ....[71]....
        /*0588*/ 	.word	0x000038e0


	//   ....[72]....
        /*058c*/ 	.word	0x00003900


	//   ....[73]....
        /*0590*/ 	.word	0x00003920


	//   ....[74]....
        /*0594*/ 	.word	0x00004920


	//   ....[75]....
        /*0598*/ 	.word	0x00004940


	//   ....[76]....
        /*059c*/ 	.word	0x00004960


	//   ....[77]....
        /*05a0*/ 	.word	0x00004980


	//   ....[78]....
        /*05a4*/ 	.word	0x000049a0


	//   ....[79]....
        /*05a8*/ 	.word	0x00004af0


	//   ....[80]....
        /*05ac*/ 	.word	0x00004b10


	//   ....[81]....
        /*05b0*/ 	.word	0x00004b20


	//   ....[82]....
        /*05b4*/ 	.word	0x00004b30


	//   ....[83]....
        /*05b8*/ 	.word	0x00004b70


	//   ....[84]....
        /*05bc*/ 	.word	0x00004b90


	//   ....[85]....
        /*05c0*/ 	.word	0x00004ba0


	//   ....[86]....
        /*05c4*/ 	.word	0x00004bb0


	//   ....[87]....
        /*05c8*/ 	.word	0x00004bf0


	//   ....[88]....
        /*05cc*/ 	.word	0x00004c10


	//   ....[89]....
        /*05d0*/ 	.word	0x00004c20


	//   ....[90]....
        /*05d4*/ 	.word	0x00004c30


	//   ....[91]....
        /*05d8*/ 	.word	0x00004c70


	//   ....[92]....
        /*05dc*/ 	.word	0x00004c90


	//   ....[93]....
        /*05e0*/ 	.word	0x00004cb0


	//   ....[94]....
        /*05e4*/ 	.word	0x00004cc0


	//   ....[95]....
        /*05e8*/ 	.word	0x00004e10


	//   ....[96]....
        /*05ec*/ 	.word	0x00004e30


	//   ....[97]....
        /*05f0*/ 	.word	0x00004e50


	//   ....[98]....
        /*05f4*/ 	.word	0x00004e70


	//   ....[99]....
        /*05f8*/ 	.word	0x00004f20


	//   ....[100]....
        /*05fc*/ 	.word	0x00004f40


	//   ....[101]....
        /*0600*/ 	.word	0x00004f60


	//   ....[102]....
        /*0604*/ 	.word	0x00004f80


	//   ....[103]....
        /*0608*/ 	.word	0x00005000


	//   ....[104]....
        /*060c*/ 	.word	0x00005020


	//   ....[105]....
        /*0610*/ 	.word	0x00005040


	//   ....[106]....
        /*0614*/ 	.word	0x00005060


	//   ....[107]....
        /*0618*/ 	.word	0x0000a330


	//   ....[108]....
        /*061c*/ 	.word	0x0000a390


	//   ....[109]....
        /*0620*/ 	.word	0x0000a3f0


	//   ....[110]....
        /*0624*/ 	.word	0x0000a450


	//   ....[111]....
        /*0628*/ 	.word	0x0000a4b0


	//   ....[112]....
        /*062c*/ 	.word	0x0000a540


	//   ....[113]....
        /*0630*/ 	.word	0x0000a5c0


	//   ....[114]....
        /*0634*/ 	.word	0x0000a620


	//   ....[115]....
        /*0638*/ 	.word	0x0000a680


	//   ....[116]....
        /*063c*/ 	.word	0x0000a6e0


	//   ....[117]....
        /*0640*/ 	.word	0x0000a770


	//   ....[118]....
        /*0644*/ 	.word	0x0000a7f0


	//   ....[119]....
        /*0648*/ 	.word	0x0000a850


	//   ....[120]....
        /*064c*/ 	.word	0x0000a8b0


	//   ....[121]....
        /*0650*/ 	.word	0x0000a910


	//   ....[122]....
        /*0654*/ 	.word	0x0000a9a0


	//   ....[123]....
        /*0658*/ 	.word	0x0000aa20


	//   ....[124]....
        /*065c*/ 	.word	0x0000aa80


	//   ....[125]....
        /*0660*/ 	.word	0x0000aae0


	//   ....[126]....
        /*0664*/ 	.word	0x0000ab40


	//   ....[127]....
        /*0668*/ 	.word	0x0000abd0


	//   ....[128]....
        /*066c*/ 	.word	0x0000ac50


	//   ....[129]....
        /*0670*/ 	.word	0x0000acb0


	//   ....[130]....
        /*0674*/ 	.word	0x0000ad10


	//   ....[131]....
        /*0678*/ 	.word	0x0000ad70


	//   ....[132]....
        /*067c*/ 	.word	0x0000ae00


	//   ....[133]....
        /*0680*/ 	.word	0x0000ae80


	//   ....[134]....
        /*0684*/ 	.word	0x0000aee0


	//   ....[135]....
        /*0688*/ 	.word	0x0000af40


	//   ....[136]....
        /*068c*/ 	.word	0x0000afa0


	//   ....[137]....
        /*0690*/ 	.word	0x0000b030


	//   ....[138]....
        /*0694*/ 	.word	0x0000b0b0


	//   ....[139]....
        /*0698*/ 	.word	0x0000b110


	//   ....[140]....
        /*069c*/ 	.word	0x0000b170


	//   ....[141]....
        /*06a0*/ 	.word	0x0000b1d0


	//   ....[142]....
        /*06a4*/ 	.word	0x0000b260


	//   ....[143]....
        /*06a8*/ 	.word	0x0000b2e0


	//   ....[144]....
        /*06ac*/ 	.word	0x0000b340


	//   ....[145]....
        /*06b0*/ 	.word	0x0000b3a0


	//   ....[146]....
        /*06b4*/ 	.word	0x0000b400


	//   ....[147]....
        /*06b8*/ 	.word	0x0000b480


	//   ....[148]....
        /*06bc*/ 	.word	0x0000b500


	//   ....[149]....
        /*06c0*/ 	.word	0x0000b560


	//   ....[150]....
        /*06c4*/ 	.word	0x0000b5c0


	//   ....[151]....
        /*06c8*/ 	.word	0x0000b620


	//   ....[152]....
        /*06cc*/ 	.word	0x0000b6b0


	//   ....[153]....
        /*06d0*/ 	.word	0x0000b730


	//   ....[154]....
        /*06d4*/ 	.word	0x0000b7a0


	//   ....[155]....
        /*06d8*/ 	.word	0x0000b810


	//   ....[156]....
        /*06dc*/ 	.word	0x0000b880


	//   ....[157]....
        /*06e0*/ 	.word	0x0000b8e0


	//   ....[158]....
        /*06e4*/ 	.word	0x0000b970


	//   ....[159]....
        /*06e8*/ 	.word	0x0000b9e0


	//   ....[160]....
        /*06ec*/ 	.word	0x0000ba50


	//   ....[161]....
        /*06f0*/ 	.word	0x0000bac0


	//   ....[162]....
        /*06f4*/ 	.word	0x0000bb20


	//   ....[163]....
        /*06f8*/ 	.word	0x0000bba0


	//   ....[164]....
        /*06fc*/ 	.word	0x0000bc10


	//   ....[165]....
        /*0700*/ 	.word	0x0000bc80


	//   ....[166]....
        /*0704*/ 	.word	0x0000bcf0


	//   ....[167]....
        /*0708*/ 	.word	0x0000bd50


	//   ....[168]....
        /*070c*/ 	.word	0x0000bdd0


	//   ....[169]....
        /*0710*/ 	.word	0x0000be30


	//   ....[170]....
        /*0714*/ 	.word	0x0000be90


	//   ....[171]....
        /*0718*/ 	.word	0x0000bf10


	//   ....[172]....
        /*071c*/ 	.word	0x0000bfa0


	//   ....[173]....
        /*0720*/ 	.word	0x0000c020


	//   ....[174]....
        /*0724*/ 	.word	0x0000c080


	//   ....[175]....
        /*0728*/ 	.word	0x0000c0e0


	//   ....[176]....
        /*072c*/ 	.word	0x0000c140


	//   ....[177]....
        /*0730*/ 	.word	0x0000c1d0


	//   ....[178]....
        /*0734*/ 	.word	0x0000c250


	//   ....[179]....
        /*0738*/ 	.word	0x0000c2b0


	//   ....[180]....
        /*073c*/ 	.word	0x0000c310


	//   ....[181]....
        /*0740*/ 	.word	0x0000c370


	//   ....[182]....
        /*0744*/ 	.word	0x0000c400


	//   ....[183]....
        /*0748*/ 	.word	0x0000c480


	//   ....[184]....
        /*074c*/ 	.word	0x0000c4e0


	//   ....[185]....
        /*0750*/ 	.word	0x0000c540


	//   ....[186]....
        /*0754*/ 	.word	0x0000c5a0


	//   ....[187]....
        /*0758*/ 	.word	0x0000c620


	//   ....[188]....
        /*075c*/ 	.word	0x0000c6a0


	//   ....[189]....
        /*0760*/ 	.word	0x0000c700


	//   ....[190]....
        /*0764*/ 	.word	0x0000c760


	//   ....[191]....
        /*0768*/ 	.word	0x0000c7c0


	//   ....[192]....
        /*076c*/ 	.word	0x0000c850


	//   ....[193]....
        /*0770*/ 	.word	0x0000c8d0


	//   ....[194]....
        /*0774*/ 	.word	0x0000c940


	//   ....[195]....
        /*0778*/ 	.word	0x0000c9b0


	//   ....[196]....
        /*077c*/ 	.word	0x0000ca20


	//   ....[197]....
        /*0780*/ 	.word	0x0000ca80


	//   ....[198]....
        /*0784*/ 	.word	0x0000cb00


	//   ....[199]....
        /*0788*/ 	.word	0x0000cb70


	//   ....[200]....
        /*078c*/ 	.word	0x0000cbe0


	//   ....[201]....
        /*0790*/ 	.word	0x0000cc50


	//   ....[202]....
        /*0794*/ 	.word	0x0000ccb0


	//   ....[203]....
        /*0798*/ 	.word	0x0000cd30


	//   ....[204]....
        /*079c*/ 	.word	0x0000cda0


	//   ....[205]....
        /*07a0*/ 	.word	0x0000ce10


	//   ....[206]....
        /*07a4*/ 	.word	0x0000ce80


	//   ....[207]....
        /*07a8*/ 	.word	0x0000cee0


	//   ....[208]....
        /*07ac*/ 	.word	0x0000cf50


	//   ....[209]....
        /*07b0*/ 	.word	0x0000cfb0


	//   ....[210]....
        /*07b4*/ 	.word	0x0000d010


	//   ....[211]....
        /*07b8*/ 	.word	0x0000d070


	//   ....[212]....
        /*07bc*/ 	.word	0x0000d120


	//   ....[213]....
        /*07c0*/ 	.word	0x0000d1a0


	//   ....[214]....
        /*07c4*/ 	.word	0x0000d200


	//   ....[215]....
        /*07c8*/ 	.word	0x0000d260


	//   ....[216]....
        /*07cc*/ 	.word	0x0000d2c0


	//   ....[217]....
        /*07d0*/ 	.word	0x0000d350


	//   ....[218]....
        /*07d4*/ 	.word	0x0000d3d0


	//   ....[219]....
        /*07d8*/ 	.word	0x0000d430


	//   ....[220]....
        /*07dc*/ 	.word	0x0000d490


	//   ....[221]....
        /*07e0*/ 	.word	0x0000d4f0


	//   ....[222]....
        /*07e4*/ 	.word	0x0000d580


	//   ....[223]....
        /*07e8*/ 	.word	0x0000d600


	//   ....[224]....
        /*07ec*/ 	.word	0x0000d660


	//   ....[225]....
        /*07f0*/ 	.word	0x0000d6c0


	//   ....[226]....
        /*07f4*/ 	.word	0x0000d720


	//----- nvinfo : EIATTR_VRC_CTA_INIT_COUNT
	.align		4
.L_79:
        /*07f8*/ 	.byte	0x02, 0x4a
	.zero		1
	.zero		1


	//----- nvinfo : EIATTR_EXIT_INSTR_OFFSETS
	.align		4
        /*07fc*/ 	.byte	0x04, 0x1c
        /*07fe*/ 	.short	(.L_81 - .L_80)


	//   ....[0]....
.L_80:
        /*0800*/ 	.word	0x0000a170


	//   ....[1]....
        /*0804*/ 	.word	0x0000a250


	//   ....[2]....
        /*0808*/ 	.word	0x0000a2d0


	//----- nvinfo : EIATTR_CRS_STACK_SIZE
	.align		4
.L_81:
        /*080c*/ 	.byte	0x04, 0x1e
        /*080e*/ 	.short	(.L_83 - .L_82)
.L_82:
        /*0810*/ 	.word	0x00000000


	//----- nvinfo : EIATTR_CBANK_PARAM_SIZE
	.align		4
.L_83:
        /*0814*/ 	.byte	0x03, 0x19
        /*0816*/ 	.short	0x0054


	//----- nvinfo : EIATTR_PARAM_CBANK
	.align		4
        /*0818*/ 	.byte	0x04, 0x0a
        /*081a*/ 	.short	(.L_85 - .L_84)
	.align		4
.L_84:
        /*081c*/ 	.word	index@(.nv.constant0._Z33flash_attention_2_backward_kernelILi32ELi32ELi64ELi4EEvPKfS1_S1_S1_S1_S1_PfS2_S2_iif)
        /*0820*/ 	.short	0x0380
        /*0822*/ 	.short	0x0054


	//----- nvinfo : EIATTR_SW_WAR
	.align		4
.L_85:
        /*0824*/ 	.byte	0x04, 0x36
        /*0826*/ 	.short	(.L_87 - .L_86)
.L_86:
        /*0828*/ 	.word	0x00000008
.L_87:


//--------------------- .nv.callgraph             --------------------------
	.section	.nv.callgraph,"",@"SHT_CUDA_CALLGRAPH"
	.align	4
	.sectionentsize	8
	.align		4
        /*0000*/ 	.word	0x00000000
	.align		4
        /*0004*/ 	.word	0xffffffff
	.align		4
        /*0008*/ 	.word	0x00000000
	.align		4
        /*000c*/ 	.word	0xfffffffe
	.align		4
        /*0010*/ 	.word	0x00000000
	.align		4
        /*0014*/ 	.word	0xfffffffd
	.align		4
        /*0018*/ 	.word	0x00000000
	.align		4
        /*001c*/ 	.word	0xfffffffc


//--------------------- .text._Z33flash_attention_2_backward_kernelILi32ELi32ELi128ELi4EEvPKfS1_S1_S1_S1_S1_PfS2_S2_iif --------------------------
	.section	.text._Z33flash_attention_2_backward_kernelILi32ELi32ELi128ELi4EEvPKfS1_S1_S1_S1_S1_PfS2_S2_iif,"ax",@progbits
	.align	128
        .global         _Z33flash_attention_2_backward_kernelILi32ELi32ELi128ELi4EEvPKfS1_S1_S1_S1_S1_PfS2_S2_iif
        .type           _Z33flash_attention_2_backward_kernelILi32ELi32ELi128ELi4EEvPKfS1_S1_S1_S1_S1_PfS2_S2_iif,@function
        .size           _Z33flash_attention_2_backward_kernelILi32ELi32ELi128ELi4EEvPKfS1_S1_S1_S1_S1_PfS2_S2_iif,(.L_x_820 - _Z33flash_attention_2_backward_kernelILi32ELi32ELi128ELi4EEvPKfS1_S1_S1_S1_S1_PfS2_S2_iif)
        .other          _Z33flash_attention_2_backward_kernelILi32ELi32ELi128ELi4EEvPKfS1_S1_S1_S1_S1_PfS2_S2_iif,@"STO_CUDA_ENTRY STV_DEFAULT"
_Z33flash_attention_2_backward_kernelILi32ELi32ELi128ELi4EEvPKfS1_S1_S1_S1_S1_PfS2_S2_iif:
.text._Z33flash_attention_2_backward_kernelILi32ELi32ELi128ELi4EEvPKfS1_S1_S1_S1_S1_PfS2_S2_iif:
[----:B------:R-:W0:Y:S01]  /*0000*/  LDC R1, c[0x0][0x37c] ;  /* 0x0000df00ff017b82 */ /* 0x000e220000000800 */
[----:B------:R-:W1:Y:S07]  /*0010*/  S2R R21, SR_TID.X ;  /* 0x0000000000157919 */ /* 0x000e6e0000002100 */
[----:B------:R-:W2:Y:S01]  /*0020*/  S2UR UR5, SR_CTAID.X ;  /* 0x00000000000579c3 */ /* 0x000ea20000002500 */
[----:B------:R-:W3:Y:S01]  /*0030*/  LDCU UR4, c[0x0][0x3c8] ;  /* 0x00007900ff0477ac */ /* 0x000ee20008000800 */
[----:B0-----:R-:W-:Y:S01]  /*0040*/  IADD3 R1, PT, PT, R1, -0x3a0, RZ ;  /* 0xfffffc6001017810 */ /* 0x001fe20007ffe0ff */
[----:B------:R-:W0:Y:S01]  /*0050*/  S2R R3, SR_CTAID.X ;  /* 0x0000000000037919 */ /* 0x000e220000002500 */
[----:B------:R-:W-:Y:S01]  /*0060*/  BSSY B0, `(.L_x_0) ;  /* 0x0000061000007945 */ /* 0x000fe20003800000 */
[----:B------:R-:W4:Y:S01]  /*0070*/  LDCU.64 UR12, c[0x0][0x358] ;  /* 0x00006b00ff0c77ac */ /* 0x000f220008000a00 */
[C---:B------:R-:W-:Y:S01]  /*0080*/  R2UR UR6, R1.reuse ;  /* 0x00000000010672ca */ /* 0x040fe200000e0000 */
[----:B------:R0:W-:Y:S01]  /*0090*/  STL [R1+0x180], RZ ;  /* 0x000180ff01007387 */ /* 0x0001e20000100800 */
[C---:B------:R-:W-:Y:S01]  /*00a0*/  IADD3 R0, PT, PT, R1.reuse, 0x80, RZ ;  /* 0x0000008001007810 */ /* 0x040fe20007ffe0ff */
[----:B------:R-:W0:Y:S01]  /*00b0*/  LDCU UR14, c[0x0][0x360] ;  /* 0x00006c00ff0e77ac */ /* 0x000e220008000800 */
[C---:B------:R-:W-:Y:S01]  /*00c0*/  VIADD R2, R1.reuse, 0x100 ;  /* 0x0000010001027836 */ /* 0x040fe20000000000 */
[----:B------:R-:W-:Y:S01]  /*00d0*/  IADD3 R6, PT, PT, R1, 0x180, RZ ;  /* 0x0000018001067810 */ /* 0x000fe20007ffe0ff */
[----:B--2---:R-:W-:-:S04]  /*00e0*/  ULEA UR5, UR5, 0x20, 0x5 ;  /* 0x0000002005057891 */ /* 0x004fc8000f8e28ff */
[----:B---3--:R-:W-:Y:S01]  /*00f0*/  UISETP.LT.AND UP0, UPT, UR5, UR4, UPT ;  /* 0x000000040500728c */ /* 0x008fe2000bf01270 */
[----:B-1----:R-:W-:-:S03]  /*0100*/  SHF.R.U32.HI R20, RZ, 0x2, R21 ;  /* 0x00000002ff147819 */ /* 0x002fc60000011615 */
[----:B------:R-:W-:Y:S01]  /*0110*/  USEL UR5, UR5, UR4, UP0 ;  /* 0x0000000405057287 */ /* 0x000fe20008000000 */
[----:B------:R-:W-:Y:S02]  /*0120*/  LOP3.LUT R21, R21, 0x1f, RZ, 0xc0, !PT ;  /* 0x0000001f15157812 */ /* 0x000fe400078ec0ff */
[----:B------:R-:W-:-:S05]  /*0130*/  LOP3.LUT R20, R20, 0xf8, RZ, 0xc0, !PT ;  /* 0x000000f814147812 */ /* 0x000fca00078ec0ff */
[----:B0-----:R-:W-:-:S05]  /*0140*/  IMAD R20, R3, 0x20, R20 ;  /* 0x0000002003147824 */ /* 0x001fca00078e0214 */
[----:B------:R-:W-:-:S13]  /*0150*/  ISETP.GE.AND P0, PT, R20, UR5, PT ;  /* 0x0000000514007c0c */ /* 0x000fda000bf06270 */
[----:B----4-:R-:W-:Y:S05]  /*0160*/  @P0 BRA `(.L_x_1) ;  /* 0x0000000400400947 */ /* 0x010fea0003800000 */
[----:B------:R-:W0:Y:S01]  /*0170*/  LDCU UR7, c[0x0][0x3cc] ;  /* 0x00007980ff0777ac */ /* 0x000e220008000800 */
[C---:B------:R-:W-:Y:S02]  /*0180*/  LOP3.LUT R3, R21.reuse, 0x20, RZ, 0xfc, !PT ;  /* 0x0000002015037812 */ /* 0x040fe400078efcff */
[C---:B------:R-:W-:Y:S01]  /*0190*/  LOP3.LUT R7, R21.reuse, 0x40, RZ, 0xfc, !PT ;  /* 0x0000004015077812 */ /* 0x040fe200078efcff */
[----:B------:R-:W1:Y:S01]  /*01a0*/  LDCU.64 UR8, c[0x0][0x3a8] ;  /* 0x00007500ff0877ac */ /* 0x000e620008000a00 */
[C---:B------:R-:W-:Y:S01]  /*01b0*/  LOP3.LUT R12, R21.reuse, 0x60, RZ, 0xfc, !PT ;  /* 0x00000060150c7812 */ /* 0x040fe200078efcff */
[----:B------:R-:W2:Y:S01]  /*01c0*/  LDCU.64 UR10, c[0x0][0x398] ;  /* 0x00007300ff0a77ac */ /* 0x000ea20008000a00 */
[----:B------:R-:W3:Y:S01]  /*01d0*/  LDCU.64 UR16, c[0x0][0x380] ;  /* 0x00007000ff1077ac */ /* 0x000ee20008000a00 */
[----:B0-----:R-:W-:Y:S01]  /*01e0*/  ISETP.GE.AND P2, PT, R21, UR7, PT ;  /* 0x0000000715007c0c */ /* 0x001fe2000bf46270 */
[----:B------:R-:W-:Y:S01]  /*01f0*/  IMAD R4, R20, UR7, RZ ;  /* 0x0000000714047c24 */ /* 0x000fe2000f8e02ff */
[----:B------:R-:W-:-:S02]  /*0200*/  ISETP.GE.AND P1, PT, R3, UR7, PT ;  /* 0x0000000703007c0c */ /* 0x000fc4000bf26270 */
[----:B------:R-:W-:Y:S02]  /*0210*/  ISETP.GE.AND P0, PT, R7, UR7, PT ;  /* 0x0000000707007c0c */ /* 0x000fe4000bf06270 */
[----:B------:R-:W-:-:S05]  /*0220*/  IADD3 R5, P3, PT, R21, R4, RZ ;  /* 0x0000000415057210 */ /* 0x000fca0007f7e0ff */
[----:B------:R-:W-:Y:S02]  /*0230*/  IMAD.SHL.U32 R24, R5, 0x4, RZ ;  /* 0x0000000405187824 */ /* 0x000fe400078e00ff */
[----:B------:R-:W0:Y:S01]  /*0240*/  @!P2 LDC.64 R8, c[0x0][0x3a8] ;  /* 0x0000ea00ff08ab82 */ /* 0x000e220000000a00 */
[----:B------:R-:W-:Y:S01]  /*0250*/  @!P2 IMAD.IADD R3, R21, 0x1, R4 ;  /* 0x000000011503a824 */ /* 0x000fe200078e0204 */
[----:B------:R-:W-:Y:S02]  /*0260*/  IADD3.X R4, PT, PT, RZ, RZ, RZ, P3, !PT ;  /* 0x000000ffff047210 */ /* 0x000fe40001ffe4ff */
[----:B-1----:R-:W-:Y:S02]  /*0270*/  IADD3 R18, P4, PT, R24, UR8, RZ ;  /* 0x0000000818127c10 */ /* 0x002fe4000ff9e0ff */
[----:B------:R-:W-:Y:S02]  /*0280*/  SHF.L.U64.HI R5, R5, 0x2, R4 ;  /* 0x0000000205057819 */ /* 0x000fe40000010204 */
[----:B------:R-:W1:Y:S01]  /*0290*/  @!P2 LDC.64 R14, c[0x0][0x398] ;  /* 0x0000e600ff0eab82 */ /* 0x000e620000000a00 */
[----:B------:R-:W-:-:S07]  /*02a0*/  ISETP.GE.AND P3, PT, R12, UR7, PT ;  /* 0x000000070c007c0c */ /* 0x000fce000bf66270 */
[----:B------:R-:W4:Y:S01]  /*02b0*/  @!P2 LDC.64 R10, c[0x0][0x380] ;  /* 0x0000e000ff0aab82 */ /* 0x000f220000000a00 */
[C---:B--2---:R-:W-:Y:S02]  /*02c0*/  IADD3 R16, P5, PT, R24.reuse, UR10, RZ ;  /* 0x0000000a18107c10 */ /* 0x044fe4000ffbe0ff */
[----:B------:R-:W-:Y:S02]  /*02d0*/  IADD3.X R19, PT, PT, R5, UR9, RZ, P4, !PT ;  /* 0x0000000905137c10 */ /* 0x000fe4000a7fe4ff */
[----:B---3--:R-:W-:Y:S01]  /*02e0*/  IADD3 R24, P4, PT, R24, UR16, RZ ;  /* 0x0000001018187c10 */ /* 0x008fe2000ff9e0ff */
[----:B0-----:R-:W-:-:S03]  /*02f0*/  @!P2 IMAD.WIDE.U32 R8, R3, 0x4, R8 ;  /* 0x000000040308a825 */ /* 0x001fc600078e0008 */
[C---:B------:R-:W-:Y:S01]  /*0300*/  IADD3.X R25, PT, PT, R5.reuse, UR17, RZ, P4, !PT ;  /* 0x0000001105197c10 */ /* 0x040fe2000a7fe4ff */
[----:B------:R-:W2:Y:S01]  /*0310*/  @!P0 LDG.E R7, desc[UR12][R18.64+0x100] ;  /* 0x0001000c12078981 */ /* 0x000ea2000c1e1900 */
[----:B------:R-:W-:-:S03]  /*0320*/  IADD3.X R17, PT, PT, R5, UR11, RZ, P5, !PT ;  /* 0x0000000b05117c10 */ /* 0x000fc6000affe4ff */
[----:B------:R-:W3:Y:S01]  /*0330*/  @!P2 LDG.E R8, desc[UR12][R8.64] ;  /* 0x0000000c0808a981 */ /* 0x000ee2000c1e1900 */
[----:B-1----:R-:W-:-:S03]  /*0340*/  @!P2 IMAD.WIDE.U32 R14, R3, 0x4, R14 ;  /* 0x00000004030ea825 */ /* 0x002fc600078e000e */
[----:B------:R-:W5:Y:S04]  /*0350*/  @!P1 LDG.E R5, desc[UR12][R18.64+0x80] ;  /* 0x0000800c12059981 */ /* 0x000f68000c1e1900 */
[----:B------:R-:W5:Y:S01]  /*0360*/  @!P1 LDG.E R12, desc[UR12][R24.64+0x80] ;  /* 0x0000800c180c9981 */ /* 0x000f62000c1e1900 */
[----:B----4-:R-:W-:-:S03]  /*0370*/  @!P2 IMAD.WIDE.U32 R10, R3, 0x4, R10 ;  /* 0x00000004030aa825 */ /* 0x010fc600078e000a */
[----:B------:R-:W4:Y:S04]  /*0380*/  @!P2 LDG.E R3, desc[UR12][R14.64] ;  /* 0x0000000c0e03a981 */ /* 0x000f28000c1e1900 */
[----:B------:R-:W4:Y:S04]  /*0390*/  @!P2 LDG.E R4, desc[UR12][R10.64] ;  /* 0x0000000c0a04a981 */ /* 0x000f28000c1e1900 */
[----:B------:R-:W4:Y:S04]  /*03a0*/  @!P3 LDG.E R22, desc[UR12][R24.64+0x180] ;  /* 0x0001800c1816b981 */ /* 0x000f28000c1e1900 */
[----:B------:R-:W4:Y:S04]  /*03b0*/  @!P0 LDG.E R14, desc[UR12][R24.64+0x100] ;  /* 0x0001000c180e8981 */ /* 0x000f28000c1e1900 */
[----:B------:R-:W4:Y:S04]  /*03c0*/  @!P3 LDG.E R9, desc[UR12][R18.64+0x180] ;  /* 0x0001800c1209b981 */ /* 0x000f28000c1e1900 */
[----:B------:R-:W4:Y:S04]  /*03d0*/  @!P1 LDG.E R13, desc[UR12][R16.64+0x80] ;  /* 0x0000800c100d9981 */ /* 0x000f28000c1e1900 */
[----:B------:R-:W4:Y:S04]  /*03e0*/  @!P0 LDG.E R15, desc[UR12][R16.64+0x100] ;  /* 0x0001000c100f8981 */ /* 0x000f28000c1e1900 */
[----:B------:R-:W4:Y:S04]  /*03f0*/  @!P3 LDG.E R23, desc[UR12][R16.64+0x180] ;  /* 0x0001800c1017b981 */ /* 0x000f28000c1e1900 */
[----:B------:R-:W-:Y:S04]  /*0400*/  @P1 STL [R1+0x84], RZ ;  /* 0x000084ff01001387 */ /* 0x000fe80000100800 */
[----:B------:R-:W-:Y:S04]  /*0410*/  @P1 STL [R1+0x4], RZ ;  /* 0x000004ff01001387 */ /* 0x000fe80000100800 */
[----:B------:R-:W-:Y:S04]  /*0420*/  @P0 STL [R1+0x8], RZ ;  /* 0x000008ff01000387 */ /* 0x000fe80000100800 */
[----:B------:R-:W-:Y:S04]  /*0430*/  @P3 STL [R1+0xc], RZ ;  /* 0x00000cff01003387 */ /* 0x000fe80000100800 */
[----:B------:R-:W-:Y:S04]  /*0440*/  @P0 STL [R1+0x88], RZ ;  /* 0x000088ff01000387 */ /* 0x000fe80000100800 */
[----:B------:R-:W-:Y:S04]  /*0450*/  @P3 STL [R1+0x8c], RZ ;  /* 0x00008cff01003387 */ /* 0x000fe80000100800 */
[----:B------:R-:W-:Y:S04]  /*0460*/  STL [R1+0x100], RZ ;  /* 0x000100ff01007387 */ /* 0x000fe80000100800 */
[----:B------:R-:W-:Y:S04]  /*0470*/  STL [R1+0x104], RZ ;  /* 0x000104ff01007387 */ /* 0x000fe80000100800 */
[----:B------:R-:W-:Y:S04]  /*0480*/  STL [R1+0x108], RZ ;  /* 0x000108ff01007387 */ /* 0x000fe80000100800 */
[----:B------:R-:W-:Y:S01]  /*0490*/  STL [R1+0x10c], RZ ;  /* 0x00010cff01007387 */ /* 0x000fe20000100800 */
[----:B------:R-:W-:-:S03]  /*04a0*/  UMOV UR7, 0xffffffff ;  /* 0xffffffff00077882 */ /* 0x000fc60000000000 */
[----:B--2---:R-:W-:Y:S04]  /*04b0*/  @!P0 STL [R1+0x88], R7 ;  /* 0x0000880701008387 */ /* 0x004fe80000100800 */
[----:B---3--:R-:W-:Y:S04]  /*04c0*/  @!P2 STL [R1+0x80], R8 ;  /* 0x000080080100a387 */ /* 0x008fe80000100800 */
[----:B-----5:R-:W-:Y:S04]  /*04d0*/  @!P1 STL [R1+0x84], R5 ;  /* 0x0000840501009387 */ /* 0x020fe80000100800 */
[----:B------:R-:W-:Y:S04]  /*04e0*/  @!P1 STL [R1+0x4], R12 ;  /* 0x0000040c01009387 */ /* 0x000fe80000100800 */
[----:B------:R-:W-:Y:S04]  /*04f0*/  @P2 STL [R1+0x80], RZ ;  /* 0x000080ff01002387 */ /* 0x000fe80000100800 */
[----:B----4-:R-:W-:Y:S04]  /*0500*/  @!P2 STL [R1], R4 ;  /* 0x000000040100a387 */ /* 0x010fe80000100800 */
[----:B------:R-:W-:Y:S04]  /*0510*/  @!P3 STL [R1+0xc], R22 ;  /* 0x00000c160100b387 */ /* 0x000fe80000100800 */
[----:B------:R-:W-:Y:S04]  /*0520*/  @!P0 STL [R1+0x8], R14 ;  /* 0x0000080e01008387 */ /* 0x000fe80000100800 */
[----:B------:R-:W-:Y:S04]  /*0530*/  @P2 STL [R1], RZ ;  /* 0x000000ff01002387 */ /* 0x000fe80000100800 */
[----:B------:R-:W-:Y:S01]  /*0540*/  @!P3 STL [R1+0x8c], R9 ;  /* 0x00008c090100b387 */ /* 0x000fe20000100800 */
[----:B------:R-:W-:Y:S01]  /*0550*/  @!P2 FFMA R10, R3, R8, RZ ;  /* 0x00000008030aa223 */ /* 0x000fe200000000ff */
[----:B------:R-:W-:-:S05]  /*0560*/  @P2 MOV R10, RZ ;  /* 0x000000ff000a2202 */ /* 0x000fca0000000f00 */
[----:B------:R-:W-:-:S05]  /*0570*/  @!P1 FFMA R10, R13, R5, R10 ;  /* 0x000000050d0a9223 */ /* 0x000fca000000000a */
[----:B------:R0:W-:Y:S02]  /*0580*/  @!P1 STL [R1+0x180], R10 ;  /* 0x0001800a01009387 */ /* 0x0001e40000100800 */
[----:B0-----:R-:W-:-:S04]  /*0590*/  @!P0 FFMA R10, R15, R7, R10 ;  /* 0x000000070f0a8223 */ /* 0x001fc8000000000a */
[----:B------:R-:W-:Y:S01]  /*05a0*/  @!P3 FFMA R10, R23, R9, R10 ;  /* 0x00000009170ab223 */ /* 0x000fe2000000000a */
[----:B------:R-:W-:Y:S06]  /*05b0*/  BRA.DIV UR7, `(.L_x_2) ;  /* 0x000000aa07b87947 */ /* 0x000fec000b800000 */
[----:B------:R-:W0:Y:S02]  /*05c0*/  SHFL.BFLY PT, R14, R10, 0x10, 0x1f ;  /* 0x0e001f000a0e7f89 */ /* 0x000e2400000e0000 */
[----:B0-----:R-:W-:-:S05]  /*05d0*/  FADD R3, R14, R10 ;  /* 0x0000000a0e037221 */ /* 0x001fca0000000000 */
[----:B------:R-:W0:Y:S02]  /*05e0*/  SHFL.BFLY PT, R14, R3, 0x8, 0x1f ;  /* 0x0d001f00030e7f89 */ /* 0x000e2400000e0000 */
[----:B0-----:R-:W-:-:S05]  /*05f0*/  FADD R4, R3, R14 ;  /* 0x0000000e03047221 */ /* 0x001fca0000000000 */
[----:B------:R-:W0:Y:S02]  /*0600*/  SHFL.BFLY PT, R14, R4, 0x4, 0x1f ;  /* 0x0c801f00040e7f89 */ /* 0x000e2400000e0000 */
[----:B0-----:R-:W-:-:S05]  /*0610*/  FADD R5, R4, R14 ;  /* 0x0000000e04057221 */ /* 0x001fca0000000000 */
[----:B------:R-:W0:Y:S02]  /*0620*/  SHFL.BFLY PT, R14, R5, 0x2, 0x1f ;  /* 0x0c401f00050e7f89 */ /* 0x000e2400000e0000 */
[----:B0-----:R-:W-:-:S05]  /*0630*/  FADD R7, R5, R14 ;  /* 0x0000000e05077221 */ /* 0x001fca0000000000 */
[----:B------:R0:W1:Y:S02]  /*0640*/  SHFL.BFLY PT, R14, R7, 0x1, 0x1f ;  /* 0x0c201f00070e7f89 */ /* 0x00006400000e0000 */
.L_x_250:
[----:B-1----:R-:W-:-:S05]  /*0650*/  FADD R4, R7, R14 ;  /* 0x0000000e07047221 */ /* 0x002fca0000000000 */
[----:B------:R1:W-:Y:S02]  /*0660*/  STL [R1+0x180], R4 ;  /* 0x0001800401007387 */ /* 0x0003e40000100800 */
.L_x_1:
[----:B------:R-:W-:Y:S05]  /*0670*/  BSYNC B0 ;  /* 0x0000000000007941 */ /* 0x000fea0003800000 */
.L_x_0:
[----:B------:R2:W-:Y:S01]  /*0680*/  STL [R1+0x184], RZ ;  /* 0x000184ff01007387 */ /* 0x0005e20000100800 */
[----:B------:R-:W-:Y:S01]  /*0690*/  VIADD R3, R20, 0x1 ;  /* 0x0000000114037836 */ /* 0x000fe20000000000 */
[----:B------:R-:W-:Y:S04]  /*06a0*/  BSSY B0, `(.L_x_3) ;  /* 0x0000053000007945 */ /* 0x000fe80003800000 */
[----:B------:R-:W-:-:S13]  /*06b0*/  ISETP.GE.AND P0, PT, R3, UR5, PT ;  /* 0x0000000503007c0c */ /* 0x000fda000bf06270 */
[----:B--2---:R-:W-:Y:S05]  /*06c0*/  @P0 BRA `(.L_x_4) ;  /* 0x0000000400400947 */ /* 0x004fea0003800000 */
[----:B------:R-:W2:Y:S01]  /*06d0*/  LDCU UR7, c[0x0][0x3cc] ;  /* 0x00007980ff0777ac */ /* 0x000ea20008000800 */
[C---:B------:R-:W-:Y:S02]  /*06e0*/  LOP3.LUT R13, R21.reuse, 0x20, RZ, 0xfc, !PT ;  /* 0x00000020150d7812 */ /* 0x040fe400078efcff */
[C---:B------:R-:W-:Y:S01]  /*06f0*/  LOP3.LUT R14, R21.reuse, 0x60, RZ, 0xfc, !PT ;  /* 0x00000060150e7812 */ /* 0x040fe200078efcff */
[----:B------:R-:W3:Y:S01]  /*0700*/  LDCU.64 UR8, c[0x0][0x3a8] ;  /* 0x00007500ff0877ac */ /* 0x000ee20008000a00 */
[----:B------:R-:W4:Y:S01]  /*0710*/  LDCU.64 UR10, c[0x0][0x398] ;  /* 0x00007300ff0a77ac */ /* 0x000f220008000a00 */
[----:B------:R-:W5:Y:S01]  /*0720*/  LDCU.64 UR16, c[0x0][0x380] ;  /* 0x00007000ff1077ac */ /* 0x000f620008000a00 */
[----:B--2---:R-:W-:Y:S01]  /*0730*/  ISETP.GE.AND P1, PT, R21, UR7, PT ;  /* 0x0000000715007c0c */ /* 0x004fe2000bf26270 */
[----:B------:R-:W-:Y:S01]  /*0740*/  IMAD R12, R3, UR7, RZ ;  /* 0x00000007030c7c24 */ /* 0x000fe2000f8e02ff */
[----:B------:R-:W-:Y:S02]  /*0750*/  ISETP.GE.AND P0, PT, R13, UR7, PT ;  /* 0x000000070d007c0c */ /* 0x000fe4000bf06270 */
[----:B------:R-:W-:-:S02]  /*0760*/  LOP3.LUT R13, R21, 0x40, RZ, 0xfc, !PT ;  /* 0x00000040150d7812 */ /* 0x000fc400078efcff */
[-C--:B0-----:R-:W-:Y:S02]  /*0770*/  IADD3 R7, P2, PT, R21, R12.reuse, RZ ;  /* 0x0000000c15077210 */ /* 0x081fe40007f5e0ff */
[----:B------:R-:W-:Y:S02]  /*0780*/  ISETP.GE.AND P4, PT, R13, UR7, PT ;  /* 0x000000070d007c0c */ /* 0x000fe4000bf86270 */
[----:B------:R-:W-:Y:S02]  /*0790*/  SHF.L.U32 R24, R7, 0x2, RZ ;  /* 0x0000000207187819 */ /* 0x000fe400000006ff */
[----:B------:R-:W-:Y:S01]  /*07a0*/  ISETP.GE.AND P5, PT, R14, UR7, PT ;  /* 0x000000070e007c0c */ /* 0x000fe2000bfa6270 */
[----:B-1----:R-:W0:Y:S01]  /*07b0*/  @!P1 LDC.64 R4, c[0x0][0x380] ;  /* 0x0000e000ff049b82 */ /* 0x002e220000000a00 */
[----:B------:R-:W-:Y:S01]  /*07c0*/  @!P1 IADD3 R3, PT, PT, R21, R12, RZ ;  /* 0x0000000c15039210 */ /* 0x000fe20007ffe0ff */
[----:B------:R-:W-:-:S06]  /*07d0*/  IMAD.X R12, RZ, RZ, RZ, P2 ;  /* 0x000000ffff0c7224 */ /* 0x000fcc00010e06ff */
[----:B------:R-:W1:Y:S01]  /*07e0*/  @!P1 LDC.64 R10, c[0x0][0x398] ;  /* 0x0000e600ff0a9b82 */ /* 0x000e620000000a00 */
[----:B------:R-:W-:-:S07]  /*07f0*/  SHF.L.U64.HI R7, R7, 0x2, R12 ;  /* 0x0000000207077819 */ /* 0x000fce000001020c */
[----:B------:R-:W2:Y:S01]  /*0800*/  @!P1 LDC.64 R8, c[0x0][0x3a8] ;  /* 0x0000ea00ff089b82 */ /* 0x000ea20000000a00 */
[C---:B---3--:R-:W-:Y:S02]  /*0810*/  IADD3 R18, P2, PT, R24.reuse, UR8, RZ ;  /* 0x0000000818127c10 */ /* 0x048fe4000ff5e0ff */
[C---:B----4-:R-:W-:Y:S02]  /*0820*/  IADD3 R16, P3, PT, R24.reuse, UR10, RZ ;  /* 0x0000000a18107c10 */ /* 0x050fe4000ff7e0ff */
[----:B------:R-:W-:Y:S02]  /*0830*/  IADD3.X R19, PT, PT, R7, UR9, RZ, P2, !PT ;  /* 0x0000000907137c10 */ /* 0x000fe400097fe4ff */
[----:B-----5:R-:W-:Y:S01]  /*0840*/  IADD3 R24, P2, PT, R24, UR16, RZ ;  /* 0x0000001018187c10 */ /* 0x020fe2000ff5e0ff */
[----:B0-----:R-:W-:-:S03]  /*0850*/  @!P1 IMAD.WIDE.U32 R4, R3, 0x4, R4 ;  /* 0x0000000403049825 */ /* 0x001fc600078e0004 */
[----:B------:R-:W-:Y:S01]  /*0860*/  IADD3.X R25, PT, PT, R7, UR17, RZ, P2, !PT ;  /* 0x0000001107197c10 */ /* 0x000fe200097fe4ff */
[----:B-1----:R-:W-:Y:S02]  /*0870*/  @!P1 IMAD.WIDE.U32 R26, R3, 0x4, R10 ;  /* 0x00000004031a9825 */ /* 0x002fe400078e000a */
[----:B------:R-:W3:Y:S01]  /*0880*/  @!P1 LDG.E R4, desc[UR12][R4.64] ;  /* 0x0000000c04049981 */ /* 0x000ee2000c1e1900 */
[----:B------:R-:W-:-:S03]  /*0890*/  IADD3.X R17, PT, PT, R7, UR11, RZ, P3, !PT ;  /* 0x0000000b07117c10 */ /* 0x000fc60009ffe4ff */
[----:B------:R-:W4:Y:S01]  /*08a0*/  @!P0 LDG.E R12, desc[UR12][R24.64+0x80] ;  /* 0x0000800c180c8981 */ /* 0x000f22000c1e1900 */
[----:B--2---:R-:W-:-:S03]  /*08b0*/  @!P1 IMAD.WIDE.U32 R10, R3, 0x4, R8 ;  /* 0x00000004030a9825 */ /* 0x004fc600078e0008 */
[----:B------:R-:W2:Y:S04]  /*08c0*/  @!P4 LDG.E R14, desc[UR12][R24.64+0x100] ;  /* 0x0001000c180ec981 */ /* 0x000ea8000c1e1900 */
[----:B------:R-:W5:Y:S04]  /*08d0*/  @!P0 LDG.E R5, desc[UR12][R18.64+0x80] ;  /* 0x0000800c12058981 */ /* 0x000f68000c1e1900 */
        /* <DEDUP_REMOVED lines=8> */
[----:B------:R-:W-:Y:S04]  /*0960*/  @P1 STL [R1+0x10], RZ ;  /* 0x000010ff01001387 */ /* 0x000fe80000100800 */
[----:B------:R-:W-:Y:S04]  /*0970*/  @P1 STL [R1+0x90], RZ ;  /* 0x000090ff01001387 */ /* 0x000fe80000100800 */
        /* <DEDUP_REMOVED lines=10> */
[----:B------:R-:W-:Y:S01]  /*0a20*/  @P1 IMAD.MOV.U32 R8, RZ, RZ, RZ ;  /* 0x000000ffff081224 */ /* 0x000fe200078e00ff */
[----:B------:R-:W-:-:S02]  /*0a30*/  UMOV UR7, 0xffffffff ;  /* 0xffffffff00077882 */ /* 0x000fc40000000000 */
[----:B---3--:R-:W-:Y:S04]  /*0a40*/  @!P1 STL [R1+0x10], R4 ;  /* 0x0000100401009387 */ /* 0x008fe80000100800 */
[----:B----4-:R-:W-:Y:S04]  /*0a50*/  @!P0 STL [R1+0x14], R12 ;  /* 0x0000140c01008387 */ /* 0x010fe80000100800 */
[----:B--2---:R-:W-:Y:S04]  /*0a60*/  @!P4 STL [R1+0x18], R14 ;  /* 0x0000180e0100c387 */ /* 0x004fe80000100800 */
[----:B-----5:R-:W-:Y:S04]  /*0a70*/  @!P0 STL [R1+0x94], R5 ;  /* 0x0000940501008387 */ /* 0x020fe80000100800 */
[----:B------:R-:W-:Y:S04]  /*0a80*/  @!P1 STL [R1+0x90], R10 ;  /* 0x0000900a01009387 */ /* 0x000fe80000100800 */
[----:B------:R-:W-:Y:S04]  /*0a90*/  @!P5 STL [R1+0x1c], R22 ;  /* 0x00001c160100d387 */ /* 0x000fe80000100800 */
[----:B------:R-:W-:Y:S04]  /*0aa0*/  @!P4 STL [R1+0x98], R7 ;  /* 0x000098070100c387 */ /* 0x000fe80000100800 */
[----:B------:R-:W-:Y:S01]  /*0ab0*/  @!P5 STL [R1+0x9c], R9 ;  /* 0x00009c090100d387 */ /* 0x000fe20000100800 */
[----:B------:R-:W-:-:S04]  /*0ac0*/  @!P1 FFMA R8, R3, R10, RZ ;  /* 0x0000000a03089223 */ /* 0x000fc800000000ff */
        /* <DEDUP_REMOVED lines=14> */
.L_x_257:
[----:B-1----:R-:W-:-:S05]  /*0bb0*/  FADD R4, R5, R14 ;  /* 0x0000000e05047221 */ /* 0x002fca0000000000 */
[----:B------:R2:W-:Y:S02]  /*0bc0*/  STL [R1+0x184], R4 ;  /* 0x0001840401007387 */ /* 0x0005e40000100800 */
.L_x_4:
[----:B------:R-:W-:Y:S05]  /*0bd0*/  BSYNC B0 ;  /* 0x0000000000007941 */ /* 0x000fea0003800000 */
.L_x_3:
[----:B------:R3:W-:Y:S01]  /*0be0*/  STL [R1+0x188], RZ ;  /* 0x000188ff01007387 */ /* 0x0007e20000100800 */
[----:B------:R-:W-:Y:S01]  /*0bf0*/  IADD3 R3, PT, PT, R20, 0x2, RZ ;  /* 0x0000000214037810 */ /* 0x000fe20007ffe0ff */
[----:B------:R-:W-:Y:S03]  /*0c00*/  BSSY B0, `(.L_x_6) ;  /* 0x0000053000007945 */ /* 0x000fe60003800000 */
[----:B------:R-:W-:-:S13]  /*0c10*/  ISETP.GE.AND P0, PT, R3, UR5, PT ;  /* 0x0000000503007c0c */ /* 0x000fda000bf06270 */
[----:B---3--:R-:W-:Y:S05]  /*0c20*/  @P0 BRA `(.L_x_7) ;  /* 0x0000000400400947 */ /* 0x008fea0003800000 */
[----:B------:R-:W3:Y:S01]  /*0c30*/  LDCU UR7, c[0x0][0x3cc] ;  /* 0x00007980ff0777ac */ /* 0x000ee20008000800 */
[C---:B------:R-:W-:Y:S02]  /*0c40*/  LOP3.LUT R13, R21.reuse, 0x20, RZ, 0xfc, !PT ;  /* 0x00000020150d7812 */ /* 0x040fe400078efcff */
[C---:B------:R-:W-:Y:S01]  /*0c50*/  LOP3.LUT R14, R21.reuse, 0x60, RZ, 0xfc, !PT ;  /* 0x00000060150e7812 */ /* 0x040fe200078efcff */
[----:B------:R-:W4:Y:S01]  /*0c60*/  LDCU.64 UR8, c[0x0][0x3a8] ;  /* 0x00007500ff0877ac */ /* 0x000f220008000a00 */
[----:B------:R-:W5:Y:S01]  /*0c70*/  LDCU.64 UR10, c[0x0][0x398] ;  /* 0x00007300ff0a77ac */ /* 0x000f620008000a00 */
[----:B------:R-:W5:Y:S01]  /*0c80*/  LDCU.64 UR16, c[0x0][0x380] ;  /* 0x00007000ff1077ac */ /* 0x000f620008000a00 */
[----:B---3--:R-:W-:Y:S01]  /*0c90*/  ISETP.GE.AND P1, PT, R21, UR7, PT ;  /* 0x0000000715007c0c */ /* 0x008fe2000bf26270 */
[----:B------:R-:W-:Y:S01]  /*0ca0*/  IMAD R12, R3, UR7, RZ ;  /* 0x00000007030c7c24 */ /* 0x000fe2000f8e02ff */
[----:B------:R-:W-:Y:S02]  /*0cb0*/  ISETP.GE.AND P0, PT, R13, UR7, PT ;  /* 0x000000070d007c0c */ /* 0x000fe4000bf06270 */
[----:B------:R-:W-:-:S02]  /*0cc0*/  LOP3.LUT R13, R21, 0x40, RZ, 0xfc, !PT ;  /* 0x00000040150d7812 */ /* 0x000fc400078efcff */
[----:B0-----:R-:W-:Y:S02]  /*0cd0*/  IADD3 R7, P2, PT, R21, R12, RZ ;  /* 0x0000000c15077210 */ /* 0x001fe40007f5e0ff */
[----:B------:R-:W-:Y:S02]  /*0ce0*/  ISETP.GE.AND P4, PT, R13, UR7, PT ;  /* 0x000000070d007c0c */ /* 0x000fe4000bf86270 */
[----:B------:R-:W-:Y:S01]  /*0cf0*/  ISETP.GE.AND P5, PT, R14, UR7, PT ;  /* 0x000000070e007c0c */ /* 0x000fe2000bfa6270 */
[----:B------:R-:W-:Y:S02]  /*0d00*/  IMAD.SHL.U32 R24, R7, 0x4, RZ ;  /* 0x0000000407187824 */ /* 0x000fe400078e00ff */
[----:B-12---:R-:W0:Y:S01]  /*0d10*/  @!P1 LDC.64 R4, c[0x0][0x380] ;  /* 0x0000e000ff049b82 */ /* 0x006e220000000a00 */
[----:B------:R-:W-:Y:S01]  /*0d20*/  @!P1 IMAD.IADD R3, R21, 0x1, R12 ;  /* 0x0000000115039824 */ /* 0x000fe200078e020c */
[----:B------:R-:W-:-:S06]  /*0d30*/  IADD3.X R12, PT, PT, RZ, RZ, RZ, P2, !PT ;  /* 0x000000ffff0c7210 */ /* 0x000fcc00017fe4ff */
[----:B------:R-:W1:Y:S01]  /*0d40*/  @!P1 LDC.64 R10, c[0x0][0x398] ;  /* 0x0000e600ff0a9b82 */ /* 0x000e620000000a00 */
[----:B------:R-:W-:-:S07]  /*0d50*/  SHF.L.U64.HI R7, R7, 0x2, R12 ;  /* 0x0000000207077819 */ /* 0x000fce000001020c */
[----:B------:R-:W2:Y:S01]  /*0d60*/  @!P1 LDC.64 R8, c[0x0][0x3a8] ;  /* 0x0000ea00ff089b82 */ /* 0x000ea20000000a00 */
[C---:B----4-:R-:W-:Y:S02]  /*0d70*/  IADD3 R18, P2, PT, R24.reuse, UR8, RZ ;  /* 0x0000000818127c10 */ /* 0x050fe4000ff5e0ff */
[C---:B-----5:R-:W-:Y:S02]  /*0d80*/  IADD3 R16, P3, PT, R24.reuse, UR10, RZ ;  /* 0x0000000a18107c10 */ /* 0x060fe4000ff7e0ff */
[----:B------:R-:W-:Y:S02]  /*0d90*/  IADD3.X R19, PT, PT, R7, UR9, RZ, P2, !PT ;  /* 0x0000000907137c10 */ /* 0x000fe400097fe4ff */
[----:B------:R-:W-:Y:S01]  /*0da0*/  IADD3 R24, P2, PT, R24, UR16, RZ ;  /* 0x0000001018187c10 */ /* 0x000fe2000ff5e0ff */
        /* <DEDUP_REMOVED lines=29> */
[----:B------:R-:W-:Y:S01]  /*0f80*/  @P1 MOV R8, RZ ;  /* 0x000000ff00081202 */ /* 0x000fe20000000f00 */
        /* <DEDUP_REMOVED lines=24> */
.L_x_264:
[----:B-1----:R-:W-:-:S05]  /*1110*/  FADD R4, R5, R14 ;  /* 0x0000000e05047221 */ /* 0x002fca0000000000 */
[----:B------:R3:W-:Y:S02]  /*1120*/  STL [R1+0x188], R4 ;  /* 0x0001880401007387 */ /* 0x0007e40000100800 */
.L_x_7:
[----:B------:R-:W-:Y:S05]  /*1130*/  BSYNC B0 ;  /* 0x0000000000007941 */ /* 0x000fea0003800000 */
.L_x_6:
[----:B------:R4:W-:Y:S01]  /*1140*/  STL [R1+0x18c], RZ ;  /* 0x00018cff01007387 */ /* 0x0009e20000100800 */
[----:B------:R-:W-:Y:S01]  /*1150*/  VIADD R3, R20, 0x3 ;  /* 0x0000000314037836 */ /* 0x000fe20000000000 */
[----:B------:R-:W-:Y:S04]  /*1160*/  BSSY B0, `(.L_x_9) ;  /* 0x0000053000007945 */ /* 0x000fe80003800000 */
[----:B------:R-:W-:-:S13]  /*1170*/  ISETP.GE.AND P0, PT, R3, UR5, PT ;  /* 0x0000000503007c0c */ /* 0x000fda000bf06270 */
[----:B----4-:R-:W-:Y:S05]  /*1180*/  @P0 BRA `(.L_x_10) ;  /* 0x0000000400400947 */ /* 0x010fea0003800000 */
[----:B------:R-:W4:Y:S01]  /*1190*/  LDCU UR7, c[0x0][0x3cc] ;  /* 0x00007980ff0777ac */ /* 0x000f220008000800 */
[C---:B------:R-:W-:Y:S02]  /*11a0*/  LOP3.LUT R13, R21.reuse, 0x20, RZ, 0xfc, !PT ;  /* 0x00000020150d7812 */ /* 0x040fe400078efcff */
[C---:B------:R-:W-:Y:S01]  /*11b0*/  LOP3.LUT R14, R21.reuse, 0x60, RZ, 0xfc, !PT ;  /* 0x00000060150e7812 */ /* 0x040fe200078efcff */
[----:B------:R-:W5:Y:S01]  /*11c0*/  LDCU.64 UR8, c[0x0][0x3a8] ;  /* 0x00007500ff0877ac */ /* 0x000f620008000a00 */
[----:B------:R-:W5:Y:S01]  /*11d0*/  LDCU.64 UR10, c[0x0][0x398] ;  /* 0x00007300ff0a77ac */ /* 0x000f620008000a00 */
[----:B------:R-:W5:Y:S01]  /*11e0*/  LDCU.64 UR16, c[0x0][0x380] ;  /* 0x00007000ff1077ac */ /* 0x000f620008000a00 */
[----:B----4-:R-:W-:Y:S01]  /*11f0*/  ISETP.GE.AND P1, PT, R21, UR7, PT ;  /* 0x0000000715007c0c */ /* 0x010fe2000bf26270 */
[----:B------:R-:W-:Y:S01]  /*1200*/  IMAD R12, R3, UR7, RZ ;  /* 0x00000007030c7c24 */ /* 0x000fe2000f8e02ff */
[----:B------:R-:W-:Y:S02]  /*1210*/  ISETP.GE.AND P0, PT, R13, UR7, PT ;  /* 0x000000070d007c0c */ /* 0x000fe4000bf06270 */
[----:B------:R-:W-:-:S02]  /*1220*/  LOP3.LUT R13, R21, 0x40, RZ, 0xfc, !PT ;  /* 0x00000040150d7812 */ /* 0x000fc400078efcff */
[-C--:B0-----:R-:W-:Y:S02]  /*1230*/  IADD3 R7, P2, PT, R21, R12.reuse, RZ ;  /* 0x0000000c15077210 */ /* 0x081fe40007f5e0ff */
[----:B------:R-:W-:Y:S02]  /*1240*/  ISETP.GE.AND P4, PT, R13, UR7, PT ;  /* 0x000000070d007c0c */ /* 0x000fe4000bf86270 */
[----:B------:R-:W-:Y:S02]  /*1250*/  SHF.L.U32 R24, R7, 0x2, RZ ;  /* 0x0000000207187819 */ /* 0x000fe400000006ff */
[----:B------:R-:W-:Y:S01]  /*1260*/  ISETP.GE.AND P5, PT, R14, UR7, PT ;  /* 0x000000070e007c0c */ /* 0x000fe2000bfa6270 */
[----:B-123--:R-:W0:Y:S01]  /*1270*/  @!P1 LDC.64 R4, c[0x0][0x380] ;  /* 0x0000e000ff049b82 */ /* 0x00ee220000000a00 */
[----:B------:R-:W-:Y:S01]  /*1280*/  @!P1 IADD3 R3, PT, PT, R21, R12, RZ ;  /* 0x0000000c15039210 */ /* 0x000fe20007ffe0ff */
[----:B------:R-:W-:-:S06]  /*1290*/  IMAD.X R12, RZ, RZ, RZ, P2 ;  /* 0x000000ffff0c7224 */ /* 0x000fcc00010e06ff */
[----:B------:R-:W1:Y:S01]  /*12a0*/  @!P1 LDC.64 R10, c[0x0][0x398] ;  /* 0x0000e600ff0a9b82 */ /* 0x000e620000000a00 */
[----:B------:R-:W-:-:S07]  /*12b0*/  SHF.L.U64.HI R7, R7, 0x2, R12 ;  /* 0x0000000207077819 */ /* 0x000fce000001020c */
[----:B------:R-:W2:Y:S01]  /*12c0*/  @!P1 LDC.64 R8, c[0x0][0x3a8] ;  /* 0x0000ea00ff089b82 */ /* 0x000ea20000000a00 */
[C---:B-----5:R-:W-:Y:S02]  /*12d0*/  IADD3 R18, P2, PT, R24.reuse, UR8, RZ ;  /* 0x0000000818127c10 */ /* 0x060fe4000ff5e0ff */
[C---:B------:R-:W-:Y:S02]  /*12e0*/  IADD3 R16, P3, PT, R24.reuse, UR10, RZ ;  /* 0x0000000a18107c10 */ /* 0x040fe4000ff7e0ff */
        /* <DEDUP_REMOVED lines=56> */
.L_x_271:
[----:B-1----:R-:W-:-:S05]  /*1670*/  FADD R4, R5, R14 ;  /* 0x0000000e05047221 */ /* 0x002fca0000000000 */
[----:B------:R4:W-:Y:S02]  /*1680*/  STL [R1+0x18c], R4 ;  /* 0x00018c0401007387 */ /* 0x0009e40000100800 */
.L_x_10:
[----:B------:R-:W-:Y:S05]  /*1690*/  BSYNC B0 ;  /* 0x0000000000007941 */ /* 0x000fea0003800000 */
.L_x_9:
[----:B------:R0:W-:Y:S01]  /*16a0*/  STL [R1+0x190], RZ ;  /* 0x000190ff01007387 */ /* 0x0001e20000100800 */
[----:B------:R-:W-:Y:S01]  /*16b0*/  IADD3 R3, PT, PT, R20, 0x4, RZ ;  /* 0x0000000414037810 */ /* 0x000fe20007ffe0ff */
[----:B------:R-:W-:Y:S03]  /*16c0*/  BSSY B0, `(.L_x_12) ;  /* 0x0000053000007945 */ /* 0x000fe60003800000 */
[----:B------:R-:W-:-:S13]  /*16d0*/  ISETP.GE.AND P0, PT, R3, UR5, PT ;  /* 0x0000000503007c0c */ /* 0x000fda000bf06270 */
[----:B0-----:R-:W-:Y:S05]  /*16e0*/  @P0 BRA `(.L_x_13) ;  /* 0x0000000400400947 */ /* 0x001fea0003800000 */
[----:B------:R-:W0:Y:S01]  /*16f0*/  LDCU UR7, c[0x0][0x3cc] ;  /* 0x00007980ff0777ac */ /* 0x000e220008000800 */
[C---:B------:R-:W-:Y:S02]  /*1700*/  LOP3.LUT R13, R21.reuse, 0x20, RZ, 0xfc, !PT ;  /* 0x00000020150d7812 */ /* 0x040fe400078efcff */
[C---:B------:R-:W-:Y:S01]  /*1710*/  LOP3.LUT R14, R21.reuse, 0x60, RZ, 0xfc, !PT ;  /* 0x00000060150e7812 */ /* 0x040fe200078efcff */
[----:B------:R-:W5:Y:S01]  /*1720*/  LDCU.64 UR8, c[0x0][0x3a8] ;  /* 0x00007500ff0877ac */ /* 0x000f620008000a00 */
[----:B------:R-:W5:Y:S01]  /*1730*/  LDCU.64 UR10, c[0x0][0x398] ;  /* 0x00007300ff0a77ac */ /* 0x000f620008000a00 */
[----:B------:R-:W5:Y:S01]  /*1740*/  LDCU.64 UR16, c[0x0][0x380] ;  /* 0x00007000ff1077ac */ /* 0x000f620008000a00 */
[----:B0-----:R-:W-:Y:S01]  /*1750*/  ISETP.GE.AND P1, PT, R21, UR7, PT ;  /* 0x0000000715007c0c */ /* 0x001fe2000bf26270 */
[----:B------:R-:W-:Y:S01]  /*1760*/  IMAD R12, R3, UR7, RZ ;  /* 0x00000007030c7c24 */ /* 0x000fe2000f8e02ff */
[----:B------:R-:W-:Y:S02]  /*1770*/  ISETP.GE.AND P0, PT, R13, UR7, PT ;  /* 0x000000070d007c0c */ /* 0x000fe4000bf06270 */
[----:B------:R-:W-:-:S02]  /*1780*/  LOP3.LUT R13, R21, 0x40, RZ, 0xfc, !PT ;  /* 0x00000040150d7812 */ /* 0x000fc400078efcff */
[----:B------:R-:W-:Y:S02]  /*1790*/  IADD3 R7, P2, PT, R21, R12, RZ ;  /* 0x0000000c15077210 */ /* 0x000fe40007f5e0ff */
[----:B------:R-:W-:Y:S02]  /*17a0*/  ISETP.GE.AND P4, PT, R13, UR7, PT ;  /* 0x000000070d007c0c */ /* 0x000fe4000bf86270 */
[----:B------:R-:W-:Y:S01]  /*17b0*/  ISETP.GE.AND P5, PT, R14, UR7, PT ;  /* 0x000000070e007c0c */ /* 0x000fe2000bfa6270 */
[----:B------:R-:W-:Y:S02]  /*17c0*/  IMAD.SHL.U32 R24, R7, 0x4, RZ ;  /* 0x0000000407187824 */ /* 0x000fe400078e00ff */
[----:B-1234-:R-:W0:Y:S01]  /*17d0*/  @!P1 LDC.64 R4, c[0x0][0x380] ;  /* 0x0000e000ff049b82 */ /* 0x01ee220000000a00 */
[----:B------:R-:W-:Y:S01]  /*17e0*/  @!P1 IMAD.IADD R3, R21, 0x1, R12 ;  /* 0x0000000115039824 */ /* 0x000fe200078e020c */
[----:B------:R-:W-:-:S06]  /*17f0*/  IADD3.X R12, PT, PT, RZ, RZ, RZ, P2, !PT ;  /* 0x000000ffff0c7210 */ /* 0x000fcc00017fe4ff */
        /* <DEDUP_REMOVED lines=61> */
.L_x_278:
[----:B-1----:R-:W-:-:S05]  /*1bd0*/  FADD R4, R5, R14 ;  /* 0x0000000e05047221 */ /* 0x002fca0000000000 */
[----:B------:R1:W-:Y:S02]  /*1be0*/  STL [R1+0x190], R4 ;  /* 0x0001900401007387 */ /* 0x0003e40000100800 */
.L_x_13:
[----:B------:R-:W-:Y:S05]  /*1bf0*/  BSYNC B0 ;  /* 0x0000000000007941 */ /* 0x000fea0003800000 */
.L_x_12:
[----:B------:R0:W-:Y:S01]  /*1c00*/  STL [R1+0x194], RZ ;  /* 0x000194ff01007387 */ /* 0x0001e20000100800 */
[----:B------:R-:W-:Y:S01]  /*1c10*/  VIADD R3, R20, 0x5 ;  /* 0x0000000514037836 */ /* 0x000fe20000000000 */
[----:B------:R-:W-:Y:S04]  /*1c20*/  BSSY B0, `(.L_x_15) ;  /* 0x0000053000007945 */ /* 0x000fe80003800000 */
        /* <DEDUP_REMOVED lines=12> */
[-C--:B------:R-:W-:Y:S02]  /*1cf0*/  IADD3 R7, P2, PT, R21, R12.reuse, RZ ;  /* 0x0000000c15077210 */ /* 0x080fe40007f5e0ff */
[----:B------:R-:W-:Y:S02]  /*1d00*/  ISETP.GE.AND P4, PT, R13, UR7, PT ;  /* 0x000000070d007c0c */ /* 0x000fe4000bf86270 */
[----:B------:R-:W-:Y:S02]  /*1d10*/  SHF.L.U32 R24, R7, 0x2, RZ ;  /* 0x0000000207187819 */ /* 0x000fe400000006ff */
[----:B------:R-:W-:Y:S01]  /*1d20*/  ISETP.GE.AND P5, PT, R14, UR7, PT ;  /* 0x000000070e007c0c */ /* 0x000fe2000bfa6270 */
[----:B-1234-:R-:W0:Y:S01]  /*1d30*/  @!P1 LDC.64 R4, c[0x0][0x380] ;  /* 0x0000e000ff049b82 */ /* 0x01ee220000000a00 */
        /* <DEDUP_REMOVED lines=63> */
.L_x_285:
[----:B-1----:R-:W-:-:S05]  /*2130*/  FADD R4, R5, R14 ;  /* 0x0000000e05047221 */ /* 0x002fca0000000000 */
[----:B------:R1:W-:Y:S02]  /*2140*/  STL [R1+0x194], R4 ;  /* 0x0001940401007387 */ /* 0x0003e40000100800 */
.L_x_16:
[----:B------:R-:W-:Y:S05]  /*2150*/  BSYNC B0 ;  /* 0x0000000000007941 */ /* 0x000fea0003800000 */
.L_x_15:
        /* <DEDUP_REMOVED lines=83> */
.L_x_292:
[----:B-1----:R-:W-:-:S05]  /*2690*/  FADD R4, R5, R14 ;  /* 0x0000000e05047221 */ /* 0x002fca0000000000 */
[----:B------:R1:W-:Y:S02]  /*26a0*/  STL [R1+0x198], R4 ;  /* 0x0001980401007387 */ /* 0x0003e40000100800 */
.L_x_19:
[----:B------:R-:W-:Y:S05]  /*26b0*/  BSYNC B0 ;  /* 0x0000000000007941 */ /* 0x000fea0003800000 */
.L_x_18:
[----:B------:R0:W-:Y:S01]  /*26c0*/  STL [R1+0x19c], RZ ;  /* 0x00019cff01007387 */ /* 0x0001e20000100800 */
[----:B------:R-:W-:-:S05]  /*26d0*/  VIADD R19, R20, 0x7 ;  /* 0x0000000714137836 */ /* 0x000fca0000000000 */
        /* <DEDUP_REMOVED lines=80> */
.L_x_299:
[----:B-1----:R-:W-:-:S05]  /*2be0*/  FADD R4, R5, R14 ;  /* 0x0000000e05047221 */ /* 0x002fca0000000000 */
[----:B------:R1:W-:Y:S02]  /*2bf0*/  STL [R1+0x19c], R4 ;  /* 0x00019c0401007387 */ /* 0x0003e40000100800 */
.L_x_21:
[----:B------:R-:W-:Y:S05]  /*2c00*/  WARPSYNC.ALL ;  /* 0x0000000000007948 */ /* 0x000fea0003800000 */
[----:B------:R-:W-:-:S09]  /*2c10*/  UISETP.GE.AND UP0, UPT, UR4, 0x1, UPT ;  /* 0x000000010400788c */ /* 0x000fd2000bf06270 */
[----:B------:R-:W-:Y:S05]  /*2c20*/  BRA.U !UP0, `(.L_x_23) ;  /* 0x0000007508507547 */ /* 0x000fea000b800000 */
[----:B------:R-:W5:Y:S01]  /*2c30*/  S2UR UR7, SR_CgaCtaId ;  /* 0x00000000000779c3 */ /* 0x000f620000008800 */
[----:B------:R-:W0:Y:S01]  /*2c40*/  LDCU UR8, c[0x0][0x3cc] ;  /* 0x00007980ff0877ac */ /* 0x000e220008000800 */
[C---:B------:R-:W-:Y:S01]  /*2c50*/  IADD3 R3, PT, PT, R1.reuse, 0x1a0, RZ ;  /* 0x000001a001037810 */ /* 0x040fe20007ffe0ff */
[----:B-1234-:R-:W-:Y:S01]  /*2c60*/  VIADD R4, R1, 0x2a0 ;  /* 0x000002a001047836 */ /* 0x01efe20000000000 */
[----:B------:R-:W-:Y:S01]  /*2c70*/  UMOV UR4, 0x400 ;  /* 0x0000040000047882 */ /* 0x000fe20000000000 */
[----:B------:R-:W-:Y:S02]  /*2c80*/  UIADD3 UR15, UPT, UPT, UR6, 0x220, URZ ;  /* 0x00000220060f7890 */ /* 0x000fe4000fffe0ff */
[----:B------:R-:W-:Y:S02]  /*2c90*/  UIADD3 UR6, UPT, UPT, UR6, 0x320, URZ ;  /* 0x0000032006067890 */ /* 0x000fe4000fffe0ff */
[----:B0-----:R-:W-:Y:S02]  /*2ca0*/  UIADD3 UR16, UPT, UPT, UR8, -0x1, URZ ;  /* 0xffffffff08107890 */ /* 0x001fe4000fffe0ff */
[----:B------:R-:W-:-:S02]  /*2cb0*/  ULOP3.LUT UR17, UR8, 0x7, URZ, 0xc0, !UPT ;  /* 0x0000000708117892 */ /* 0x000fc4000f8ec0ff */
[----:B------:R-:W-:Y:S02]  /*2cc0*/  ULOP3.LUT UR18, UR8, 0x3, URZ, 0xc0, !UPT ;  /* 0x0000000308127892 */ /* 0x000fe4000f8ec0ff */
[----:B-----5:R-:W-:Y:S01]  /*2cd0*/  ULEA UR4, UR7, UR4, 0x18 ;  /* 0x0000000407047291 */ /* 0x020fe2000f8ec0ff */
[----:B------:R-:W-:Y:S01]  /*2ce0*/  IADD3 R18, PT, PT, -R21, UR16, RZ ;  /* 0x0000001015127c10 */ /* 0x000fe2000fffe1ff */
[----:B------:R-:W-:Y:S02]  /*2cf0*/  ULOP3.LUT UR19, UR8, 0x7ffffff8, URZ, 0xc0, !UPT ;  /* 0x7ffffff808137892 */ /* 0x000fe4000f8ec0ff */
[----:B------:R-:W-:Y:S01]  /*2d00*/  ULEA UR7, UR8, UR4, 0x7 ;  /* 0x0000000408077291 */ /* 0x000fe2000f8e38ff */
[----:B------:R-:W-:Y:S01]  /*2d10*/  LEA.HI R16, R18, 0x1, RZ, 0x1b ;  /* 0x0000000112107811 */ /* 0x000fe200078fd8ff */
[----:B------:R-:W-:Y:S02]  /*2d20*/  ULOP3.LUT UR21, UR8, 0x1, URZ, 0xc0, !UPT ;  /* 0x0000000108157892 */ /* 0x000fe4000f8ec0ff */
[----:B------:R-:W-:Y:S01]  /*2d30*/  ULEA UR20, UR8, UR7, 0x7 ;  /* 0x0000000708147291 */ /* 0x000fe2000f8e38ff */
[C---:B------:R-:W-:Y:S01]  /*2d40*/  LOP3.LUT R17, R16.reuse, 0xffffff0, RZ, 0xc0, !PT ;  /* 0x0ffffff010117812 */ /* 0x040fe200078ec0ff */
[----:B------:R-:W-:Y:S01]  /*2d50*/  UMOV UR4, URZ ;  /* 0x000000ff00047c82 */ /* 0x000fe20008000000 */
[----:B------:R-:W-:Y:S01]  /*2d60*/  LOP3.LUT R16, R16, 0x3, RZ, 0xc0, !PT ;  /* 0x0000000310107812 */ /* 0x000fe200078ec0ff */
[----:B------:R-:W-:-:S12]  /*2d70*/  ULEA UR8, UR8, UR20, 0x7 ;  /* 0x0000001408087291 */ /* 0x000fd8000f8e38ff */
.L_x_230:
[----:B0-----:R-:W0:Y:S01]  /*2d80*/  LDC R7, c[0x0][0x3c8] ;  /* 0x0000f200ff077b82 */ /* 0x001e220000000800 */
[----:B------:R-:W-:Y:S01]  /*2d90*/  USHF.L.U32 UR25, UR4, 0x5, URZ ;  /* 0x0000000504197899 */ /* 0x000fe200080006ff */
[----:B------:R-:W1:Y:S01]  /*2da0*/  S2R R14, SR_TID.X ;  /* 0x00000000000e7919 */ /* 0x000e620000002100 */
[----:B------:R-:W-:Y:S04]  /*2db0*/  BSSY.RECONVERGENT B0, `(.L_x_24) ;  /* 0x000002a000007945 */ /* 0x000fe80003800200 */
[----:B------:R-:W-:Y:S01]  /*2dc0*/  MOV R8, UR25 ;  /* 0x0000001900087c02 */ /* 0x000fe20008000f00 */
[----:B------:R-:W2:Y:S03]  /*2dd0*/  LDC R5, c[0x0][0x3cc] ;  /* 0x0000f300ff057b82 */ /* 0x000ea60000000800 */
[----:B0-----:R-:W-:-:S04]  /*2de0*/  VIADDMNMX R7, R8, 0x20, R7, PT ;  /* 0x0000002008077846 */ /* 0x001fc80003800107 */
[----:B------:R-:W-:-:S13]  /*2df0*/  R2UR UR9, R7 ;  /* 0x00000000070972ca */ /* 0x000fda00000e0000 */
[----:B------:R-:W-:Y:S02]  /*2e00*/  UIADD3 UR22, UPT, UPT, -UR25, UR9, URZ ;  /* 0x0000000919167290 */ /* 0x000fe4000fffe1ff */
[----:B------:R-:W-:Y:S02]  /*2e10*/  ULOP3.LUT UR23, UR9, 0x7, URZ, 0xc0, !UPT ;  /* 0x0000000709177892 */ /* 0x000fe4000f8ec0ff */
[----:B------:R-:W-:Y:S02]  /*2e20*/  ULOP3.LUT UR24, UR9, 0xf, URZ, 0xc0, !UPT ;  /* 0x0000000f09187892 */ /* 0x000fe4000f8ec0ff */
[----:B--2---:R-:W-:Y:S01]  /*2e30*/  IMAD R7, R5, UR22, RZ ;  /* 0x0000001605077c24 */ /* 0x004fe2000f8e02ff */
[----:B------:R-:W-:Y:S04]  /*2e40*/  BAR.SYNC.DEFER_BLOCKING 0x0 ;  /* 0x0000000000007b1d */ /* 0x000fe80000010000 */
[----:B-1----:R-:W-:-:S13]  /*2e50*/  ISETP.GE.AND P0, PT, R14, R7, PT ;  /* 0x000000070e00720c */ /* 0x002fda0003f06270 */
[----:B-----5:R-:W-:Y:S05]  /*2e60*/  @P0 BRA `(.L_x_25) ;  /* 0x0000000000780947 */ /* 0x020fea0003800000 */
[----:B------:R-:W0:Y:S01]  /*2e70*/  S2UR UR11, SR_CgaCtaId ;  /* 0x00000000000b79c3 */ /* 0x000e220000008800 */
[----:B------:R-:W-:Y:S01]  /*2e80*/  UMOV UR10, 0x400 ;  /* 0x00000400000a7882 */ /* 0x000fe20000000000 */
[----:B------:R-:W-:Y:S01]  /*2e90*/  BSSY.RECONVERGENT B1, `(.L_x_26) ;  /* 0x0000014000017945 */ /* 0x000fe20003800200 */
[--C-:B------:R-:W-:Y:S02]  /*2ea0*/  IMAD R15, R5, UR25, R14.reuse ;  /* 0x00000019050f7c24 */ /* 0x100fe4000f8e020e */
[----:B------:R-:W-:-:S03]  /*2eb0*/  IMAD.MOV.U32 R24, RZ, RZ, R14 ;  /* 0x000000ffff187224 */ /* 0x000fc600078e000e */
[----:B------:R-:W1:Y:S01]  /*2ec0*/  LDC.64 R8, c[0x0][0x390] ;  /* 0x0000e400ff087b82 */ /* 0x000e620000000a00 */
[----:B0-----:R-:W-:-:S06]  /*2ed0*/  ULEA UR10, UR11, UR10, 0x18 ;  /* 0x0000000a0b0a7291 */ /* 0x001fcc000f8ec0ff */
[----:B------:R-:W-:-:S07]  /*2ee0*/  LEA R22, R14, UR10, 0x2 ;  /* 0x0000000a0e167c11 */ /* 0x000fce000f8e10ff */
.L_x_27:
[----:B------:R-:W0:Y:S01]  /*2ef0*/  LDC.64 R10, c[0x0][0x388] ;  /* 0x0000e200ff0a7b82 */ /* 0x000e220000000a00 */
[----:B-12---:R-:W-:-:S06]  /*2f00*/  IMAD.WIDE R12, R15, 0x4, R8 ;  /* 0x000000040f0c7825 */ /* 0x006fcc00078e0208 */
[----:B------:R-:W2:Y:S01]  /*2f10*/  LDG.E R12, desc[UR12][R12.64] ;  /* 0x0000000c0c0c7981 */ /* 0x000ea2000c1e1900 */
[----:B0-----:R-:W-:-:S06]  /*2f20*/  IMAD.WIDE R10, R15, 0x4, R10 ;  /* 0x000000040f0a7825 */ /* 0x001fcc00078e020a */
[----:B------:R-:W3:Y:S01]  /*2f30*/  LDG.E R11, desc[UR12][R10.64] ;  /* 0x0000000c0a0b7981 */ /* 0x000ee2000c1e1900 */
[----:B------:R-:W-:Y:S01]  /*2f40*/  LEA R23, R5, R22, 0x7 ;  /* 0x0000001605177211 */ /* 0x000fe200078e38ff */
[----:B------:R-:W-:-:S05]  /*2f50*/  VIADD R24, R24, UR14 ;  /* 0x0000000e18187c36 */ /* 0x000fca0008000000 */
[----:B------:R-:W-:Y:S02]  /*2f60*/  ISETP.GE.AND P0, PT, R24, R7, PT ;  /* 0x000000071800720c */ /* 0x000fe40003f06270 */
[----:B------:R-:W-:Y:S02]  /*2f70*/  MOV R25, UR14 ;  /* 0x0000000e00197c02 */ /* 0x000fe40008000f00 */
[----:B------:R-:W-:Y:S01]  /*2f80*/  IADD3 R15, PT, PT, R15, UR14, RZ ;  /* 0x0000000e0f0f7c10 */ /* 0x000fe2000fffe0ff */
[----:B---3--:R0:W-:Y:S04]  /*2f90*/  STS [R22], R11 ;  /* 0x0000000b16007388 */ /* 0x0081e80000000800 */
[----:B--2---:R2:W-:Y:S01]  /*2fa0*/  STS [R23], R12 ;  /* 0x0000000c17007388 */ /* 0x0045e20000000800 */
[----:B0-----:R-:W-:-:S03]  /*2fb0*/  IMAD R22, R25, 0x4, R22 ;  /* 0x0000000419167824 */ /* 0x001fc600078e0216 */
[----:B------:R-:W-:Y:S05]  /*2fc0*/  @!P0 BRA `(.L_x_27) ;  /* 0xfffffffc00c88947 */ /* 0x000fea000383ffff */
[----:B------:R-:W-:Y:S05]  /*2fd0*/  BSYNC.RECONVERGENT B1 ;  /* 0x0000000000017941 */ /* 0x000fea0003800200 */
.L_x_26:
[C---:B------:R-:W-:Y:S02]  /*2fe0*/  LEA R8, R14.reuse, UR20, 0x2 ;  /* 0x000000140e087c11 */ /* 0x040fe4000f8e10ff */
[----:B------:R-:W-:-:S03]  /*2ff0*/  IADD3 R14, PT, PT, R14, UR14, RZ ;  /* 0x0000000e0e0e7c10 */ /* 0x000fc6000fffe0ff */
[----:B------:R-:W-:Y:S01]  /*3000*/  IMAD R9, R5, 0x80, R8 ;  /* 0x0000008005097824 */ /* 0x000fe200078e0208 */
[----:B------:R0:W-:Y:S01]  /*3010*/  STS [R8], RZ ;  /* 0x000000ff08007388 */ /* 0x0001e20000000800 */
[----:B------:R-:W-:-:S03]  /*3020*/  ISETP.GE.AND P0, PT, R14, R7, PT ;  /* 0x000000070e00720c */ /* 0x000fc60003f06270 */
[----:B------:R0:W-:Y:S10]  /*3030*/  STS [R9], RZ ;  /* 0x000000ff09007388 */ /* 0x0001f40000000800 */
[----:B0-----:R-:W-:Y:S05]  /*3040*/  @!P0 BRA `(.L_x_26) ;  /* 0xfffffffc00e48947 */ /* 0x001fea000383ffff */
.L_x_25:
[----:B------:R-:W-:Y:S05]  /*3050*/  BSYNC.RECONVERGENT B0 ;  /* 0x0000000000007941 */ /* 0x000fea0003800200 */
.L_x_24:
[----:B------:R-:W-:Y:S01]  /*3060*/  BAR.SYNC.DEFER_BLOCKING 0x0 ;  /* 0x0000000000007b1d */ /* 0x000fe20000010000 */
[----:B------:R-:W-:Y:S01]  /*3070*/  IMAD.MOV.U32 R7, RZ, RZ, RZ ;  /* 0x000000ffff077224 */ /* 0x000fe200078e00ff */
[----:B------:R-:W-:Y:S02]  /*3080*/  ULOP3.LUT UR9, UR9, 0x3, URZ, 0xc0, !UPT ;  /* 0x0000000309097892 */ /* 0x000fe4000f8ec0ff */
[----:B------:R-:W-:-:S12]  /*3090*/  UIADD3 UR25, UPT, UPT, -UR24, UR22, URZ ;  /* 0x0000001618197290 */ /* 0x000fd8000fffe1ff */
.L_x_226:
[----:B------:R-:W-:Y:S01]  /*30a0*/  IADD3 R5, PT, PT, R20, R7, RZ ;  /* 0x0000000714057210 */ /* 0x000fe20007ffe0ff */
[----:B------:R-:W-:Y:S03]  /*30b0*/  BSSY B2, `(.L_x_28) ;  /* 0x00006e4000027945 */ /* 0x000fe60003800000 */
[----:B------:R-:W-:-:S13]  /*30c0*/  ISETP.GE.AND P0, PT, R5, UR5, PT ;  /* 0x0000000505007c0c */ /* 0x000fda000bf06270 */
[----:B01-345:R-:W-:Y:S05]  /*30d0*/  @P0 BRA `(.L_x_29) ;  /* 0x0000006c00840947 */ /* 0x03bfea0003800000 */
[----:B------:R-:W-:Y:S01]  /*30e0*/  UISETP.GE.AND UP0, UPT, UR22, 0x1, UPT ;  /* 0x000000011600788c */ /* 0x000fe2000bf06270 */
[----:B------:R-:W-:Y:S02]  /*30f0*/  IMAD.U32 R8, RZ, RZ, UR17 ;  /* 0x00000011ff087e24 */ /* 0x000fe4000f8e00ff */
[----:B------:R-:W-:-:S03]  /*3100*/  IMAD R5, R7, 0x10, R1 ;  /* 0x0000001007057824 */ /* 0x000fc600078e0201 */
[----:B------:R-:W-:-:S03]  /*3110*/  IADD3 R8, PT, PT, R8, -0x1, RZ ;  /* 0xffffffff08087810 */ /* 0x000fc60007ffe0ff */
[----:B------:R-:W-:Y:S05]  /*3120*/  BRA.U !UP0, `(.L_x_30) ;  /* 0x00000011088c7547 */ /* 0x000fea000b800000 */
[----:B------:R-:W0:Y:S02]  /*3130*/  LDCU UR10, c[0x0][0x3cc] ;  /* 0x00007980ff0a77ac */ /* 0x000e240008000800 */
[----:B0-----:R-:W-:-:S09]  /*3140*/  UISETP.GE.AND UP0, UPT, UR10, 0x1, UPT ;  /* 0x000000010a00788c */ /* 0x001fd2000bf06270 */
[----:B------:R-:W-:Y:S05]  /*3150*/  BRA.U !UP0, `(.L_x_31) ;  /* 0x0000000908bc7547 */ /* 0x000fea000b800000 */
[----:B------:R-:W-:Y:S01]  /*3160*/  BSSY B0, `(.L_x_32) ;  /* 0x00000ad000007945 */ /* 0x000fe20003800000 */
[----:B------:R-:W-:-:S07]  /*3170*/  IMAD.MOV.U32 R10, RZ, RZ, RZ ;  /* 0x000000ffff0a7224 */ /* 0x000fce00078e00ff */
.L_x_41:
[----:B------:R-:W-:Y:S01]  /*3180*/  UISETP.GE.U32.AND UP0, UPT, UR16, 0x7, UPT ;  /* 0x000000071000788c */ /* 0x000fe2000bf06070 */
[----:B------:R-:W-:Y:S02]  /*3190*/  HFMA2 R24, -RZ, RZ, 0, 0 ;  /* 0x00000000ff187431 */ /* 0x000fe400000001ff */
[----:B-1----:R-:W-:-:S06]  /*31a0*/  IMAD.MOV.U32 R9, RZ, RZ, RZ ;  /* 0x000000ffff097224 */ /* 0x002fcc00078e00ff */
[----:B0-----:R-:W-:Y:S05]  /*31b0*/  BRA.U !UP0, `(.L_x_33) ;  /* 0x0000000108fc7547 */ /* 0x001fea000b800000 */
[----:B--2---:R-:W0:Y:S01]  /*31c0*/  S2R R12, SR_CgaCtaId ;  /* 0x00000000000c7919 */ /* 0x004e220000008800 */
[----:B------:R-:W-:Y:S01]  /*31d0*/  MOV R11, 0x400 ;  /* 0x00000400000b7802 */ /* 0x000fe20000000f00 */
[----:B------:R-:W-:Y:S01]  /*31e0*/  BSSY.RECONVERGENT B1, `(.L_x_34) ;  /* 0x000003b000017945 */ /* 0x000fe20003800200 */
[----:B------:R-:W-:Y:S01]  /*31f0*/  MOV R24, RZ ;  /* 0x000000ff00187202 */ /* 0x000fe20000000f00 */
[----:B------:R-:W-:Y:S01]  /*3200*/  IMAD.MOV.U32 R9, RZ, RZ, RZ ;  /* 0x000000ffff097224 */ /* 0x000fe200078e00ff */
[----:B0-----:R-:W-:-:S07]  /*3210*/  LEA R11, R12, R11, 0x18 ;  /* 0x0000000b0c0b7211 */ /* 0x001fce00078ec0ff */
.L_x_35:
[C---:B------:R-:W-:Y:S01]  /*3220*/  LOP3.LUT R12, R9.reuse, 0x18, RZ, 0xc0, !PT ;  /* 0x00000018090c7812 */ /* 0x040fe200078ec0ff */
[----:B------:R-:W-:Y:S01]  /*3230*/  VIADD R13, R9, 0x1 ;  /* 0x00000001090d7836 */ /* 0x000fe20000000000 */
[----:B------:R-:W0:Y:S02]  /*3240*/  LDCU UR10, c[0x0][0x3cc] ;  /* 0x00007980ff0a77ac */ /* 0x000e240008000800 */
[----:B------:R-:W-:Y:S02]  /*3250*/  ISETP.NE.AND P1, PT, R12, R21, PT ;  /* 0x000000150c00720c */ /* 0x000fe40003f25270 */
[----:B------:R-:W-:-:S04]  /*3260*/  SHF.R.U32.HI R12, RZ, 0x5, R9 ;  /* 0x00000005ff0c7819 */ /* 0x000fc80000011609 */
[----:B------:R-:W-:-:S07]  /*3270*/  LEA R12, R12, R5, 0x2 ;  /* 0x000000050c0c7211 */ /* 0x000fce00078e10ff */
[----:B------:R-:W2:Y:S01]  /*3280*/  @!P1 LDL R23, [R12] ;  /* 0x000000000c179983 */ /* 0x000ea20000100800 */
[----:B------:R-:W-:-:S04]  /*3290*/  LOP3.LUT R14, R13, 0x19, RZ, 0xc0, !PT ;  /* 0x000000190d0e7812 */ /* 0x000fc800078ec0ff */
[----:B------:R-:W-:-:S13]  /*32a0*/  ISETP.NE.AND P2, PT, R14, R21, PT ;  /* 0x000000150e00720c */ /* 0x000fda0003f45270 */
[----:B------:R-:W3:Y:S01]  /*32b0*/  @!P2 LDL R25, [R12] ;  /* 0x000000000c19a983 */ /* 0x000ee20000100800 */
[----:B------:R-:W-:-:S04]  /*32c0*/  IADD3 R13, PT, PT, R9, 0x2, RZ ;  /* 0x00000002090d7810 */ /* 0x000fc80007ffe0ff */
[----:B------:R-:W-:-:S04]  /*32d0*/  LOP3.LUT R14, R13, 0x1a, RZ, 0xc0, !PT ;  /* 0x0000001a0d0e7812 */ /* 0x000fc800078ec0ff */
[----:B------:R-:W-:-:S13]  /*32e0*/  ISETP.NE.AND P3, PT, R14, R21, PT ;  /* 0x000000150e00720c */ /* 0x000fda0003f65270 */
[----:B------:R-:W4:Y:S01]  /*32f0*/  @!P3 LDL R15, [R12] ;  /* 0x000000000c0fb983 */ /* 0x000f220000100800 */
[----:B------:R-:W-:-:S05]  /*3300*/  VIADD R13, R9, 0x3 ;  /* 0x00000003090d7836 */ /* 0x000fca0000000000 */
[----:B------:R-:W-:-:S04]  /*3310*/  LOP3.LUT R14, R13, 0x1b, RZ, 0xc0, !PT ;  /* 0x0000001b0d0e7812 */ /* 0x000fc800078ec0ff */
[----:B------:R-:W-:Y:S01]  /*3320*/  ISETP.NE.AND P0, PT, R14, R21, PT ;  /* 0x000000150e00720c */ /* 0x000fe20003f05270 */
[----:B0-----:R-:W-:-:S05]  /*3330*/  IMAD R14, R10, UR10, R9 ;  /* 0x0000000a0a0e7c24 */ /* 0x001fca000f8e0209 */
[----:B------:R-:W-:-:S05]  /*3340*/  LEA R14, R14, R11, 0x2 ;  /* 0x0000000b0e0e7211 */ /* 0x000fca00078e10ff */
[----:B------:R-:W2:Y:S04]  /*3350*/  @!P1 LDS R22, [R14] ;  /* 0x000000000e169984 */ /* 0x000ea80000000800 */
[----:B------:R-:W5:Y:S01]  /*3360*/  @!P0 LDL R13, [R12] ;  /* 0x000000000c0d8983 */ /* 0x000f620000100800 */
[----:B--2---:R-:W-:-:S03]  /*3370*/  @!P1 FFMA R24, R23, R22, R24 ;  /* 0x0000001617189223 */ /* 0x004fc60000000018 */
[----:B------:R-:W3:Y:S02]  /*3380*/  @!P2 LDS R22, [R14+0x4] ;  /* 0x000004000e16a984 */ /* 0x000ee40000000800 */
[----:B---3--:R-:W-:Y:S01]  /*3390*/  @!P2 FFMA R24, R25, R22, R24 ;  /* 0x000000161918a223 */ /* 0x008fe20000000018 */
[----:B------:R-:W-:Y:S01]  /*33a0*/  VIADD R22, R9, 0x4 ;  /* 0x0000000409167836 */ /* 0x000fe20000000000 */
[----:B------:R-:W4:Y:S04]  /*33b0*/  @!P3 LDS R25, [R14+0x8] ;  /* 0x000008000e19b984 */ /* 0x000f280000000800 */
[----:B------:R-:W-:-:S04]  /*33c0*/  LOP3.LUT R22, R22, 0x1c, RZ, 0xc0, !PT ;  /* 0x0000001c16167812 */ /* 0x000fc800078ec0ff */
[----:B------:R-:W-:Y:S02]  /*33d0*/  ISETP.NE.AND P1, PT, R22, R21, PT ;  /* 0x000000151600720c */ /* 0x000fe40003f25270 */
[----:B------:R-:W5:Y:S11]  /*33e0*/  @!P0 LDS R22, [R14+0xc] ;  /* 0x00000c000e168984 */ /* 0x000f760000000800 */
[----:B------:R-:W2:Y:S01]  /*33f0*/  @!P1 LDL R23, [R12] ;  /* 0x000000000c179983 */ /* 0x000ea20000100800 */
[----:B----4-:R-:W-:Y:S01]  /*3400*/  @!P3 FFMA R24, R15, R25, R24 ;  /* 0x000000190f18b223 */ /* 0x010fe20000000018 */
[C---:B------:R-:W-:Y:S01]  /*3410*/  IADD3 R15, PT, PT, R9.reuse, 0x5, RZ ;  /* 0x00000005090f7810 */ /* 0x040fe20007ffe0ff */
[----:B------:R-:W-:-:S03]  /*3420*/  VIADD R25, R9, 0x6 ;  /* 0x0000000609197836 */ /* 0x000fc60000000000 */
[----:B------:R-:W-:Y:S02]  /*3430*/  LOP3.LUT R26, R15, 0x1d, RZ, 0xc0, !PT ;  /* 0x0000001d0f1a7812 */ /* 0x000fe400078ec0ff */
[----:B------:R-:W-:Y:S02]  /*3440*/  LOP3.LUT R28, R25, 0x1e, RZ, 0xc0, !PT ;  /* 0x0000001e191c7812 */ /* 0x000fe400078ec0ff */
[-C--:B------:R-:W-:Y:S02]  /*3450*/  ISETP.NE.AND P2, PT, R26, R21.reuse, PT ;  /* 0x000000151a00720c */ /* 0x080fe40003f45270 */
[----:B------:R-:W-:Y:S02]  /*3460*/  IADD3 R15, PT, PT, R9, 0x7, RZ ;  /* 0x00000007090f7810 */ /* 0x000fe40007ffe0ff */
[----:B------:R-:W-:Y:S02]  /*3470*/  ISETP.NE.AND P3, PT, R28, R21, PT ;  /* 0x000000151c00720c */ /* 0x000fe40003f65270 */
[----:B------:R-:W-:-:S04]  /*3480*/  LOP3.LUT R26, R15, 0x1f, RZ, 0xc0, !PT ;  /* 0x0000001f0f1a7812 */ /* 0x000fc800078ec0ff */
[----:B------:R-:W-:-:S03]  /*3490*/  ISETP.NE.AND P4, PT, R26, R21, PT ;  /* 0x000000151a00720c */ /* 0x000fc60003f85270 */
[----:B------:R-:W3:Y:S01]  /*34a0*/  @!P2 LDL R15, [R12] ;  /* 0x000000000c0fa983 */ /* 0x000ee20000100800 */
[----:B-----5:R-:W-:-:S03]  /*34b0*/  @!P0 FFMA R24, R13, R22, R24 ;  /* 0x000000160d188223 */ /* 0x020fc60000000018 */
[----:B------:R-:W4:Y:S04]  /*34c0*/  @!P3 LDL R27, [R12] ;  /* 0x000000000c1bb983 */ /* 0x000f280000100800 */
[----:B------:R-:W2:Y:S04]  /*34d0*/  @!P1 LDS R13, [R14+0x10] ;  /* 0x000010000e0d9984 */ /* 0x000ea80000000800 */
[----:B------:R-:W5:Y:S01]  /*34e0*/  @!P4 LDL R29, [R12] ;  /* 0x000000000c1dc983 */ /* 0x000f620000100800 */
[----:B------:R-:W-:-:S03]  /*34f0*/  VIADD R9, R9, 0x8 ;  /* 0x0000000809097836 */ /* 0x000fc60000000000 */
[----:B------:R-:W-:Y:S02]  /*3500*/  @!P4 LDS R25, [R14+0x1c] ;  /* 0x00001c000e19c984 */ /* 0x000fe40000000800 */
[----:B------:R-:W-:Y:S01]  /*3510*/  ISETP.NE.AND P0, PT, R9, UR19, PT ;  /* 0x0000001309007c0c */ /* 0x000fe2000bf05270 */
[----:B--2---:R-:W-:Y:S02]  /*3520*/  @!P1 FFMA R24, R23, R13, R24 ;  /* 0x0000000d17189223 */ /* 0x004fe40000000018 */
[----:B------:R-:W3:Y:S04]  /*3530*/  @!P2 LDS R13, [R14+0x14] ;  /* 0x000014000e0da984 */ /* 0x000ee80000000800 */
[----:B------:R-:W4:Y:S01]  /*3540*/  @!P3 LDS R23, [R14+0x18] ;  /* 0x000018000e17b984 */ /* 0x000f220000000800 */
[----:B---3--:R-:W-:-:S04]  /*3550*/  @!P2 FFMA R24, R15, R13, R24 ;  /* 0x0000000d0f18a223 */ /* 0x008fc80000000018 */
[----:B----4-:R-:W-:-:S04]  /*3560*/  @!P3 FFMA R24, R27, R23, R24 ;  /* 0x000000171b18b223 */ /* 0x010fc80000000018 */
[----:B-----5:R-:W-:Y:S01]  /*3570*/  @!P4 FFMA R24, R29, R25, R24 ;  /* 0x000000191d18c223 */ /* 0x020fe20000000018 */
[----:B------:R-:W-:Y:S06]  /*3580*/  @P0 BRA `(.L_x_35) ;  /* 0xfffffffc00240947 */ /* 0x000fec000383ffff */
[----:B------:R-:W-:Y:S05]  /*3590*/  BSYNC.RECONVERGENT B1 ;  /* 0x0000000000017941 */ /* 0x000fea0003800200 */
.L_x_34:
[----:B------:R-:W-:-:S07]  /*35a0*/  MOV R9, UR19 ;  /* 0x0000001300097c02 */ /* 0x000fce0008000f00 */
.L_x_33:
[----:B------:R-:W-:-:S09]  /*35b0*/  UISETP.NE.AND UP0, UPT, UR17, URZ, UPT ;  /* 0x000000ff1100728c */ /* 0x000fd2000bf05270 */
[----:B------:R-:W-:Y:S05]  /*35c0*/  BRA.U !UP0, `(.L_x_36) ;  /* 0x00000005084c7547 */ /* 0x000fea000b800000 */
[----:B------:R-:W-:Y:S01]  /*35d0*/  ISETP.GE.U32.AND P0, PT, R8, 0x3, PT ;  /* 0x000000030800780c */ /* 0x000fe20003f06070 */
[----:B------:R-:W-:-:S12]  /*35e0*/  UISETP.NE.AND UP0, UPT, UR18, URZ, UPT ;  /* 0x000000ff1200728c */ /* 0x000fd8000bf05270 */
[----:B------:R-:W-:Y:S05]  /*35f0*/  @!P0 BRA `(.L_x_37) ;  /* 0x0000000000988947 */ /* 0x000fea0003800000 */
[C---:B--2---:R-:W-:Y:S02]  /*3600*/  LOP3.LUT R12, R9.reuse, 0x1f, RZ, 0xc0, !PT ;  /* 0x0000001f090c7812 */ /* 0x044fe400078ec0ff */
[C---:B------:R-:W-:Y:S01]  /*3610*/  IADD3 R13, PT, PT, R9.reuse, 0x1, RZ ;  /* 0x00000001090d7810 */ /* 0x040fe20007ffe0ff */
[C---:B------:R-:W-:Y:S01]  /*3620*/  VIADD R15, R9.reuse, 0x2 ;  /* 0x00000002090f7836 */ /* 0x040fe20000000000 */
[----:B------:R-:W-:Y:S02]  /*3630*/  ISETP.NE.AND P0, PT, R12, R21, PT ;  /* 0x000000150c00720c */ /* 0x000fe40003f05270 */
[----:B------:R-:W-:Y:S01]  /*3640*/  IADD3 R22, PT, PT, R9, 0x3, RZ ;  /* 0x0000000309167810 */ /* 0x000fe20007ffe0ff */
[----:B------:R-:W0:Y:S01]  /*3650*/  S2UR UR11, SR_CgaCtaId ;  /* 0x00000000000b79c3 */ /* 0x000e220000008800 */
[----:B------:R-:W1:Y:S09]  /*3660*/  LDCU UR26, c[0x0][0x3cc] ;  /* 0x00007980ff1a77ac */ /* 0x000e720008000800 */
[----:B------:R-:W-:-:S05]  /*3670*/  @!P0 SHF.R.U32.HI R12, RZ, 0x5, R9 ;  /* 0x00000005ff0c8819 */ /* 0x000fca0000011609 */
[----:B------:R-:W-:-:S06]  /*3680*/  @!P0 IMAD R11, R12, 0x4, R5 ;  /* 0x000000040c0b8824 */ /* 0x000fcc00078e0205 */
[----:B------:R-:W2:Y:S01]  /*3690*/  @!P0 LDL R11, [R11] ;  /* 0x000000000b0b8983 */ /* 0x000ea20000100800 */
[----:B------:R-:W-:Y:S02]  /*36a0*/  LOP3.LUT R12, R13, 0x1f, RZ, 0xc0, !PT ;  /* 0x0000001f0d0c7812 */ /* 0x000fe400078ec0ff */
[----:B------:R-:W-:Y:S02]  /*36b0*/  LOP3.LUT R14, R15, 0x1f, RZ, 0xc0, !PT ;  /* 0x0000001f0f0e7812 */ /* 0x000fe400078ec0ff */
[-C--:B------:R-:W-:Y:S02]  /*36c0*/  ISETP.NE.AND P1, PT, R12, R21.reuse, PT ;  /* 0x000000150c00720c */ /* 0x080fe40003f25270 */
[----:B------:R-:W-:Y:S02]  /*36d0*/  ISETP.NE.AND P2, PT, R14, R21, PT ;  /* 0x000000150e00720c */ /* 0x000fe40003f45270 */
[----:B------:R-:W-:-:S04]  /*36e0*/  LOP3.LUT R12, R22, 0x1f, RZ, 0xc0, !PT ;  /* 0x0000001f160c7812 */ /* 0x000fc800078ec0ff */
[----:B------:R-:W-:-:S05]  /*36f0*/  ISETP.NE.AND P3, PT, R12, R21, PT ;  /* 0x000000150c00720c */ /* 0x000fca0003f65270 */
[----:B------:R-:W-:Y:S02]  /*3700*/  @!P1 SHF.R.U32.HI R12, RZ, 0x5, R13 ;  /* 0x00000005ff0c9819 */ /* 0x000fe4000001160d */
[----:B------:R-:W-:-:S03]  /*3710*/  @!P2 SHF.R.U32.HI R14, RZ, 0x5, R15 ;  /* 0x00000005ff0ea819 */ /* 0x000fc6000001160f */
[----:B------:R-:W-:Y:S01]  /*3720*/  @!P1 IMAD R13, R12, 0x4, R5 ;  /* 0x000000040c0d9824 */ /* 0x000fe200078e0205 */
[----:B------:R-:W-:Y:S02]  /*3730*/  @!P2 LEA R15, R14, R5, 0x2 ;  /* 0x000000050e0fa211 */ /* 0x000fe400078e10ff */
[----:B------:R-:W-:-:S03]  /*3740*/  @!P3 SHF.R.U32.HI R12, RZ, 0x5, R22 ;  /* 0x00000005ff0cb819 */ /* 0x000fc60000011616 */
[----:B------:R-:W3:Y:S02]  /*3750*/  @!P1 LDL R13, [R13] ;  /* 0x000000000d0d9983 */ /* 0x000ee40000100800 */
[----:B------:R-:W-:Y:S02]  /*3760*/  @!P3 IMAD R22, R12, 0x4, R5 ;  /* 0x000000040c16b824 */ /* 0x000fe400078e0205 */
[----:B------:R-:W4:Y:S04]  /*3770*/  @!P2 LDL R15, [R15] ;  /* 0x000000000f0fa983 */ /* 0x000f280000100800 */
[----:B------:R-:W5:Y:S01]  /*3780*/  @!P3 LDL R23, [R22] ;  /* 0x000000001617b983 */ /* 0x000f620000100800 */
[----:B------:R-:W-:Y:S01]  /*3790*/  UMOV UR10, 0x400 ;  /* 0x00000400000a7882 */ /* 0x000fe20000000000 */
[----:B-1----:R-:W-:Y:S01]  /*37a0*/  IMAD R12, R10, UR26, R9 ;  /* 0x0000001a0a0c7c24 */ /* 0x002fe2000f8e0209 */
[----:B0-----:R-:W-:Y:S01]  /*37b0*/  ULEA UR10, UR11, UR10, 0x18 ;  /* 0x0000000a0b0a7291 */ /* 0x001fe2000f8ec0ff */
[----:B------:R-:W-:-:S05]  /*37c0*/  IADD3 R9, PT, PT, R9, 0x4, RZ ;  /* 0x0000000409097810 */ /* 0x000fca0007ffe0ff */
[----:B------:R-:W-:-:S05]  /*37d0*/  LEA R25, R12, UR10, 0x2 ;  /* 0x0000000a0c197c11 */ /* 0x000fca000f8e10ff */
[----:B------:R-:W2:Y:S04]  /*37e0*/  @!P0 LDS R12, [R25] ;  /* 0x00000000190c8984 */ /* 0x000ea80000000800 */
[----:B------:R-:W3:Y:S01]  /*37f0*/  @!P1 LDS R14, [R25+0x4] ;  /* 0x00000400190e9984 */ /* 0x000ee20000000800 */
[----:B--2---:R-:W-:-:S03]  /*3800*/  @!P0 FFMA R24, R11, R12, R24 ;  /* 0x0000000c0b188223 */ /* 0x004fc60000000018 */
[----:B------:R-:W4:Y:S04]  /*3810*/  @!P2 LDS R11, [R25+0x8] ;  /* 0x00000800190ba984 */ /* 0x000f280000000800 */
[----:B------:R-:W5:Y:S01]  /*3820*/  @!P3 LDS R12, [R25+0xc] ;  /* 0x00000c00190cb984 */ /* 0x000f620000000800 */
[----:B---3--:R-:W-:-:S04]  /*3830*/  @!P1 FFMA R24, R13, R14, R24 ;  /* 0x0000000e0d189223 */ /* 0x008fc80000000018 */
[----:B----4-:R-:W-:-:S04]  /*3840*/  @!P2 FFMA R24, R15, R11, R24 ;  /* 0x0000000b0f18a223 */ /* 0x010fc80000000018 */
[----:B-----5:R-:W-:-:S07]  /*3850*/  @!P3 FFMA R24, R23, R12, R24 ;  /* 0x0000000c1718b223 */ /* 0x020fce0000000018 */
.L_x_37:
[----:B------:R-:W-:Y:S04]  /*3860*/  BSSY.RECONVERGENT B1, `(.L_x_36) ;  /* 0x0000029000017945 */ /* 0x000fe80003800200 */
[----:B------:R-:W-:Y:S05]  /*3870*/  BRA.U !UP0, `(.L_x_38) ;  /* 0x00000001089c7547 */ /* 0x000fea000b800000 */
[----:B------:R-:W-:-:S09]  /*3880*/  UISETP.NE.AND UP0, UPT, UR18, 0x1, UPT ;  /* 0x000000011200788c */ /* 0x000fd2000bf05270 */
[----:B------:R-:W-:Y:S05]  /*3890*/  BRA.U !UP0, `(.L_x_39) ;  /* 0x0000000108587547 */ /* 0x000fea000b800000 */
[C---:B--2---:R-:W-:Y:S01]  /*38a0*/  LOP3.LUT R12, R9.reuse, 0x1f, RZ, 0xc0, !PT ;  /* 0x0000001f090c7812 */ /* 0x044fe200078ec0ff */
[----:B------:R-:W-:Y:S01]  /*38b0*/  VIADD R11, R9, 0x1 ;  /* 0x00000001090b7836 */ /* 0x000fe20000000000 */
[----:B------:R-:W0:Y:S01]  /*38c0*/  S2UR UR11, SR_CgaCtaId ;  /* 0x00000000000b79c3 */ /* 0x000e220000008800 */
[----:B------:R-:W1:Y:S01]  /*38d0*/  LDCU UR26, c[0x0][0x3cc] ;  /* 0x00007980ff1a77ac */ /* 0x000e620008000800 */
[----:B------:R-:W-:Y:S02]  /*38e0*/  ISETP.NE.AND P1, PT, R12, R21, PT ;  /* 0x000000150c00720c */ /* 0x000fe40003f25270 */
[----:B------:R-:W-:-:S04]  /*38f0*/  LOP3.LUT R12, R11, 0x1f, RZ, 0xc0, !PT ;  /* 0x0000001f0b0c7812 */ /* 0x000fc800078ec0ff */
[----:B------:R-:W-:-:S07]  /*3900*/  ISETP.NE.AND P0, PT, R12, R21, PT ;  /* 0x000000150c00720c */ /* 0x000fce0003f05270 */
[----:B------:R-:W-:-:S04]  /*3910*/  @!P1 SHF.R.U32.HI R12, RZ, 0x5, R9 ;  /* 0x00000005ff0c9819 */ /* 0x000fc80000011609 */
[----:B------:R-:W-:Y:S02]  /*3920*/  @!P1 LEA R22, R12, R5, 0x2 ;  /* 0x000000050c169211 */ /* 0x000fe400078e10ff */
[----:B------:R-:W-:-:S03]  /*3930*/  @!P0 SHF.R.U32.HI R12, RZ, 0x5, R11 ;  /* 0x00000005ff0c8819 */ /* 0x000fc6000001160b */
[----:B------:R-:W2:Y:S02]  /*3940*/  @!P1 LDL R23, [R22] ;  /* 0x0000000016179983 */ /* 0x000ea40000100800 */
[----:B------:R-:W-:-:S05]  /*3950*/  @!P0 IMAD R12, R12, 0x4, R5 ;  /* 0x000000040c0c8824 */ /* 0x000fca00078e0205 */
[----:B------:R-:W3:Y:S01]  /*3960*/  @!P0 LDL R13, [R12] ;  /* 0x000000000c0d8983 */ /* 0x000ee20000100800 */
[----:B------:R-:W-:Y:S01]  /*3970*/  UMOV UR10, 0x400 ;  /* 0x00000400000a7882 */ /* 0x000fe20000000000 */
[----:B-1----:R-:W-:Y:S01]  /*3980*/  IMAD R11, R10, UR26, R9 ;  /* 0x0000001a0a0b7c24 */ /* 0x002fe2000f8e0209 */
[----:B0-----:R-:W-:-:S06]  /*3990*/  ULEA UR10, UR11, UR10, 0x18 ;  /* 0x0000000a0b0a7291 */ /* 0x001fcc000f8ec0ff */
[----:B------:R-:W-:-:S05]  /*39a0*/  LEA R15, R11, UR10, 0x2 ;  /* 0x0000000a0b0f7c11 */ /* 0x000fca000f8e10ff */
[----:B------:R-:W2:Y:S04]  /*39b0*/  @!P1 LDS R11, [R15] ;  /* 0x000000000f0b9984 */ /* 0x000ea80000000800 */
[----:B------:R-:W3:Y:S01]  /*39c0*/  @!P0 LDS R14, [R15+0x4] ;  /* 0x000004000f0e8984 */ /* 0x000ee20000000800 */
[----:B------:R-:W-:Y:S01]  /*39d0*/  IADD3 R9, PT, PT, R9, 0x2, RZ ;  /* 0x0000000209097810 */ /* 0x000fe20007ffe0ff */
[----:B--2---:R-:W-:-:S04]  /*39e0*/  @!P1 FFMA R24, R23, R11, R24 ;  /* 0x0000000b17189223 */ /* 0x004fc80000000018 */
[----:B---3--:R-:W-:-:S07]  /*39f0*/  @!P0 FFMA R24, R13, R14, R24 ;  /* 0x0000000e0d188223 */ /* 0x008fce0000000018 */
.L_x_39:
[----:B--2---:R-:W-:-:S04]  /*3a00*/  LOP3.LUT R12, R9, 0x1f, RZ, 0xc0, !PT ;  /* 0x0000001f090c7812 */ /* 0x004fc800078ec0ff */
[----:B------:R-:W-:-:S04]  /*3a10*/  ISETP.NE.AND P0, PT, R12, R21, PT ;  /* 0x000000150c00720c */ /* 0x000fc80003f05270 */
[----:B------:R-:W-:-:S13]  /*3a20*/  ISETP.EQ.OR P0, PT, RZ, UR21, P0 ;  /* 0x00000015ff007c0c */ /* 0x000fda0008702670 */
[----:B------:R-:W-:Y:S05]  /*3a30*/  @P0 BRA `(.L_x_38) ;  /* 0x00000000002c0947 */ /* 0x000fea0003800000 */
[----:B------:R-:W-:Y:S01]  /*3a40*/  SHF.R.U32.HI R12, RZ, 0x5, R9 ;  /* 0x00000005ff0c7819 */ /* 0x000fe20000011609 */
[----:B------:R-:W0:Y:S01]  /*3a50*/  S2UR UR11, SR_CgaCtaId ;  /* 0x00000000000b79c3 */ /* 0x000e220000008800 */
[----:B------:R-:W1:Y:S03]  /*3a60*/  LDCU UR26, c[0x0][0x3cc] ;  /* 0x00007980ff1a77ac */ /* 0x000e660008000800 */
[----:B------:R-:W-:-:S05]  /*3a70*/  IMAD R12, R12, 0x4, R5 ;  /* 0x000000040c0c7824 */ /* 0x000fca00078e0205 */
[----:B------:R-:W2:Y:S01]  /*3a80*/  LDL R11, [R12] ;  /* 0x000000000c0b7983 */ /* 0x000ea20000100800 */
[----:B------:R-:W-:Y:S01]  /*3a90*/  UMOV UR10, 0x400 ;  /* 0x00000400000a7882 */ /* 0x000fe20000000000 */
[----:B-1----:R-:W-:Y:S01]  /*3aa0*/  IMAD R9, R10, UR26, R9 ;  /* 0x0000001a0a097c24 */ /* 0x002fe2000f8e0209 */
[----:B0-----:R-:W-:-:S06]  /*3ab0*/  ULEA UR10, UR11, UR10, 0x18 ;  /* 0x0000000a0b0a7291 */ /* 0x001fcc000f8ec0ff */
[----:B------:R-:W-:-:S06]  /*3ac0*/  LEA R9, R9, UR10, 0x2 ;  /* 0x0000000a09097c11 */ /* 0x000fcc000f8e10ff */
[----:B------:R-:W2:Y:S02]  /*3ad0*/  LDS R9, [R9] ;  /* 0x0000000009097984 */ /* 0x000ea40000000800 */
[----:B--2---:R-:W-:-:S07]  /*3ae0*/  FFMA R24, R11, R9, R24 ;  /* 0x000000090b187223 */ /* 0x004fce0000000018 */
.L_x_38:
[----:B------:R-:W-:Y:S05]  /*3af0*/  BSYNC.RECONVERGENT B1 ;  /* 0x0000000000017941 */ /* 0x000fea0003800200 */
.L_x_36:
[----:B------:R-:W-:-:S03]  /*3b00*/  UMOV UR10, 0xffffffff ;  /* 0xffffffff000a7882 */ /* 0x000fc60000000000 */
[----:B------:R-:W-:Y:S05]  /*3b10*/  BRA.DIV UR10, `(.L_x_40) ;  /* 0x000000860ab47947 */ /* 0x000fea000b800000 */
        /* <DEDUP_REMOVED lines=9> */
.L_x_306:
[----:B------:R-:W3:Y:S01]  /*3bb0*/  LDCU UR10, c[0x0][0x3d0] ;  /* 0x00007a00ff0a77ac */ /* 0x000ee20008000800 */
[----:B-1----:R-:W-:Y:S01]  /*3bc0*/  FADD R14, R22, R14 ;  /* 0x0000000e160e7221 */ /* 0x002fe20000000000 */
[C---:B------:R-:W-:Y:S01]  /*3bd0*/  LEA R9, R10.reuse, R3, 0x2 ;  /* 0x000000030a097211 */ /* 0x040fe200078e10ff */
[----:B------:R-:W-:-:S05]  /*3be0*/  VIADD R10, R10, 0x1 ;  /* 0x000000010a0a7836 */ /* 0x000fca0000000000 */
[----:B------:R-:W-:Y:S01]  /*3bf0*/  ISETP.GE.AND P0, PT, R10, UR22, PT ;  /* 0x000000160a007c0c */ /* 0x000fe2000bf06270 */
[----:B---3--:R-:W-:-:S05]  /*3c00*/  FMUL R14, R14, UR10 ;  /* 0x0000000a0e0e7c20 */ /* 0x008fca0008400000 */
[----:B------:R1:W-:Y:S07]  /*3c10*/  STL [R9], R14 ;  /* 0x0000000e09007387 */ /* 0x0003ee0000100800 */
[----:B------:R-:W-:Y:S05]  /*3c20*/  @!P0 BRA `(.L_x_41) ;  /* 0xfffffff400548947 */ /* 0x000fea000383ffff */
[----:B------:R-:W-:Y:S05]  /*3c30*/  BSYNC B0 ;  /* 0x0000000000007941 */ /* 0x000fea0003800000 */
.L_x_32:
[----:B------:R-:W-:Y:S05]  /*3c40*/  BRA `(.L_x_30) ;  /* 0x0000000400c47947 */ /* 0x000fea0003800000 */
.L_x_31:
[----:B------:R-:W-:Y:S01]  /*3c50*/  UIADD3 UR10, UPT, UPT, UR22, -0x1, URZ ;  /* 0xffffffff160a7890 */ /* 0x000fe2000fffe0ff */
[----:B------:R-:W-:-:S03]  /*3c60*/  HFMA2 R8, -RZ, RZ, 0, 0 ;  /* 0x00000000ff087431 */ /* 0x000fc600000001ff */
[----:B------:R-:W-:-:S09]  /*3c70*/  UISETP.GE.U32.AND UP0, UPT, UR10, 0x3, UPT ;  /* 0x000000030a00788c */ /* 0x000fd2000bf06070 */
[----:B------:R-:W-:Y:S05]  /*3c80*/  BRA.U !UP0, `(.L_x_42) ;  /* 0x0000000108e47547 */ /* 0x000fea000b800000 */
[----:B------:R-:W0:Y:S01]  /*3c90*/  LDC R15, c[0x0][0x3d0] ;  /* 0x0000f400ff0f7b82 */ /* 0x000e220000000800 */
[----:B------:R-:W-:Y:S01]  /*3ca0*/  BSSY B0, `(.L_x_43) ;  /* 0x0000036000007945 */ /* 0x000fe20003800000 */
[----:B------:R-:W-:-:S07]  /*3cb0*/  IMAD.MOV.U32 R22, RZ, RZ, RZ ;  /* 0x000000ffff167224 */ /* 0x000fce00078e00ff */
.L_x_45:
[----:B------:R-:W-:-:S03]  /*3cc0*/  UMOV UR10, 0xffffffff ;  /* 0xffffffff000a7882 */ /* 0x000fc60000000000 */
[----:B-1----:R-:W-:Y:S05]  /*3cd0*/  BRA.DIV UR10, `(.L_x_44) ;  /* 0x000000860acc7947 */ /* 0x002fea000b800000 */
[----:B------:R-:W-:Y:S02]  /*3ce0*/  HFMA2 R14, -RZ, RZ, 0, 0 ;  /* 0x00000000ff0e7431 */ /* 0x000fe400000001ff */
[----:B--2---:R-:W-:Y:S01]  /*3cf0*/  IMAD.MOV.U32 R23, RZ, RZ, RZ ;  /* 0x000000ffff177224 */ /* 0x004fe200078e00ff */
[----:B------:R-:W-:-:S03]  /*3d00*/  MOV R25, RZ ;  /* 0x000000ff00197202 */ /* 0x000fc60000000f00 */
[----:B------:R-:W-:Y:S02]  /*3d10*/  FADD R23, RZ, R23 ;  /* 0x00000017ff177221 */ /* 0x000fe40000000000 */
[----:B------:R-:W-:Y:S01]  /*3d20*/  FADD R25, RZ, R25 ;  /* 0x00000019ff197221 */ /* 0x000fe20000000000 */
[--C-:B------:R-:W-:Y:S02]  /*3d30*/  FADD R24, RZ, R14.reuse ;  /* 0x0000000eff187221 */ /* 0x100fe40000000000 */
[----:B------:R-:W1:Y:S01]  /*3d40*/  SHFL.BFLY PT, R10, R23, 0x8, 0x1f ;  /* 0x0d001f00170a7f89 */ /* 0x000e6200000e0000 */
[----:B------:R-:W-:-:S03]  /*3d50*/  FADD R9, RZ, R14 ;  /* 0x0000000eff097221 */ /* 0x000fc60000000000 */
[----:B------:R-:W2:Y:S04]  /*3d60*/  SHFL.BFLY PT, R27, R24, 0x8, 0x1f ;  /* 0x0d001f00181b7f89 */ /* 0x000ea800000e0000 */
[----:B------:R-:W3:Y:S04]  /*3d70*/  SHFL.BFLY PT, R26, R25, 0x8, 0x1f ;  /* 0x0d001f00191a7f89 */ /* 0x000ee800000e0000 */
[----:B------:R-:W4:Y:S01]  /*3d80*/  SHFL.BFLY PT, R14, R9, 0x8, 0x1f ;  /* 0x0d001f00090e7f89 */ /* 0x000f2200000e0000 */
[----:B-1----:R-:W-:Y:S01]  /*3d90*/  FADD R10, R23, R10 ;  /* 0x0000000a170a7221 */ /* 0x002fe20000000000 */
[----:B--2---:R-:W-:Y:S01]  /*3da0*/  FADD R28, R24, R27 ;  /* 0x0000001b181c7221 */ /* 0x004fe20000000000 */
[----:B---3--:R-:W-:-:S04]  /*3db0*/  FADD R26, R25, R26 ;  /* 0x0000001a191a7221 */ /* 0x008fc80000000000 */
[----:B------:R-:W1:Y:S01]  /*3dc0*/  SHFL.BFLY PT, R27, R28, 0x4, 0x1f ;  /* 0x0c801f001c1b7f89 */ /* 0x000e6200000e0000 */
[----:B----4-:R-:W-:-:S03]  /*3dd0*/  FADD R23, R9, R14 ;  /* 0x0000000e09177221 */ /* 0x010fc60000000000 */
[----:B------:R-:W2:Y:S04]  /*3de0*/  SHFL.BFLY PT, R25, R10, 0x4, 0x1f ;  /* 0x0c801f000a197f89 */ /* 0x000ea800000e0000 */
[----:B------:R-:W3:Y:S04]  /*3df0*/  SHFL.BFLY PT, R29, R26, 0x4, 0x1f ;  /* 0x0c801f001a1d7f89 */ /* 0x000ee800000e0000 */
[----:B------:R-:W4:Y:S01]  /*3e00*/  SHFL.BFLY PT, R14, R23, 0x4, 0x1f ;  /* 0x0c801f00170e7f89 */ /* 0x000f2200000e0000 */
[----:B-1----:R-:W-:Y:S01]  /*3e10*/  FADD R8, R28, R27 ;  /* 0x0000001b1c087221 */ /* 0x002fe20000000000 */
[----:B--2---:R-:W-:-:S04]  /*3e20*/  FADD R27, R10, R25 ;  /* 0x000000190a1b7221 */ /* 0x004fc80000000000 */
[----:B------:R-:W1:Y:S01]  /*3e30*/  SHFL.BFLY PT, R10, R8, 0x2, 0x1f ;  /* 0x0c401f00080a7f89 */ /* 0x000e6200000e0000 */
[----:B---3--:R-:W-:-:S03]  /*3e40*/  FADD R25, R26, R29 ;  /* 0x0000001d1a197221 */ /* 0x008fc60000000000 */
[----:B------:R-:W2:Y:S01]  /*3e50*/  SHFL.BFLY PT, R28, R27, 0x2, 0x1f ;  /* 0x0c401f001b1c7f89 */ /* 0x000ea200000e0000 */
[----:B----4-:R-:W-:-:S03]  /*3e60*/  FADD R9, R23, R14 ;  /* 0x0000000e17097221 */ /* 0x010fc60000000000 */
        /* <DEDUP_REMOVED lines=9> */
[----:B------:R4:W4:Y:S01]  /*3f00*/  SHFL.BFLY PT, R14, R23, 0x1, 0x1f ;  /* 0x0c201f00170e7f89 */ /* 0x00092200000e0000 */
[----:B-1----:R-:W-:Y:S01]  /*3f10*/  FADD R12, R28, R27 ;  /* 0x0000001b1c0c7221 */ /* 0x002fe20000000000 */
[----:B--2---:R-:W-:-:S03]  /*3f20*/  FADD R8, R10, R29 ;  /* 0x0000001d0a087221 */ /* 0x004fc60000000000 */
[-C--:B0-----:R-:W-:Y:S01]  /*3f30*/  FMUL R9, R12, R15.reuse ;  /* 0x0000000f0c097220 */ /* 0x081fe20000400000 */
[----:B---3--:R-:W-:Y:S01]  /*3f40*/  FADD R24, R26, R25 ;  /* 0x000000191a187221 */ /* 0x008fe20000000000 */
[----:B------:R-:W-:Y:S02]  /*3f50*/  IMAD R25, R22, 0x4, R3 ;  /* 0x0000000416197824 */ /* 0x000fe400078e0203 */
[-C--:B------:R-:W-:Y:S01]  /*3f60*/  FMUL R8, R8, R15.reuse ;  /* 0x0000000f08087220 */ /* 0x080fe20000400000 */
[----:B----4-:R-:W-:-:S07]  /*3f70*/  FMUL R10, R24, R15 ;  /* 0x0000000f180a7220 */ /* 0x010fce0000400000 */
.L_x_328:
[----:B------:R-:W-:Y:S01]  /*3f80*/  FADD R14, R23, R14 ;  /* 0x0000000e170e7221 */ /* 0x000fe20000000000 */
[----:B------:R-:W-:Y:S01]  /*3f90*/  MOV R13, UR22 ;  /* 0x00000016000d7c02 */ /* 0x000fe20008000f00 */
[----:B------:R-:W-:Y:S02]  /*3fa0*/  VIADD R22, R22, 0x4 ;  /* 0x0000000416167836 */ /* 0x000fe40000000000 */
[----:B------:R-:W-:Y:S01]  /*3fb0*/  FMUL R11, R14, R15 ;  /* 0x0000000f0e0b7220 */ /* 0x000fe20000400000 */
[----:B------:R-:W-:-:S04]  /*3fc0*/  IADD3 R13, PT, PT, R13, -UR9, RZ ;  /* 0x800000090d0d7c10 */ /* 0x000fc8000fffe0ff */
[----:B------:R1:W-:Y:S01]  /*3fd0*/  STL.128 [R25], R8 ;  /* 0x0000000819007387 */ /* 0x0003e20000100c00 */
[----:B------:R-:W-:-:S13]  /*3fe0*/  ISETP.NE.AND P0, PT, R22, R13, PT ;  /* 0x0000000d1600720c */ /* 0x000fda0003f05270 */
[----:B------:R-:W-:Y:S05]  /*3ff0*/  @P0 BRA `(.L_x_45) ;  /* 0xfffffffc00300947 */ /* 0x000fea000383ffff */
[----:B------:R-:W-:Y:S05]  /*4000*/  BSYNC B0 ;  /* 0x0000000000007941 */ /* 0x000fea0003800000 */
.L_x_43:
[----:B-1----:R-:W-:-:S07]  /*4010*/  IMAD.MOV.U32 R8, RZ, RZ, R13 ;  /* 0x000000ffff087224 */ /* 0x002fce00078e000d */
.L_x_42:
[----:B------:R-:W-:-:S09]  /*4020*/  UISETP.NE.AND UP0, UPT, UR9, URZ, UPT ;  /* 0x000000ff0900728c */ /* 0x000fd2000bf05270 */
[----:B------:R-:W-:Y:S05]  /*4030*/  BRA.U !UP0, `(.L_x_30) ;  /* 0x0000000108c87547 */ /* 0x000fea000b800000 */
[----:B------:R-:W-:Y:S01]  /*4040*/  UMOV UR10, 0xffffffff ;  /* 0xffffffff000a7882 */ /* 0x000fe20000000000 */
[----:B------:R-:W-:-:S04]  /*4050*/  MOV R9, UR9 ;  /* 0x0000000900097c02 */ /* 0x000fc80008000f00 */
[----:B------:R-:W-:Y:S01]  /*4060*/  ISETP.NE.AND P0, PT, R9, 0x1, PT ;  /* 0x000000010900780c */ /* 0x000fe20003f05270 */
[----:B------:R-:W-:-:S12]  /*4070*/  BRA.DIV UR10, `(.L_x_46) ;  /* 0x0000008e0a207947 */ /* 0x000fd8000b800000 */
[----:B------:R-:W-:-:S04]  /*4080*/  IMAD.MOV.U32 R14, RZ, RZ, RZ ;  /* 0x000000ffff0e7224 */ /* 0x000fc800078e00ff */
[----:B------:R-:W-:-:S05]  /*4090*/  FADD R24, RZ, R14 ;  /* 0x0000000eff187221 */ /* 0x000fca0000000000 */
[----:B------:R-:W0:Y:S02]  /*40a0*/  SHFL.BFLY PT, R14, R24, 0x8, 0x1f ;  /* 0x0d001f00180e7f89 */ /* 0x000e2400000e0000 */
[----:B0-----:R-:W-:-:S05]  /*40b0*/  FADD R9, R24, R14 ;  /* 0x0000000e18097221 */ /* 0x001fca0000000000 */
[----:B------:R-:W0:Y:S02]  /*40c0*/  SHFL.BFLY PT, R14, R9, 0x4, 0x1f ;  /* 0x0c801f00090e7f89 */ /* 0x000e2400000e0000 */
[----:B0-----:R-:W-:-:S05]  /*40d0*/  FADD R10, R9, R14 ;  /* 0x0000000e090a7221 */ /* 0x001fca0000000000 */
[----:B------:R-:W0:Y:S02]  /*40e0*/  SHFL.BFLY PT, R14, R10, 0x2, 0x1f ;  /* 0x0c401f000a0e7f89 */ /* 0x000e2400000e0000 */
[----:B0-----:R-:W-:-:S05]  /*40f0*/  FADD R15, R10, R14 ;  /* 0x0000000e0a0f7221 */ /* 0x001fca0000000000 */
[----:B------:R0:W1:Y:S02]  /*4100*/  SHFL.BFLY PT, R14, R15, 0x1, 0x1f ;  /* 0x0c201f000f0e7f89 */ /* 0x00006400000e0000 */
.L_x_335:
[----:B------:R-:W3:Y:S01]  /*4110*/  LDC R9, c[0x0][0x3d0] ;  /* 0x0000f400ff097b82 */ /* 0x000ee20000000800 */
[----:B-1----:R-:W-:Y:S01]  /*4120*/  FADD R14, R15, R14 ;  /* 0x0000000e0f0e7221 */ /* 0x002fe20000000000 */
[----:B------:R-:W-:-:S03]  /*4130*/  LEA R8, R8, R3, 0x2 ;  /* 0x0000000308087211 */ /* 0x000fc600078e10ff */
[----:B---3--:R-:W-:-:S05]  /*4140*/  FMUL R11, R14, R9 ;  /* 0x000000090e0b7220 */ /* 0x008fca0000400000 */
[----:B------:R3:W-:Y:S01]  /*4150*/  STL [R8], R11 ;  /* 0x0000000b08007387 */ /* 0x0007e20000100800 */
[----:B------:R-:W-:Y:S05]  /*4160*/  @!P0 BRA `(.L_x_30) ;  /* 0x00000000007c8947 */ /* 0x000fea0003800000 */
[----:B------:R-:W-:Y:S01]  /*4170*/  IMAD.U32 R10, RZ, RZ, UR9 ;  /* 0x00000009ff0a7e24 */ /* 0x000fe2000f8e00ff */
[----:B------:R-:W-:-:S04]  /*4180*/  UMOV UR10, 0xffffffff ;  /* 0xffffffff000a7882 */ /* 0x000fc80000000000 */
[----:B------:R-:W-:Y:S01]  /*4190*/  ISETP.NE.AND P0, PT, R10, 0x2, PT ;  /* 0x000000020a00780c */ /* 0x000fe20003f05270 */
[----:B------:R-:W-:-:S12]  /*41a0*/  BRA.DIV UR10, `(.L_x_47) ;  /* 0x0000008e0a607947 */ /* 0x000fd8000b800000 */
[----:B------:R-:W-:-:S05]  /*41b0*/  HFMA2 R14, -RZ, RZ, 0, 0 ;  /* 0x00000000ff0e7431 */ /* 0x000fca00000001ff */
[----:B------:R-:W-:-:S05]  /*41c0*/  FADD R24, RZ, R14 ;  /* 0x0000000eff187221 */ /* 0x000fca0000000000 */
[----:B------:R-:W1:Y:S02]  /*41d0*/  SHFL.BFLY PT, R14, R24, 0x8, 0x1f ;  /* 0x0d001f00180e7f89 */ /* 0x000e6400000e0000 */
[----:B-1----:R-:W-:-:S05]  /*41e0*/  FADD R10, R24, R14 ;  /* 0x0000000e180a7221 */ /* 0x002fca0000000000 */
[----:B------:R-:W0:Y:S02]  /*41f0*/  SHFL.BFLY PT, R14, R10, 0x4, 0x1f ;  /* 0x0c801f000a0e7f89 */ /* 0x000e2400000e0000 */
[----:B0-----:R-:W-:-:S05]  /*4200*/  FADD R15, R10, R14 ;  /* 0x0000000e0a0f7221 */ /* 0x001fca0000000000 */
[----:B------:R-:W0:Y:S02]  /*4210*/  SHFL.BFLY PT, R14, R15, 0x2, 0x1f ;  /* 0x0c401f000f0e7f89 */ /* 0x000e2400000e0000 */
[----:B0-----:R-:W-:-:S05]  /*4220*/  FADD R22, R15, R14 ;  /* 0x0000000e0f167221 */ /* 0x001fca0000000000 */
[----:B------:R0:W1:Y:S02]  /*4230*/  SHFL.BFLY PT, R14, R22, 0x1, 0x1f ;  /* 0x0c201f00160e7f89 */ /* 0x00006400000e0000 */
.L_x_342:
[----:B-1----:R-:W-:-:S04]  /*4240*/  FADD R14, R22, R14 ;  /* 0x0000000e160e7221 */ /* 0x002fc80000000000 */
[----:B---3--:R-:W-:-:S05]  /*4250*/  FMUL R11, R14, R9 ;  /* 0x000000090e0b7220 */ /* 0x008fca0000400000 */
[----:B------:R4:W-:Y:S01]  /*4260*/  STL [R8+0x4], R11 ;  /* 0x0000040b08007387 */ /* 0x0009e20000100800 */
[----:B------:R-:W-:Y:S05]  /*4270*/  @!P0 BRA `(.L_x_30) ;  /* 0x0000000000388947 */ /* 0x000fea0003800000 */
[----:B------:R-:W-:-:S03]  /*4280*/  UMOV UR10, 0xffffffff ;  /* 0xffffffff000a7882 */ /* 0x000fc60000000000 */
[----:B------:R-:W-:Y:S05]  /*4290*/  BRA.DIV UR10, `(.L_x_48) ;  /* 0x0000008e0ab07947 */ /* 0x000fea000b800000 */
[----:B------:R-:W-:-:S04]  /*42a0*/  IMAD.MOV.U32 R14, RZ, RZ, RZ ;  /* 0x000000ffff0e7224 */ /* 0x000fc800078e00ff */
[----:B------:R-:W-:-:S05]  /*42b0*/  FADD R24, RZ, R14 ;  /* 0x0000000eff187221 */ /* 0x000fca0000000000 */
[----:B------:R-:W1:Y:S02]  /*42c0*/  SHFL.BFLY PT, R14, R24, 0x8, 0x1f ;  /* 0x0d001f00180e7f89 */ /* 0x000e6400000e0000 */
[----:B-1----:R-:W-:-:S05]  /*42d0*/  FADD R10, R24, R14 ;  /* 0x0000000e180a7221 */ /* 0x002fca0000000000 */
[----:B------:R-:W1:Y:S02]  /*42e0*/  SHFL.BFLY PT, R14, R10, 0x4, 0x1f ;  /* 0x0c801f000a0e7f89 */ /* 0x000e6400000e0000 */
[----:B-1----:R-:W-:-:S05]  /*42f0*/  FADD R15, R10, R14 ;  /* 0x0000000e0a0f7221 */ /* 0x002fca0000000000 */
[----:B------:R-:W0:Y:S02]  /*4300*/  SHFL.BFLY PT, R14, R15, 0x2, 0x1f ;  /* 0x0c401f000f0e7f89 */ /* 0x000e2400000e0000 */
[----:B0-----:R-:W-:-:S05]  /*4310*/  FADD R22, R15, R14 ;  /* 0x0000000e0f167221 */ /* 0x001fca0000000000 */
[----:B------:R0:W1:Y:S02]  /*4320*/  SHFL.BFLY PT, R14, R22, 0x1, 0x1f ;  /* 0x0c201f00160e7f89 */ /* 0x00006400000e0000 */
.L_x_349:
[----:B-1----:R-:W-:-:S04]  /*4330*/  FADD R14, R22, R14 ;  /* 0x0000000e160e7221 */ /* 0x002fc80000000000 */
[----:B------:R-:W-:-:S05]  /*4340*/  FMUL R9, R14, R9 ;  /* 0x000000090e097220 */ /* 0x000fca0000400000 */
[----:B------:R1:W-:Y:S02]  /*4350*/  STL [R8+0x8], R9 ;  /* 0x0000080908007387 */ /* 0x0003e40000100800 */
.L_x_30:
[----:B-1-34-:R-:W1:Y:S01]  /*4360*/  LDC.64 R8, c[0x0][0x3a0] ;  /* 0x0000e800ff087b82 */ /* 0x01ae620000000a00 */
[----:B------:R-:W-:Y:S01]  /*4370*/  UISETP.GE.AND UP0, UPT, UR22, 0x1, UPT ;  /* 0x000000011600788c */ /* 0x000fe2000bf06270 */
[----:B------:R-:W-:Y:S01]  /*4380*/  IADD3 R11, PT, PT, R20, R7, RZ ;  /* 0x00000007140b7210 */ /* 0x000fe20007ffe0ff */
[----:B0-----:R-:W-:-:S04]  /*4390*/  IMAD R22, R7, 0x10, R0 ;  /* 0x0000001007167824 */ /* 0x001fc800078e0200 */
[----:B-1----:R-:W-:-:S03]  /*43a0*/  IMAD.WIDE.U32 R8, R11, 0x4, R8 ;  /* 0x000000040b087825 */ /* 0x002fc600078e0008 */
[----:B------:R-:W-:Y:S05]  /*43b0*/  BRA.U !UP0, `(.L_x_49) ;  /* 0x0000001908747547 */ /* 0x000fea000b800000 */
[----:B--2---:R0:W5:Y:S01]  /*43c0*/  LDG.E R12, desc[UR12][R8.64] ;  /* 0x0000000c080c7981 */ /* 0x004162000c1e1900 */
[----:B------:R-:W-:-:S06]  /*43d0*/  UIADD3 UR10, UPT, UPT, UR22, -0x1, URZ ;  /* 0xffffffff160a7890 */ /* 0x000fcc000fffe0ff */
[----:B------:R-:W-:-:S05]  /*43e0*/  IMAD.U32 R10, RZ, RZ, UR10 ;  /* 0x0000000aff0a7e24 */ /* 0x000fca000f8e00ff */
[----:B------:R-:W-:Y:S01]  /*43f0*/  ISETP.GE.U32.AND P1, PT, R10, 0x3, PT ;  /* 0x000000030a00780c */ /* 0x000fe20003f26070 */
[----:B------:R-:W-:-:S12]  /*4400*/  HFMA2 R10, -RZ, RZ, 0, 0 ;  /* 0x00000000ff0a7431 */ /* 0x000fd800000001ff */
[----:B0-----:R-:W-:Y:S05]  /*4410*/  @!P1 BRA `(.L_x_50) ;  /* 0x0000000000c89947 */ /* 0x001fea0003800000 */
[----:B------:R-:W-:Y:S01]  /*4420*/  BSSY.RECONVERGENT B0, `(.L_x_51) ;  /* 0x0000030000007945 */ /* 0x000fe20003800200 */
[----:B------:R-:W-:-:S07]  /*4430*/  IMAD.MOV.U32 R14, RZ, RZ, RZ ;  /* 0x000000ffff0e7224 */ /* 0x000fce00078e00ff */
.L_x_52:
[----:B0-----:R-:W-:-:S05]  /*4440*/  LEA R13, R14, R1, 0x2 ;  /* 0x000000010e0d7211 */ /* 0x001fca00078e10ff */
[----:B------:R-:W2:Y:S01]  /*4450*/  LDL.128 R8, [R13+0x1a0] ;  /* 0x0001a0000d087983 */ /* 0x000ea20000100c00 */
[----:B------:R-:W-:Y:S01]  /*4460*/  IMAD.MOV.U32 R23, RZ, RZ, 0x3bbb989d ;  /* 0x3bbb989dff177424 */ /* 0x000fe200078e00ff */
[----:B------:R-:W-:Y:S02]  /*4470*/  MOV R15, 0x437c0000 ;  /* 0x437c0000000f7802 */ /* 0x000fe40000000f00 */
[----:B------:R-:W-:Y:S01]  /*4480*/  IADD3 R14, PT, PT, R14, 0x4, RZ ;  /* 0x000000040e0e7810 */ /* 0x000fe20007ffe0ff */
[C---:B--2--5:R-:W-:Y:S01]  /*4490*/  FADD R24, -R12.reuse, R8 ;  /* 0x000000080c187221 */ /* 0x064fe20000000100 */
[----:B------:R-:W-:-:S03]  /*44a0*/  FADD R28, -R12, R10 ;  /* 0x0000000a0c1c7221 */ /* 0x000fc60000000100 */
[-C--:B------:R-:W-:Y:S01]  /*44b0*/  FFMA.SAT R8, R24, R23.reuse, 0.5 ;  /* 0x3f00000018087423 */ /* 0x080fe20000002017 */
[----:B------:R-:W-:-:S03]  /*44c0*/  FFMA.SAT R10, R28, R23, 0.5 ;  /* 0x3f0000001c0a7423 */ /* 0x000fc60000002017 */
[-C--:B------:R-:W-:Y:S01]  /*44d0*/  FFMA.RM R8, R8, R15.reuse, 12582913 ;  /* 0x4b40000108087423 */ /* 0x080fe2000000400f */
[----:B------:R-:W-:-:S03]  /*44e0*/  FFMA.RM R10, R10, R15, 12582913 ;  /* 0x4b4000010a0a7423 */ /* 0x000fc6000000400f */
[C---:B------:R-:W-:Y:S01]  /*44f0*/  FADD R25, R8.reuse, -12583039 ;  /* 0xcb40007f08197421 */ /* 0x040fe20000000000 */
[----:B------:R-:W-:-:S03]  /*4500*/  IMAD.SHL.U32 R8, R8, 0x800000, RZ ;  /* 0x0080000008087824 */ /* 0x000fc600078e00ff */
[----:B------:R-:W-:-:S04]  /*4510*/  FFMA R25, R24, 1.4426950216293334961, -R25 ;  /* 0x3fb8aa3b18197823 */ /* 0x000fc80000000819 */
[----:B------:R-:W-:Y:S01]  /*4520*/  FFMA R25, R24, 1.925963033500011079e-08, R25 ;  /* 0x32a5706018197823 */ /* 0x000fe20000000019 */
[----:B------:R-:W-:-:S04]  /*4530*/  FADD R24, -R12, R9 ;  /* 0x000000090c187221 */ /* 0x000fc80000000100 */
[----:B------:R-:W-:Y:S01]  /*4540*/  FFMA.SAT R26, R24, R23, 0.5 ;  /* 0x3f000000181a7423 */ /* 0x000fe20000002017 */
[----:B------:R-:W0:Y:S03]  /*4550*/  MUFU.EX2 R25, R25 ;  /* 0x0000001900197308 */ /* 0x000e260000000800 */
[----:B------:R-:W-:Y:S01]  /*4560*/  FFMA.RM R9, R26, R15, 12582913 ;  /* 0x4b4000011a097423 */ /* 0x000fe2000000400f */
[----:B------:R-:W-:Y:S01]  /*4570*/  FADD R26, -R12, R11 ;  /* 0x0000000b0c1a7221 */ /* 0x000fe20000000100 */
[C---:B------:R-:W-:Y:S01]  /*4580*/  FADD R11, R10.reuse, -12583039 ;  /* 0xcb40007f0a0b7421 */ /* 0x040fe20000000000 */
[----:B------:R-:W-:Y:S02]  /*4590*/  IMAD.SHL.U32 R10, R10, 0x800000, RZ ;  /* 0x008000000a0a7824 */ /* 0x000fe400078e00ff */
[C---:B------:R-:W-:Y:S01]  /*45a0*/  FADD R27, R9.reuse, -12583039 ;  /* 0xcb40007f091b7421 */ /* 0x040fe20000000000 */
[----:B------:R-:W-:Y:S01]  /*45b0*/  FFMA.SAT R23, R26, R23, 0.5 ;  /* 0x3f0000001a177423 */ /* 0x000fe20000002017 */
[----:B------:R-:W-:Y:S01]  /*45c0*/  FFMA R11, R28, 1.4426950216293334961, -R11 ;  /* 0x3fb8aa3b1c0b7823 */ /* 0x000fe2000000080b */
[----:B------:R-:W-:Y:S01]  /*45d0*/  SHF.L.U32 R9, R9, 0x17, RZ ;  /* 0x0000001709097819 */ /* 0x000fe200000006ff */
[----:B------:R-:W-:Y:S01]  /*45e0*/  FFMA R27, R24, 1.4426950216293334961, -R27 ;  /* 0x3fb8aa3b181b7823 */ /* 0x000fe2000000081b */
[----:B------:R-:W-:Y:S01]  /*45f0*/  FFMA.RM R15, R23, R15, 12582913 ;  /* 0x4b400001170f7423 */ /* 0x000fe2000000400f */
[----:B------:R-:W-:-:S02]  /*4600*/  FFMA R28, R28, 1.925963033500011079e-08, R11 ;  /* 0x32a570601c1c7823 */ /* 0x000fc4000000000b */
[----:B------:R-:W-:Y:S01]  /*4610*/  FFMA R24, R24, 1.925963033500011079e-08, R27 ;  /* 0x32a5706018187823 */ /* 0x000fe2000000001b */
[----:B------:R-:W-:Y:S01]  /*4620*/  FADD R11, R15, -12583039 ;  /* 0xcb40007f0f0b7421 */ /* 0x000fe20000000000 */
[----:B0-----:R-:W-:-:S03]  /*4630*/  FMUL R8, R8, R25 ;  /* 0x0000001908087220 */ /* 0x001fc60000400000 */
[C---:B------:R-:W-:Y:S01]  /*4640*/  FFMA R23, R26.reuse, 1.4426950216293334961, -R11 ;  /* 0x3fb8aa3b1a177823 */ /* 0x040fe2000000080b */
[----:B------:R-:W0:Y:S03]  /*4650*/  MUFU.EX2 R24, R24 ;  /* 0x0000001800187308 */ /* 0x000e260000000800 */
[----:B------:R-:W-:Y:S01]  /*4660*/  FFMA R23, R26, 1.925963033500011079e-08, R23 ;  /* 0x32a570601a177823 */ /* 0x000fe20000000017 */
[----:B------:R-:W-:Y:S01]  /*4670*/  SHF.L.U32 R26, R15, 0x17, RZ ;  /* 0x000000170f1a7819 */ /* 0x000fe200000006ff */
[----:B------:R-:W-:-:S03]  /*4680*/  IMAD.U32 R15, RZ, RZ, UR22 ;  /* 0x00000016ff0f7e24 */ /* 0x000fc6000f8e00ff */
[----:B------:R-:W1:Y:S01]  /*4690*/  MUFU.EX2 R11, R28 ;  /* 0x0000001c000b7308 */ /* 0x000e620000000800 */
[----:B------:R-:W-:-:S05]  /*46a0*/  VIADD R15, R15, -UR9 ;  /* 0x800000090f0f7c36 */ /* 0x000fca0008000000 */
[----:B------:R-:W-:Y:S02]  /*46b0*/  ISETP.NE.AND P0, PT, R14, R15, PT ;  /* 0x0000000f0e00720c */ /* 0x000fe40003f05270 */
[----:B------:R-:W2:Y:S01]  /*46c0*/  MUFU.EX2 R23, R23 ;  /* 0x0000001700177308 */ /* 0x000ea20000000800 */
[----:B0-----:R-:W-:Y:S01]  /*46d0*/  FMUL R9, R9, R24 ;  /* 0x0000001809097220 */ /* 0x001fe20000400000 */
[----:B-1----:R-:W-:Y:S01]  /*46e0*/  FMUL R10, R10, R11 ;  /* 0x0000000b0a0a7220 */ /* 0x002fe20000400000 */
[----:B--2---:R-:W-:-:S05]  /*46f0*/  FMUL R11, R26, R23 ;  /* 0x000000171a0b7220 */ /* 0x004fca0000400000 */
[----:B------:R0:W-:Y:S03]  /*4700*/  STL.128 [R13+0x220], R8 ;  /* 0x000220080d007387 */ /* 0x0001e60000100c00 */
[----:B------:R-:W-:Y:S05]  /*4710*/  @P0 BRA `(.L_x_52) ;  /* 0xfffffffc00480947 */ /* 0x000fea000383ffff */
[----:B------:R-:W-:Y:S05]  /*4720*/  BSYNC.RECONVERGENT B0 ;  /* 0x0000000000007941 */ /* 0x000fea0003800200 */
.L_x_51:
[----:B0-----:R-:W-:-:S07]  /*4730*/  MOV R10, R15 ;  /* 0x0000000f000a7202 */ /* 0x001fce0000000f00 */
.L_x_50:
[----:B------:R-:W-:-:S09]  /*4740*/  UISETP.NE.AND UP0, UPT, UR9, URZ, UPT ;  /* 0x000000ff0900728c */ /* 0x000fd2000bf05270 */
[----:B------:R-:W-:Y:S05]  /*4750*/  BRA.U !UP0, `(.L_x_53) ;  /* 0x0000000108a07547 */ /* 0x000fea000b800000 */
[----:B------:R-:W-:-:S05]  /*4760*/  IMAD R8, R10, 0x4, R1 ;  /* 0x000000040a087824 */ /* 0x000fca00078e0201 */
[----:B------:R-:W2:Y:S01]  /*4770*/  LDL R11, [R8+0x1a0] ;  /* 0x0001a000080b7983 */ /* 0x000ea20000100800 */
[----:B------:R-:W-:Y:S02]  /*4780*/  HFMA2 R9, -RZ, RZ, 0.96630859375, -0.0022525787353515625 ;  /* 0x3bbb989dff097431 */ /* 0x000fe400000001ff */
[----:B------:R-:W-:Y:S01]  /*4790*/  IMAD.MOV.U32 R10, RZ, RZ, 0x437c0000 ;  /* 0x437c0000ff0a7424 */ /* 0x000fe200078e00ff */
[----:B------:R-:W-:Y:S01]  /*47a0*/  UISETP.NE.AND UP0, UPT, UR9, 0x1, UPT ;  /* 0x000000010900788c */ /* 0x000fe2000bf05270 */
[----:B--2--5:R-:W-:-:S04]  /*47b0*/  FADD R14, -R12, R11 ;  /* 0x0000000b0c0e7221 */ /* 0x024fc80000000100 */
[----:B------:R-:W-:-:S04]  /*47c0*/  FFMA.SAT R11, R14, R9, 0.5 ;  /* 0x3f0000000e0b7423 */ /* 0x000fc80000002009 */
[----:B------:R-:W-:-:S04]  /*47d0*/  FFMA.RM R11, R11, R10, 12582913 ;  /* 0x4b4000010b0b7423 */ /* 0x000fc8000000400a */
[C---:B------:R-:W-:Y:S01]  /*47e0*/  FADD R13, R11.reuse, -12583039 ;  /* 0xcb40007f0b0d7421 */ /* 0x040fe20000000000 */
[----:B------:R-:W-:-:S03]  /*47f0*/  SHF.L.U32 R11, R11, 0x17, RZ ;  /* 0x000000170b0b7819 */ /* 0x000fc600000006ff */
[----:B------:R-:W-:-:S04]  /*4800*/  FFMA R13, R14, 1.4426950216293334961, -R13 ;  /* 0x3fb8aa3b0e0d7823 */ /* 0x000fc8000000080d */
[----:B------:R-:W-:-:S04]  /*4810*/  FFMA R13, R14, 1.925963033500011079e-08, R13 ;  /* 0x32a570600e0d7823 */ /* 0x000fc8000000000d */
[----:B------:R-:W0:Y:S02]  /*4820*/  MUFU.EX2 R14, R13 ;  /* 0x0000000d000e7308 */ /* 0x000e240000000800 */
[----:B0-----:R-:W-:-:S05]  /*4830*/  FMUL R11, R11, R14 ;  /* 0x0000000e0b0b7220 */ /* 0x001fca0000400000 */
[----:B------:R0:W-:Y:S01]  /*4840*/  STL [R8+0x220], R11 ;  /* 0x0002200b08007387 */ /* 0x0001e20000100800 */
[----:B------:R-:W-:Y:S05]  /*4850*/  BRA.U !UP0, `(.L_x_53) ;  /* 0x0000000108607547 */ /* 0x000fea000b800000 */
[----:B0-----:R-:W2:Y:S01]  /*4860*/  LDL R11, [R8+0x1a4] ;  /* 0x0001a400080b7983 */ /* 0x001ea20000100800 */
[----:B------:R-:W-:Y:S01]  /*4870*/  UISETP.NE.AND UP0, UPT, UR9, 0x2, UPT ;  /* 0x000000020900788c */ /* 0x000fe2000bf05270 */
[----:B--2---:R-:W-:-:S04]  /*4880*/  FADD R14, -R12, R11 ;  /* 0x0000000b0c0e7221 */ /* 0x004fc80000000100 */
[----:B------:R-:W-:-:S04]  /*4890*/  FFMA.SAT R11, R14, R9, 0.5 ;  /* 0x3f0000000e0b7423 */ /* 0x000fc80000002009 */
[----:B------:R-:W-:-:S04]  /*48a0*/  FFMA.RM R11, R11, R10, 12582913 ;  /* 0x4b4000010b0b7423 */ /* 0x000fc8000000400a */
[C---:B------:R-:W-:Y:S01]  /*48b0*/  FADD R13, R11.reuse, -12583039 ;  /* 0xcb40007f0b0d7421 */ /* 0x040fe20000000000 */
[----:B------:R-:W-:-:S03]  /*48c0*/  IMAD.SHL.U32 R11, R11, 0x800000, RZ ;  /* 0x008000000b0b7824 */ /* 0x000fc600078e00ff */
[----:B------:R-:W-:-:S04]  /*48d0*/  FFMA R13, R14, 1.4426950216293334961, -R13 ;  /* 0x3fb8aa3b0e0d7823 */ /* 0x000fc8000000080d */
[----:B------:R-:W-:-:S04]  /*48e0*/  FFMA R13, R14, 1.925963033500011079e-08, R13 ;  /* 0x32a570600e0d7823 */ /* 0x000fc8000000000d */
[----:B------:R-:W0:Y:S02]  /*48f0*/  MUFU.EX2 R14, R13 ;  /* 0x0000000d000e7308 */ /* 0x000e240000000800 */
[----:B0-----:R-:W-:-:S05]  /*4900*/  FMUL R11, R11, R14 ;  /* 0x0000000e0b0b7220 */ /* 0x001fca0000400000 */
[----:B------:R1:W-:Y:S01]  /*4910*/  STL [R8+0x224], R11 ;  /* 0x0002240b08007387 */ /* 0x0003e20000100800 */
[----:B------:R-:W-:Y:S05]  /*4920*/  BRA.U !UP0, `(.L_x_53) ;  /* 0x00000001082c7547 */ /* 0x000fea000b800000 */
[----:B-1----:R-:W2:Y:S02]  /*4930*/  LDL R11, [R8+0x1a8] ;  /* 0x0001a800080b7983 */ /* 0x002ea40000100800 */
[----:B--2---:R-:W-:-:S04]  /*4940*/  FADD R12, -R12, R11 ;  /* 0x0000000b0c0c7221 */ /* 0x004fc80000000100 */
        /* <DEDUP_REMOVED lines=8> */
[----:B------:R2:W-:Y:S02]  /*49d0*/  STL [R8+0x228], R9 ;  /* 0x0002280908007387 */ /* 0x0005e40000100800 */
.L_x_53:
[----:B------:R-:W3:Y:S02]  /*49e0*/  LDCU UR10, c[0x0][0x3cc] ;  /* 0x00007980ff0a77ac */ /* 0x000ee40008000800 */
[----:B---3--:R-:W-:-:S09]  /*49f0*/  UISETP.GE.AND UP0, UPT, UR10, 0x1, UPT ;  /* 0x000000010a00788c */ /* 0x008fd2000bf06270 */
[----:B------:R-:W-:Y:S05]  /*4a00*/  BRA.U !UP0, `(.L_x_54) ;  /* 0x0000000908887547 */ /* 0x000fea000b800000 */
[----:B------:R-:W-:Y:S01]  /*4a10*/  BSSY B0, `(.L_x_55) ;  /* 0x00000a0000007945 */ /* 0x000fe20003800000 */
[----:B--2---:R-:W-:-:S07]  /*4a20*/  IMAD.MOV.U32 R9, RZ, RZ, RZ ;  /* 0x000000ffff097224 */ /* 0x004fce00078e00ff */
.L_x_64:
[----:B------:R-:W-:Y:S01]  /*4a30*/  UISETP.GE.U32.AND UP0, UPT, UR16, 0x7, UPT ;  /* 0x000000071000788c */ /* 0x000fe2000bf06070 */
[----:B------:R-:W-:Y:S01]  /*4a40*/  MOV R24, RZ ;  /* 0x000000ff00187202 */ /* 0x000fe20000000f00 */
[----:B01----:R-:W-:-:S07]  /*4a50*/  IMAD.MOV.U32 R8, RZ, RZ, RZ ;  /* 0x000000ffff087224 */ /* 0x003fce00078e00ff */
[----:B------:R-:W-:Y:S05]  /*4a60*/  BRA.U !UP0, `(.L_x_56) ;  /* 0x0000000108f07547 */ /* 0x000fea000b800000 */
[----:B------:R-:W-:Y:S01]  /*4a70*/  HFMA2 R24, -RZ, RZ, 0, 0 ;  /* 0x00000000ff187431 */ /* 0x000fe200000001ff */
[----:B------:R-:W-:Y:S01]  /*4a80*/  BSSY.RECONVERGENT B1, `(.L_x_57) ;  /* 0x0000039000017945 */ /* 0x000fe20003800200 */
[----:B------:R-:W-:-:S07]  /*4a90*/  IMAD.MOV.U32 R8, RZ, RZ, RZ ;  /* 0x000000ffff087224 */ /* 0x000fce00078e00ff */
.L_x_58:
[----:B------:R-:W-:Y:S01]  /*4aa0*/  LOP3.LUT R10, R8, 0x18, RZ, 0xc0, !PT ;  /* 0x00000018080a7812 */ /* 0x000fe200078ec0ff */
[----:B------:R-:W0:Y:S01]  /*4ab0*/  LDCU UR10, c[0x0][0x3cc] ;  /* 0x00007980ff0a77ac */ /* 0x000e220008000800 */
[----:B------:R-:W-:Y:S02]  /*4ac0*/  SHF.R.U32.HI R11, RZ, 0x5, R8 ;  /* 0x00000005ff0b7819 */ /* 0x000fe40000011608 */
[----:B------:R-:W-:Y:S02]  /*4ad0*/  ISETP.NE.AND P2, PT, R10, R21, PT ;  /* 0x000000150a00720c */ /* 0x000fe40003f45270 */
[----:B------:R-:W-:-:S11]  /*4ae0*/  LEA R10, R11, R22, 0x2 ;  /* 0x000000160b0a7211 */ /* 0x000fd600078e10ff */
[----:B------:R-:W2:Y:S01]  /*4af0*/  @!P2 LDL R25, [R10] ;  /* 0x000000000a19a983 */ /* 0x000ea20000100800 */
[----:B------:R-:W-:-:S05]  /*4b00*/  VIADD R11, R8, 0x1 ;  /* 0x00000001080b7836 */ /* 0x000fca0000000000 */
[----:B-----5:R-:W-:-:S04]  /*4b10*/  LOP3.LUT R12, R11, 0x19, RZ, 0xc0, !PT ;  /* 0x000000190b0c7812 */ /* 0x020fc800078ec0ff */
[----:B------:R-:W-:Y:S02]  /*4b20*/  ISETP.NE.AND P3, PT, R12, R21, PT ;  /* 0x000000150c00720c */ /* 0x000fe40003f65270 */
[----:B------:R-:W-:-:S11]  /*4b30*/  IADD3 R11, PT, PT, R8, 0x2, RZ ;  /* 0x00000002080b7810 */ /* 0x000fd60007ffe0ff */
[----:B------:R-:W3:Y:S01]  /*4b40*/  @!P3 LDL R23, [R10] ;  /* 0x000000000a17b983 */ /* 0x000ee20000100800 */
[----:B------:R-:W-:-:S04]  /*4b50*/  LOP3.LUT R12, R11, 0x1a, RZ, 0xc0, !PT ;  /* 0x0000001a0b0c7812 */ /* 0x000fc800078ec0ff */
[----:B------:R-:W-:-:S13]  /*4b60*/  ISETP.NE.AND P1, PT, R12, R21, PT ;  /* 0x000000150c00720c */ /* 0x000fda0003f25270 */
[----:B------:R-:W4:Y:S01]  /*4b70*/  @!P1 LDL R13, [R10] ;  /* 0x000000000a0d9983 */ /* 0x000f220000100800 */
[----:B0-----:R-:W-:Y:S02]  /*4b80*/  IMAD R11, R9, UR10, R8 ;  /* 0x0000000a090b7c24 */ /* 0x001fe4000f8e0208 */
[----:B------:R-:W-:-:S03]  /*4b90*/  VIADD R12, R8, 0x3 ;  /* 0x00000003080c7836 */ /* 0x000fc60000000000 */
[----:B------:R-:W-:Y:S02]  /*4ba0*/  LEA R11, R11, UR7, 0x2 ;  /* 0x000000070b0b7c11 */ /* 0x000fe4000f8e10ff */
[----:B------:R-:W-:-:S03]  /*4bb0*/  LOP3.LUT R12, R12, 0x1b, RZ, 0xc0, !PT ;  /* 0x0000001b0c0c7812 */ /* 0x000fc600078ec0ff */
[----:B------:R-:W2:Y:S01]  /*4bc0*/  @!P2 LDS R14, [R11] ;  /* 0x000000000b0ea984 */ /* 0x000ea20000000800 */
[----:B------:R-:W-:-:S03]  /*4bd0*/  ISETP.NE.AND P0, PT, R12, R21, PT ;  /* 0x000000150c00720c */ /* 0x000fc60003f05270 */
[----:B------:R-:W3:Y:S10]  /*4be0*/  @!P3 LDS R12, [R11+0x4] ;  /* 0x000004000b0cb984 */ /* 0x000ef40000000800 */
[----:B------:R-:W4:Y:S01]  /*4bf0*/  @!P0 LDL R15, [R10] ;  /* 0x000000000a0f8983 */ /* 0x000f220000100800 */
[----:B--2---:R-:W-:Y:S01]  /*4c00*/  @!P2 FFMA R24, R25, R14, R24 ;  /* 0x0000000e1918a223 */ /* 0x004fe20000000018 */
[----:B------:R-:W-:-:S04]  /*4c10*/  IADD3 R14, PT, PT, R8, 0x4, RZ ;  /* 0x00000004080e7810 */ /* 0x000fc80007ffe0ff */
[----:B------:R-:W-:-:S04]  /*4c20*/  LOP3.LUT R14, R14, 0x1c, RZ, 0xc0, !PT ;  /* 0x0000001c0e0e7812 */ /* 0x000fc800078ec0ff */
[----:B------:R-:W-:Y:S02]  /*4c30*/  ISETP.NE.AND P2, PT, R14, R21, PT ;  /* 0x000000150e00720c */ /* 0x000fe40003f45270 */
[----:B------:R-:W4:Y:S11]  /*4c40*/  @!P1 LDS R14, [R11+0x8] ;  /* 0x000008000b0e9984 */ /* 0x000f360000000800 */
[----:B------:R-:W2:Y:S01]  /*4c50*/  @!P2 LDL R25, [R10] ;  /* 0x000000000a19a983 */ /* 0x000ea20000100800 */
[----:B---3--:R-:W-:Y:S01]  /*4c60*/  @!P3 FFMA R24, R23, R12, R24 ;  /* 0x0000000c1718b223 */ /* 0x008fe20000000018 */
[C---:B------:R-:W-:Y:S01]  /*4c70*/  VIADD R12, R8.reuse, 0x5 ;  /* 0x00000005080c7836 */ /* 0x040fe20000000000 */
[----:B------:R-:W-:-:S04]  /*4c80*/  IADD3 R23, PT, PT, R8, 0x6, RZ ;  /* 0x0000000608177810 */ /* 0x000fc80007ffe0ff */
[----:B------:R-:W-:Y:S02]  /*4c90*/  LOP3.LUT R12, R12, 0x1d, RZ, 0xc0, !PT ;  /* 0x0000001d0c0c7812 */ /* 0x000fe400078ec0ff */
[----:B------:R-:W-:Y:S02]  /*4ca0*/  LOP3.LUT R26, R23, 0x1e, RZ, 0xc0, !PT ;  /* 0x0000001e171a7812 */ /* 0x000fe400078ec0ff */
[-C--:B------:R-:W-:Y:S01]  /*4cb0*/  ISETP.NE.AND P3, PT, R12, R21.reuse, PT ;  /* 0x000000150c00720c */ /* 0x080fe20003f65270 */
[----:B------:R-:W-:Y:S01]  /*4cc0*/  VIADD R12, R8, 0x7 ;  /* 0x00000007080c7836 */ /* 0x000fe20000000000 */
[----:B------:R-:W-:-:S04]  /*4cd0*/  ISETP.NE.AND P4, PT, R26, R21, PT ;  /* 0x000000151a00720c */ /* 0x000fc80003f85270 */
[----:B------:R-:W-:-:S04]  /*4ce0*/  LOP3.LUT R12, R12, 0x1f, RZ, 0xc0, !PT ;  /* 0x0000001f0c0c7812 */ /* 0x000fc800078ec0ff */
[----:B------:R-:W-:Y:S02]  /*4cf0*/  ISETP.NE.AND P5, PT, R12, R21, PT ;  /* 0x000000150c00720c */ /* 0x000fe40003fa5270 */
[----:B------:R-:W0:Y:S04]  /*4d00*/  @!P0 LDS R12, [R11+0xc] ;  /* 0x00000c000b0c8984 */ /* 0x000e280000000800 */
[----:B------:R-:W3:Y:S01]  /*4d10*/  @!P3 LDL R23, [R10] ;  /* 0x000000000a17b983 */ /* 0x000ee20000100800 */
[----:B----4-:R-:W-:-:S03]  /*4d20*/  @!P1 FFMA R24, R13, R14, R24 ;  /* 0x0000000e0d189223 */ /* 0x010fc60000000018 */
[----:B------:R-:W4:Y:S04]  /*4d30*/  @!P4 LDL R13, [R10] ;  /* 0x000000000a0dc983 */ /* 0x000f280000100800 */
[----:B------:R-:W4:Y:S01]  /*4d40*/  @!P5 LDL R27, [R10] ;  /* 0x000000000a1bd983 */ /* 0x000f220000100800 */
[----:B------:R-:W-:-:S03]  /*4d50*/  IADD3 R8, PT, PT, R8, 0x8, RZ ;  /* 0x0000000808087810 */ /* 0x000fc60007ffe0ff */
[----:B------:R-:W-:Y:S01]  /*4d60*/  @!P3 LDS R14, [R11+0x14] ;  /* 0x000014000b0eb984 */ /* 0x000fe20000000800 */
[----:B0-----:R-:W-:Y:S01]  /*4d70*/  @!P0 FFMA R24, R15, R12, R24 ;  /* 0x0000000c0f188223 */ /* 0x001fe20000000018 */
[----:B------:R-:W-:Y:S02]  /*4d80*/  ISETP.NE.AND P0, PT, R8, UR19, PT ;  /* 0x0000001308007c0c */ /* 0x000fe4000bf05270 */
[----:B------:R-:W2:Y:S04]  /*4d90*/  @!P2 LDS R12, [R11+0x10] ;  /* 0x000010000b0ca984 */ /* 0x000ea80000000800 */
[----:B------:R-:W-:Y:S01]  /*4da0*/  @!P5 LDS R15, [R11+0x1c] ;  /* 0x00001c000b0fd984 */ /* 0x000fe20000000800 */
[----:B--2---:R-:W-:-:S03]  /*4db0*/  @!P2 FFMA R24, R25, R12, R24 ;  /* 0x0000000c1918a223 */ /* 0x004fc60000000018 */
[----:B------:R-:W4:Y:S01]  /*4dc0*/  @!P4 LDS R12, [R11+0x18] ;  /* 0x000018000b0cc984 */ /* 0x000f220000000800 */
[----:B---3--:R-:W-:-:S04]  /*4dd0*/  @!P3 FFMA R24, R23, R14, R24 ;  /* 0x0000000e1718b223 */ /* 0x008fc80000000018 */
[----:B----4-:R-:W-:-:S04]  /*4de0*/  @!P4 FFMA R24, R13, R12, R24 ;  /* 0x0000000c0d18c223 */ /* 0x010fc80000000018 */
[----:B------:R-:W-:Y:S01]  /*4df0*/  @!P5 FFMA R24, R27, R15, R24 ;  /* 0x0000000f1b18d223 */ /* 0x000fe20000000018 */
[----:B------:R-:W-:Y:S06]  /*4e00*/  @P0 BRA `(.L_x_58) ;  /* 0xfffffffc00240947 */ /* 0x000fec000383ffff */
[----:B------:R-:W-:Y:S05]  /*4e10*/  BSYNC.RECONVERGENT B1 ;  /* 0x0000000000017941 */ /* 0x000fea0003800200 */
.L_x_57:
[----:B------:R-:W-:-:S07]  /*4e20*/  IMAD.U32 R8, RZ, RZ, UR19 ;  /* 0x00000013ff087e24 */ /* 0x000fce000f8e00ff */
.L_x_56:
[----:B------:R-:W-:-:S09]  /*4e30*/  UISETP.NE.AND UP0, UPT, UR17, URZ, UPT ;  /* 0x000000ff1100728c */ /* 0x000fd2000bf05270 */
[----:B------:R-:W-:Y:S05]  /*4e40*/  BRA.U !UP0, `(.L_x_59) ;  /* 0x00000005082c7547 */ /* 0x000fea000b800000 */
[----:B------:R-:W-:Y:S02]  /*4e50*/  UIADD3 UR10, UPT, UPT, UR17, -0x1, URZ ;  /* 0xffffffff110a7890 */ /* 0x000fe4000fffe0ff */
[----:B------:R-:W-:Y:S02]  /*4e60*/  UISETP.NE.AND UP1, UPT, UR18, URZ, UPT ;  /* 0x000000ff1200728c */ /* 0x000fe4000bf25270 */
[----:B------:R-:W-:-:S09]  /*4e70*/  UISETP.GE.U32.AND UP0, UPT, UR10, 0x3, UPT ;  /* 0x000000030a00788c */ /* 0x000fd2000bf06070 */
[----:B------:R-:W-:Y:S05]  /*4e80*/  BRA.U !UP0, `(.L_x_60) ;  /* 0x00000001088c7547 */ /* 0x000fea000b800000 */
[C---:B------:R-:W-:Y:S01]  /*4e90*/  LOP3.LUT R10, R8.reuse, 0x1f, RZ, 0xc0, !PT ;  /* 0x0000001f080a7812 */ /* 0x040fe200078ec0ff */
[C---:B------:R-:W-:Y:S01]  /*4ea0*/  VIADD R13, R8.reuse, 0x1 ;  /* 0x00000001080d7836 */ /* 0x040fe20000000000 */
[C---:B------:R-:W-:Y:S01]  /*4eb0*/  IADD3 R15, PT, PT, R8.reuse, 0x2, RZ ;  /* 0x00000002080f7810 */ /* 0x040fe20007ffe0ff */
[----:B------:R-:W-:Y:S01]  /*4ec0*/  VIADD R23, R8, 0x3 ;  /* 0x0000000308177836 */ /* 0x000fe20000000000 */
[----:B------:R-:W-:Y:S01]  /*4ed0*/  ISETP.NE.AND P0, PT, R10, R21, PT ;  /* 0x000000150a00720c */ /* 0x000fe20003f05270 */
[----:B------:R-:W0:-:S12]  /*4ee0*/  LDCU UR10, c[0x0][0x3cc] ;  /* 0x00007980ff0a77ac */ /* 0x000e180008000800 */
[----:B------:R-:W-:-:S04]  /*4ef0*/  @!P0 SHF.R.U32.HI R11, RZ, 0x5, R8 ;  /* 0x00000005ff0b8819 */ /* 0x000fc80000011608 */
[----:B------:R-:W-:-:S06]  /*4f00*/  @!P0 LEA R11, R11, R22, 0x2 ;  /* 0x000000160b0b8211 */ /* 0x000fcc00078e10ff */
[----:B------:R-:W2:Y:S01]  /*4f10*/  @!P0 LDL R11, [R11] ;  /* 0x000000000b0b8983 */ /* 0x000ea20000100800 */
[----:B------:R-:W-:Y:S02]  /*4f20*/  LOP3.LUT R10, R13, 0x1f, RZ, 0xc0, !PT ;  /* 0x0000001f0d0a7812 */ /* 0x000fe400078ec0ff */
[----:B-----5:R-:W-:Y:S02]  /*4f30*/  LOP3.LUT R12, R15, 0x1f, RZ, 0xc0, !PT ;  /* 0x0000001f0f0c7812 */ /* 0x020fe400078ec0ff */
[-C--:B------:R-:W-:Y:S02]  /*4f40*/  ISETP.NE.AND P1, PT, R10, R21.reuse, PT ;  /* 0x000000150a00720c */ /* 0x080fe40003f25270 */
[----:B------:R-:W-:Y:S02]  /*4f50*/  ISETP.NE.AND P2, PT, R12, R21, PT ;  /* 0x000000150c00720c */ /* 0x000fe40003f45270 */
[----:B------:R-:W-:-:S04]  /*4f60*/  LOP3.LUT R10, R23, 0x1f, RZ, 0xc0, !PT ;  /* 0x0000001f170a7812 */ /* 0x000fc800078ec0ff */
[----:B------:R-:W-:-:S05]  /*4f70*/  ISETP.NE.AND P3, PT, R10, R21, PT ;  /* 0x000000150a00720c */ /* 0x000fca0003f65270 */
[----:B------:R-:W-:Y:S02]  /*4f80*/  @!P1 SHF.R.U32.HI R13, RZ, 0x5, R13 ;  /* 0x00000005ff0d9819 */ /* 0x000fe4000001160d */
[----:B------:R-:W-:Y:S02]  /*4f90*/  @!P2 SHF.R.U32.HI R15, RZ, 0x5, R15 ;  /* 0x00000005ff0fa819 */ /* 0x000fe4000001160f */
[----:B------:R-:W-:-:S03]  /*4fa0*/  @!P1 LEA R13, R13, R22, 0x2 ;  /* 0x000000160d0d9211 */ /* 0x000fc600078e10ff */
[----:B------:R-:W-:Y:S01]  /*4fb0*/  @!P2 IMAD R15, R15, 0x4, R22 ;  /* 0x000000040f0fa824 */ /* 0x000fe200078e0216 */
[----:B------:R-:W-:Y:S02]  /*4fc0*/  @!P3 SHF.R.U32.HI R23, RZ, 0x5, R23 ;  /* 0x00000005ff17b819 */ /* 0x000fe40000011617 */
[----:B------:R-:W3:Y:S02]  /*4fd0*/  @!P1 LDL R13, [R13] ;  /* 0x000000000d0d9983 */ /* 0x000ee40000100800 */
[----:B------:R-:W-:Y:S02]  /*4fe0*/  @!P3 LEA R23, R23, R22, 0x2 ;  /* 0x000000161717b211 */ /* 0x000fe400078e10ff */
[----:B------:R-:W4:Y:S04]  /*4ff0*/  @!P2 LDL R15, [R15] ;  /* 0x000000000f0fa983 */ /* 0x000f280000100800 */
[----:B------:R-:W4:Y:S01]  /*5000*/  @!P3 LDL R23, [R23] ;  /* 0x000000001717b983 */ /* 0x000f220000100800 */
[----:B0-----:R-:W-:-:S02]  /*5010*/  IMAD R10, R9, UR10, R8 ;  /* 0x0000000a090a7c24 */ /* 0x001fc4000f8e0208 */
[----:B------:R-:W-:-:S03]  /*5020*/  VIADD R8, R8, 0x4 ;  /* 0x0000000408087836 */ /* 0x000fc60000000000 */
[----:B------:R-:W-:-:S05]  /*5030*/  LEA R14, R10, UR7, 0x2 ;  /* 0x000000070a0e7c11 */ /* 0x000fca000f8e10ff */
[----:B------:R-:W2:Y:S04]  /*5040*/  @!P0 LDS R10, [R14] ;  /* 0x000000000e0a8984 */ /* 0x000ea80000000800 */
[----:B------:R-:W3:Y:S01]  /*5050*/  @!P1 LDS R12, [R14+0x4] ;  /* 0x000004000e0c9984 */ /* 0x000ee20000000800 */
[----:B--2---:R-:W-:-:S03]  /*5060*/  @!P0 FFMA R24, R11, R10, R24 ;  /* 0x0000000a0b188223 */ /* 0x004fc60000000018 */
[----:B------:R-:W4:Y:S04]  /*5070*/  @!P2 LDS R10, [R14+0x8] ;  /* 0x000008000e0aa984 */ /* 0x000f280000000800 */
[----:B------:R-:W0:Y:S01]  /*5080*/  @!P3 LDS R11, [R14+0xc] ;  /* 0x00000c000e0bb984 */ /* 0x000e220000000800 */
[----:B---3--:R-:W-:-:S04]  /*5090*/  @!P1 FFMA R24, R13, R12, R24 ;  /* 0x0000000c0d189223 */ /* 0x008fc80000000018 */
[----:B----4-:R-:W-:-:S04]  /*50a0*/  @!P2 FFMA R24, R15, R10, R24 ;  /* 0x0000000a0f18a223 */ /* 0x010fc80000000018 */
[----:B0-----:R-:W-:-:S07]  /*50b0*/  @!P3 FFMA R24, R23, R11, R24 ;  /* 0x0000000b1718b223 */ /* 0x001fce0000000018 */
.L_x_60:
[----:B------:R-:W-:Y:S04]  /*50c0*/  BSSY.RECONVERGENT B1, `(.L_x_59) ;  /* 0x0000023000017945 */ /* 0x000fe80003800200 */
[----:B------:R-:W-:Y:S05]  /*50d0*/  BRA.U !UP1, `(.L_x_61) ;  /* 0x0000000109847547 */ /* 0x000fea000b800000 */
[----:B------:R-:W-:-:S09]  /*50e0*/  UISETP.NE.AND UP0, UPT, UR18, 0x1, UPT ;  /* 0x000000011200788c */ /* 0x000fd2000bf05270 */
[----:B------:R-:W-:Y:S05]  /*50f0*/  BRA.U !UP0, `(.L_x_62) ;  /* 0x00000001084c7547 */ /* 0x000fea000b800000 */
[C---:B------:R-:W-:Y:S01]  /*5100*/  LOP3.LUT R10, R8.reuse, 0x1f, RZ, 0xc0, !PT ;  /* 0x0000001f080a7812 */ /* 0x040fe200078ec0ff */
[----:B------:R-:W0:Y:S01]  /*5110*/  LDCU UR10, c[0x0][0x3cc] ;  /* 0x00007980ff0a77ac */ /* 0x000e220008000800 */
[----:B-----5:R-:W-:Y:S02]  /*5120*/  IADD3 R12, PT, PT, R8, 0x1, RZ ;  /* 0x00000001080c7810 */ /* 0x020fe40007ffe0ff */
[----:B------:R-:W-:Y:S02]  /*5130*/  ISETP.NE.AND P1, PT, R10, R21, PT ;  /* 0x000000150a00720c */ /* 0x000fe40003f25270 */
[----:B------:R-:W-:-:S04]  /*5140*/  LOP3.LUT R10, R12, 0x1f, RZ, 0xc0, !PT ;  /* 0x0000001f0c0a7812 */ /* 0x000fc800078ec0ff */
[----:B------:R-:W-:-:S07]  /*5150*/  ISETP.NE.AND P0, PT, R10, R21, PT ;  /* 0x000000150a00720c */ /* 0x000fce0003f05270 */
[----:B------:R-:W-:-:S05]  /*5160*/  @!P1 SHF.R.U32.HI R11, RZ, 0x5, R8 ;  /* 0x00000005ff0b9819 */ /* 0x000fca0000011608 */
[----:B------:R-:W-:Y:S01]  /*5170*/  @!P1 IMAD R15, R11, 0x4, R22 ;  /* 0x000000040b0f9824 */ /* 0x000fe200078e0216 */
[----:B------:R-:W-:-:S04]  /*5180*/  @!P0 SHF.R.U32.HI R11, RZ, 0x5, R12 ;  /* 0x00000005ff0b8819 */ /* 0x000fc8000001160c */
[----:B------:R-:W-:Y:S01]  /*5190*/  @!P0 LEA R10, R11, R22, 0x2 ;  /* 0x000000160b0a8211 */ /* 0x000fe200078e10ff */
[----:B------:R-:W2:Y:S04]  /*51a0*/  @!P1 LDL R15, [R15] ;  /* 0x000000000f0f9983 */ /* 0x000ea80000100800 */
[----:B------:R-:W3:Y:S01]  /*51b0*/  @!P0 LDL R13, [R10] ;  /* 0x000000000a0d8983 */ /* 0x000ee20000100800 */
[----:B0-----:R-:W-:Y:S02]  /*51c0*/  IMAD R11, R9, UR10, R8 ;  /* 0x0000000a090b7c24 */ /* 0x001fe4000f8e0208 */
[----:B------:R-:W-:-:S03]  /*51d0*/  VIADD R8, R8, 0x2 ;  /* 0x0000000208087836 */ /* 0x000fc60000000000 */
[----:B------:R-:W-:-:S05]  /*51e0*/  LEA R14, R11, UR7, 0x2 ;  /* 0x000000070b0e7c11 */ /* 0x000fca000f8e10ff */
[----:B------:R-:W2:Y:S04]  /*51f0*/  @!P1 LDS R11, [R14] ;  /* 0x000000000e0b9984 */ /* 0x000ea80000000800 */
[----:B------:R-:W3:Y:S01]  /*5200*/  @!P0 LDS R12, [R14+0x4] ;  /* 0x000004000e0c8984 */ /* 0x000ee20000000800 */
[----:B--2---:R-:W-:-:S04]  /*5210*/  @!P1 FFMA R24, R15, R11, R24 ;  /* 0x0000000b0f189223 */ /* 0x004fc80000000018 */
[----:B---3--:R-:W-:-:S07]  /*5220*/  @!P0 FFMA R24, R13, R12, R24 ;  /* 0x0000000c0d188223 */ /* 0x008fce0000000018 */
.L_x_62:
[----:B------:R-:W-:-:S04]  /*5230*/  LOP3.LUT R10, R8, 0x1f, RZ, 0xc0, !PT ;  /* 0x0000001f080a7812 */ /* 0x000fc800078ec0ff */
[----:B------:R-:W-:-:S04]  /*5240*/  ISETP.NE.AND P0, PT, R10, R21, PT ;  /* 0x000000150a00720c */ /* 0x000fc80003f05270 */
[----:B------:R-:W-:-:S13]  /*5250*/  ISETP.EQ.OR P0, PT, RZ, UR21, P0 ;  /* 0x00000015ff007c0c */ /* 0x000fda0008702670 */
[----:B------:R-:W-:Y:S05]  /*5260*/  @P0 BRA `(.L_x_61) ;  /* 0x0000000000200947 */ /* 0x000fea0003800000 */
[----:B------:R-:W-:Y:S01]  /*5270*/  SHF.R.U32.HI R11, RZ, 0x5, R8 ;  /* 0x00000005ff0b7819 */ /* 0x000fe20000011608 */
[----:B------:R-:W0:Y:S03]  /*5280*/  LDCU UR10, c[0x0][0x3cc] ;  /* 0x00007980ff0a77ac */ /* 0x000e260008000800 */
[----:B------:R-:W-:-:S06]  /*5290*/  LEA R11, R11, R22, 0x2 ;  /* 0x000000160b0b7211 */ /* 0x000fcc00078e10ff */
[----:B------:R-:W2:Y:S01]  /*52a0*/  LDL R11, [R11] ;  /* 0x000000000b0b7983 */ /* 0x000ea20000100800 */
[----:B0-----:R-:W-:-:S05]  /*52b0*/  IMAD R8, R9, UR10, R8 ;  /* 0x0000000a09087c24 */ /* 0x001fca000f8e0208 */
[----:B------:R-:W-:-:S06]  /*52c0*/  LEA R8, R8, UR7, 0x2 ;  /* 0x0000000708087c11 */ /* 0x000fcc000f8e10ff */
[----:B------:R-:W2:Y:S02]  /*52d0*/  LDS R8, [R8] ;  /* 0x0000000008087984 */ /* 0x000ea40000000800 */
[----:B--2---:R-:W-:-:S07]  /*52e0*/  FFMA R24, R11, R8, R24 ;  /* 0x000000080b187223 */ /* 0x004fce0000000018 */
.L_x_61:
[----:B------:R-:W-:Y:S05]  /*52f0*/  BSYNC.RECONVERGENT B1 ;  /* 0x0000000000017941 */ /* 0x000fea0003800200 */
.L_x_59:
        /* <DEDUP_REMOVED lines=11> */
.L_x_356:
[----:B-1----:R-:W-:Y:S01]  /*53b0*/  FADD R14, R15, R14 ;  /* 0x0000000e0f0e7221 */ /* 0x002fe20000000000 */
[C---:B------:R-:W-:Y:S01]  /*53c0*/  IMAD R11, R9.reuse, 0x4, R4 ;  /* 0x00000004090b7824 */ /* 0x040fe200078e0204 */
[----:B------:R-:W-:-:S04]  /*53d0*/  IADD3 R9, PT, PT, R9, 0x1, RZ ;  /* 0x0000000109097810 */ /* 0x000fc80007ffe0ff */
[----:B------:R2:W-:Y:S01]  /*53e0*/  STL [R11], R14 ;  /* 0x0000000e0b007387 */ /* 0x0005e20000100800 */
[----:B------:R-:W-:-:S13]  /*53f0*/  ISETP.GE.AND P0, PT, R9, UR22, PT ;  /* 0x0000001609007c0c */ /* 0x000fda000bf06270 */
[----:B--2---:R-:W-:Y:S05]  /*5400*/  @!P0 BRA `(.L_x_64) ;  /* 0xfffffff400888947 */ /* 0x004fea000383ffff */
[----:B------:R-:W-:Y:S05]  /*5410*/  BSYNC B0 ;  /* 0x0000000000007941 */ /* 0x000fea0003800000 */
.L_x_55:
[----:B------:R-:W-:Y:S05]  /*5420*/  BRA `(.L_x_65) ;  /* 0x0000000400987947 */ /* 0x000fea0003800000 */
.L_x_54:
[----:B--2---:R-:W-:Y:S01]  /*5430*/  IMAD.MOV.U32 R9, RZ, RZ, RZ ;  /* 0x000000ffff097224 */ /* 0x004fe200078e00ff */
[----:B------:R-:W-:Y:S06]  /*5440*/  @!P1 BRA `(.L_x_66) ;  /* 0x0000000000d09947 */ /* 0x000fec0003800000 */
[----:B------:R-:W-:Y:S01]  /*5450*/  HFMA2 R15, -RZ, RZ, 0, 0 ;  /* 0x00000000ff0f7431 */ /* 0x000fe200000001ff */
[----:B------:R-:W-:Y:S06]  /*5460*/  BSSY B0, `(.L_x_67) ;  /* 0x0000031000007945 */ /* 0x000fec0003800000 */
.L_x_69:
[----:B------:R-:W-:-:S03]  /*5470*/  UMOV UR10, 0xffffffff ;  /* 0xffffffff000a7882 */ /* 0x000fc60000000000 */
[----:B------:R-:W-:Y:S05]  /*5480*/  BRA.DIV UR10, `(.L_x_68) ;  /* 0x000000820a487947 */ /* 0x000fea000b800000 */
[----:B------:R-:W-:Y:S01]  /*5490*/  IMAD.MOV.U32 R14, RZ, RZ, RZ ;  /* 0x000000ffff0e7224 */ /* 0x000fe200078e00ff */
[----:B------:R-:W-:Y:S01]  /*54a0*/  MOV R27, RZ ;  /* 0x000000ff001b7202 */ /* 0x000fe20000000f00 */
[----:B------:R-:W-:Y:S02]  /*54b0*/  IMAD.MOV.U32 R28, RZ, RZ, RZ ;  /* 0x000000ffff1c7224 */ /* 0x000fe400078e00ff */
[--C-:B------:R-:W-:Y:S01]  /*54c0*/  FADD R24, RZ, R14.reuse ;  /* 0x0000000eff187221 */ /* 0x100fe20000000000 */
[----:B------:R-:W-:Y:S01]  /*54d0*/  FADD R25, RZ, R14 ;  /* 0x0000000eff197221 */ /* 0x000fe20000000000 */
[----:B------:R-:W-:Y:S01]  /*54e0*/  FADD R27, RZ, R27 ;  /* 0x0000001bff1b7221 */ /* 0x000fe20000000000 */
[----:B------:R-:W-:Y:S02]  /*54f0*/  FADD R28, RZ, R28 ;  /* 0x0000001cff1c7221 */ /* 0x000fe40000000000 */
[----:B------:R-:W2:Y:S04]  /*5500*/  SHFL.BFLY PT, R9, R24, 0x8, 0x1f ;  /* 0x0d001f0018097f89 */ /* 0x000ea800000e0000 */
[----:B------:R-:W3:Y:S04]  /*5510*/  SHFL.BFLY PT, R10, R27, 0x8, 0x1f ;  /* 0x0d001f001b0a7f89 */ /* 0x000ee800000e0000 */
[----:B------:R-:W4:Y:S04]  /*5520*/  SHFL.BFLY PT, R23, R28, 0x8, 0x1f ;  /* 0x0d001f001c177f89 */ /* 0x000f2800000e0000 */
[----:B------:R-:W4:Y:S01]  /*5530*/  SHFL.BFLY PT, R14, R25, 0x8, 0x1f ;  /* 0x0d001f00190e7f89 */ /* 0x000f2200000e0000 */
[----:B--2---:R-:W-:Y:S01]  /*5540*/  FADD R26, R24, R9 ;  /* 0x00000009181a7221 */ /* 0x004fe20000000000 */
[----:B---3--:R-:W-:-:S04]  /*5550*/  FADD R9, R27, R10 ;  /* 0x0000000a1b097221 */ /* 0x008fc80000000000 */
[----:B01----:R-:W0:Y:S01]  /*5560*/  SHFL.BFLY PT, R8, R26, 0x4, 0x1f ;  /* 0x0c801f001a087f89 */ /* 0x003e2200000e0000 */
[----:B----4-:R-:W-:-:S03]  /*5570*/  FADD R10, R28, R23 ;  /* 0x000000171c0a7221 */ /* 0x010fc60000000000 */
[----:B------:R-:W1:Y:S01]  /*5580*/  SHFL.BFLY PT, R28, R9, 0x4, 0x1f ;  /* 0x0c801f00091c7f89 */ /* 0x000e6200000e0000 */
[----:B------:R-:W-:-:S03]  /*5590*/  FADD R23, R25, R14 ;  /* 0x0000000e19177221 */ /* 0x000fc60000000000 */
[----:B------:R-:W2:Y:S04]  /*55a0*/  SHFL.BFLY PT, R29, R10, 0x4, 0x1f ;  /* 0x0c801f000a1d7f89 */ /* 0x000ea800000e0000 */
[----:B------:R-:W3:Y:S01]  /*55b0*/  SHFL.BFLY PT, R14, R23, 0x4, 0x1f ;  /* 0x0c801f00170e7f89 */ /* 0x000ee200000e0000 */
[----:B0-----:R-:W-:Y:S01]  /*55c0*/  FADD R8, R26, R8 ;  /* 0x000000081a087221 */ /* 0x001fe20000000000 */
[----:B-1----:R-:W-:Y:S01]  /*55d0*/  FADD R27, R9, R28 ;  /* 0x0000001c091b7221 */ /* 0x002fe20000000000 */
[----:B--2---:R-:W-:-:S04]  /*55e0*/  FADD R25, R10, R29 ;  /* 0x0000001d0a197221 */ /* 0x004fc80000000000 */
[----:B------:R-:W-:Y:S01]  /*55f0*/  SHFL.BFLY PT, R9, R27, 0x2, 0x1f ;  /* 0x0c401f001b097f89 */ /* 0x000fe200000e0000 */
[----:B---3--:R-:W-:-:S03]  /*5600*/  FADD R26, R23, R14 ;  /* 0x0000000e171a7221 */ /* 0x008fc60000000000 */
[----:B------:R-:W0:Y:S04]  /*5610*/  SHFL.BFLY PT, R29, R8, 0x2, 0x1f ;  /* 0x0c401f00081d7f89 */ /* 0x000e2800000e0000 */
[----:B------:R-:W1:Y:S04]  /*5620*/  SHFL.BFLY PT, R10, R25, 0x2, 0x1f ;  /* 0x0c401f00190a7f89 */ /* 0x000e6800000e0000 */
[----:B------:R-:W2:Y:S01]  /*5630*/  SHFL.BFLY PT, R14, R26, 0x2, 0x1f ;  /* 0x0c401f001a0e7f89 */ /* 0x000ea200000e0000 */
[----:B0-----:R-:W-:Y:S01]  /*5640*/  FADD R28, R8, R29 ;  /* 0x0000001d081c7221 */ /* 0x001fe20000000000 */
[----:B------:R-:W-:Y:S01]  /*5650*/  FADD R29, R27, R9 ;  /* 0x000000091b1d7221 */ /* 0x000fe20000000000 */
[----:B-1----:R-:W-:-:S03]  /*5660*/  FADD R23, R25, R10 ;  /* 0x0000000a19177221 */ /* 0x002fc60000000000 */
[----:B------:R-:W0:Y:S01]  /*5670*/  SHFL.BFLY PT, R9, R28, 0x1, 0x1f ;  /* 0x0c201f001c097f89 */ /* 0x000e2200000e0000 */
[----:B--2---:R-:W-:-:S03]  /*5680*/  FADD R26, R26, R14 ;  /* 0x0000000e1a1a7221 */ /* 0x004fc60000000000 */
[----:B------:R-:W1:Y:S01]  /*5690*/  SHFL.BFLY PT, R10, R29, 0x1, 0x1f ;  /* 0x0c201f001d0a7f89 */ /* 0x000e6200000e0000 */
[----:B------:R-:W-:-:S03]  /*56a0*/  LEA R14, R15, R4, 0x2 ;  /* 0x000000040f0e7211 */ /* 0x000fc600078e10ff */
[----:B------:R-:W2:Y:S04]  /*56b0*/  SHFL.BFLY PT, R25, R23, 0x1, 0x1f ;  /* 0x0c201f0017197f89 */ /* 0x000ea800000e0000 */
[----:B------:R3:W4:Y:S01]  /*56c0*/  SHFL.BFLY PT, R27, R26, 0x1, 0x1f ;  /* 0x0c201f001a1b7f89 */ /* 0x00072200000e0000 */
[----:B0-----:R-:W-:Y:S01]  /*56d0*/  FADD R8, R28, R9 ;  /* 0x000000091c087221 */ /* 0x001fe20000000000 */
[----:B-1----:R-:W-:Y:S01]  /*56e0*/  FADD R9, R29, R10 ;  /* 0x0000000a1d097221 */ /* 0x002fe20000000000 */
[----:B--23--:R-:W-:-:S07]  /*56f0*/  FADD R10, R23, R25 ;  /* 0x00000019170a7221 */ /* 0x00cfce0000000000 */
.L_x_378:
[----:B----4-:R-:W-:Y:S01]  /*5700*/  FADD R11, R26, R27 ;  /* 0x0000001b1a0b7221 */ /* 0x010fe20000000000 */
[----:B-----5:R-:W-:Y:S01]  /*5710*/  IMAD.U32 R12, RZ, RZ, UR22 ;  /* 0x00000016ff0c7e24 */ /* 0x020fe2000f8e00ff */
[----:B------:R-:W-:-:S03]  /*5720*/  IADD3 R15, PT, PT, R15, 0x4, RZ ;  /* 0x000000040f0f7810 */ /* 0x000fc60007ffe0ff */
[----:B------:R2:W-:Y:S01]  /*5730*/  STL.128 [R14], R8 ;  /* 0x000000080e007387 */ /* 0x0005e20000100c00 */
[----:B------:R-:W-:-:S05]  /*5740*/  VIADD R12, R12, -UR9 ;  /* 0x800000090c0c7c36 */ /* 0x000fca0008000000 */
[----:B------:R-:W-:-:S13]  /*5750*/  ISETP.NE.AND P0, PT, R15, R12, PT ;  /* 0x0000000c0f00720c */ /* 0x000fda0003f05270 */
[----:B--2---:R-:W-:Y:S05]  /*5760*/  @P0 BRA `(.L_x_69) ;  /* 0xfffffffc00400947 */ /* 0x004fea000383ffff */
[----:B------:R-:W-:Y:S05]  /*5770*/  BSYNC B0 ;  /* 0x0000000000007941 */ /* 0x000fea0003800000 */
.L_x_67:
[----:B------:R-:W-:-:S07]  /*5780*/  MOV R9, R12 ;  /* 0x0000000c00097202 */ /* 0x000fce0000000f00 */
.L_x_66:
[----:B------:R-:W-:-:S09]  /*5790*/  UISETP.NE.AND UP0, UPT, UR9, URZ, UPT ;  /* 0x000000ff0900728c */ /* 0x000fd2000bf05270 */
[----:B------:R-:W-:Y:S05]  /*57a0*/  BRA.U !UP0, `(.L_x_65) ;  /* 0x0000000108b87547 */ /* 0x000fea000b800000 */
[----:B01----:R-:W-:Y:S01]  /*57b0*/  IMAD.U32 R8, RZ, RZ, UR9 ;  /* 0x00000009ff087e24 */ /* 0x003fe2000f8e00ff */
[----:B------:R-:W-:-:S04]  /*57c0*/  UMOV UR10, 0xffffffff ;  /* 0xffffffff000a7882 */ /* 0x000fc80000000000 */
[----:B------:R-:W-:Y:S01]  /*57d0*/  ISETP.NE.AND P0, PT, R8, 0x1, PT ;  /* 0x000000010800780c */ /* 0x000fe20003f05270 */
[----:B------:R-:W-:-:S12]  /*57e0*/  BRA.DIV UR10, `(.L_x_70) ;  /* 0x000000860aa47947 */ /* 0x000fd8000b800000 */
[----:B------:R-:W-:-:S05]  /*57f0*/  HFMA2 R14, -RZ, RZ, 0, 0 ;  /* 0x00000000ff0e7431 */ /* 0x000fca00000001ff */
        /* <DEDUP_REMOVED lines=8> */
.L_x_385:
[----:B-1----:R-:W-:Y:S01]  /*5880*/  FADD R14, R15, R14 ;  /* 0x0000000e0f0e7221 */ /* 0x002fe20000000000 */
[----:B------:R-:W-:-:S05]  /*5890*/  IMAD R9, R9, 0x4, R4 ;  /* 0x0000000409097824 */ /* 0x000fca00078e0204 */
[----:B------:R2:W-:Y:S01]  /*58a0*/  STL [R9], R14 ;  /* 0x0000000e09007387 */ /* 0x0005e20000100800 */
[----:B------:R-:W-:Y:S05]  /*58b0*/  @!P0 BRA `(.L_x_65) ;  /* 0x0000000000748947 */ /* 0x000fea0003800000 */
[----:B------:R-:W-:Y:S01]  /*58c0*/  UMOV UR10, 0xffffffff ;  /* 0xffffffff000a7882 */ /* 0x000fe20000000000 */
[----:B------:R-:W-:-:S04]  /*58d0*/  MOV R8, UR9 ;  /* 0x0000000900087c02 */ /* 0x000fc80008000f00 */
[----:B------:R-:W-:Y:S01]  /*58e0*/  ISETP.NE.AND P0, PT, R8, 0x2, PT ;  /* 0x000000020800780c */ /* 0x000fe20003f05270 */
[----:B------:R-:W-:-:S12]  /*58f0*/  BRA.DIV UR10, `(.L_x_71) ;  /* 0x000000860aec7947 */ /* 0x000fd8000b800000 */
[----:B--2---:R-:W-:-:S04]  /*5900*/  IMAD.MOV.U32 R14, RZ, RZ, RZ ;  /* 0x000000ffff0e7224 */ /* 0x004fc800078e00ff */
        /* <DEDUP_REMOVED lines=8> */
.L_x_392:
[----:B-1----:R-:W-:-:S05]  /*5990*/  FADD R14, R15, R14 ;  /* 0x0000000e0f0e7221 */ /* 0x002fca0000000000 */
[----:B------:R3:W-:Y:S01]  /*59a0*/  STL [R9+0x4], R14 ;  /* 0x0000040e09007387 */ /* 0x0007e20000100800 */
[----:B------:R-:W-:Y:S05]  /*59b0*/  @!P0 BRA `(.L_x_65) ;  /* 0x0000000000348947 */ /* 0x000fea0003800000 */
[----:B------:R-:W-:-:S03]  /*59c0*/  UMOV UR10, 0xffffffff ;  /* 0xffffffff000a7882 */ /* 0x000fc60000000000 */
[----:B------:R-:W-:Y:S05]  /*59d0*/  BRA.DIV UR10, `(.L_x_72) ;  /* 0x0000008a0a407947 */ /* 0x000fea000b800000 */
[----:B---3--:R-:W-:-:S05]  /*59e0*/  HFMA2 R14, -RZ, RZ, 0, 0 ;  /* 0x00000000ff0e7431 */ /* 0x008fca00000001ff */
        /* <DEDUP_REMOVED lines=8> */
.L_x_399:
[----:B-1----:R-:W-:-:S05]  /*5a70*/  FADD R14, R15, R14 ;  /* 0x0000000e0f0e7221 */ /* 0x002fca0000000000 */
[----:B------:R4:W-:Y:S02]  /*5a80*/  STL [R9+0x8], R14 ;  /* 0x0000080e09007387 */ /* 0x0009e40000100800 */
.L_x_65:
[----:B------:R-:W-:-:S06]  /*5a90*/  IMAD R23, R7, 0x4, R6 ;  /* 0x0000000407177824 */ /* 0x000fcc00078e0206 */
[----:B------:R-:W5:Y:S01]  /*5aa0*/  LDL R23, [R23] ;  /* 0x0000000017177983 */ /* 0x000f620000100800 */
[----:B------:R-:W-:Y:S01]  /*5ab0*/  UIADD3 UR10, UPT, UPT, UR22, -0x1, URZ ;  /* 0xffffffff160a7890 */ /* 0x000fe2000fffe0ff */
[----:B01----:R-:W-:-:S03]  /*5ac0*/  MOV R8, RZ ;  /* 0x000000ff00087202 */ /* 0x003fc60000000f00 */
[----:B------:R-:W-:-:S09]  /*5ad0*/  UISETP.GE.U32.AND UP0, UPT, UR10, 0x3, UPT ;  /* 0x000000030a00788c */ /* 0x000fd2000bf06070 */
[----:B------:R-:W-:Y:S05]  /*5ae0*/  BRA.U !UP0, `(.L_x_73) ;  /* 0x0000000108507547 */ /* 0x000fea000b800000 */
[----:B------:R-:W-:Y:S01]  /*5af0*/  BSSY.RECONVERGENT B0, `(.L_x_73) ;  /* 0x0000013000007945 */ /* 0x000fe20003800200 */
[----:B------:R-:W-:-:S07]  /*5b00*/  IMAD.MOV.U32 R26, RZ, RZ, RZ ;  /* 0x000000ffff1a7224 */ /* 0x000fce00078e00ff */
.L_x_74:
[----:B------:R-:W-:-:S05]  /*5b10*/  LEA R24, R26, R1, 0x2 ;  /* 0x000000011a187211 */ /* 0x000fca00078e10ff */
[----:B--234-:R-:W2:Y:S04]  /*5b20*/  LDL.128 R8, [R24+0x2a0] ;  /* 0x0002a00018087983 */ /* 0x01cea80000100c00 */
[----:B-----5:R-:W3:Y:S01]  /*5b30*/  LDL.128 R12, [R24+0x220] ;  /* 0x00022000180c7983 */ /* 0x020ee20000100c00 */
[----:B------:R-:W-:Y:S01]  /*5b40*/  IADD3 R26, PT, PT, R26, 0x4, RZ ;  /* 0x000000041a1a7810 */ /* 0x000fe20007ffe0ff */
[C---:B--2---:R-:W-:Y:S01]  /*5b50*/  FADD R25, -R23.reuse, R8 ;  /* 0x0000000817197221 */ /* 0x044fe20000000100 */
[C---:B------:R-:W-:Y:S01]  /*5b60*/  FADD R8, -R23.reuse, R9 ;  /* 0x0000000917087221 */ /* 0x040fe20000000100 */
[C---:B------:R-:W-:Y:S01]  /*5b70*/  FADD R9, -R23.reuse, R10 ;  /* 0x0000000a17097221 */ /* 0x040fe20000000100 */
[----:B------:R-:W-:Y:S01]  /*5b80*/  FADD R10, -R23, R11 ;  /* 0x0000000b170a7221 */ /* 0x000fe20000000100 */
[----:B---3--:R-:W-:Y:S01]  /*5b90*/  FMUL R12, R12, R25 ;  /* 0x000000190c0c7220 */ /* 0x008fe20000400000 */
[----:B------:R-:W-:Y:S01]  /*5ba0*/  FMUL R13, R13, R8 ;  /* 0x000000080d0d7220 */ /* 0x000fe20000400000 */
[----:B------:R-:W-:Y:S01]  /*5bb0*/  FMUL R14, R14, R9 ;  /* 0x000000090e0e7220 */ /* 0x000fe20000400000 */
[----:B------:R-:W-:Y:S01]  /*5bc0*/  FMUL R15, R15, R10 ;  /* 0x0000000a0f0f7220 */ /* 0x000fe20000400000 */
[----:B------:R-:W-:-:S04]  /*5bd0*/  IMAD.U32 R8, RZ, RZ, UR22 ;  /* 0x00000016ff087e24 */ /* 0x000fc8000f8e00ff */
[----:B------:R0:W-:Y:S01]  /*5be0*/  STL.128 [R24+0x320], R12 ;  /* 0x0003200c18007387 */ /* 0x0001e20000100c00 */
[----:B------:R-:W-:-:S05]  /*5bf0*/  VIADD R8, R8, -UR9 ;  /* 0x8000000908087c36 */ /* 0x000fca0008000000 */
[----:B------:R-:W-:-:S13]  /*5c00*/  ISETP.NE.AND P0, PT, R26, R8, PT ;  /* 0x000000081a00720c */ /* 0x000fda0003f05270 */
[----:B0-----:R-:W-:Y:S05]  /*5c10*/  @P0 BRA `(.L_x_74) ;  /* 0xfffffffc00bc0947 */ /* 0x001fea000383ffff */
[----:B------:R-:W-:Y:S05]  /*5c20*/  BSYNC.RECONVERGENT B0 ;  /* 0x0000000000007941 */ /* 0x000fea0003800200 */
.L_x_73:
[----:B------:R-:W-:-:S09]  /*5c30*/  UISETP.NE.AND UP0, UPT, UR9, URZ, UPT ;  /* 0x000000ff0900728c */ /* 0x000fd2000bf05270 */
[----:B------:R-:W-:Y:S05]  /*5c40*/  BRA.U !UP0, `(.L_x_49) ;  /* 0x0000000108507547 */ /* 0x000fea000b800000 */
[----:B------:R-:W-:-:S05]  /*5c50*/  LEA R11, R8, R1, 0x2 ;  /* 0x00000001080b7211 */ /* 0x000fca00078e10ff */
[----:B------:R-:W2:Y:S04]  /*5c60*/  LDL R10, [R11+0x2a0] ;  /* 0x0002a0000b0a7983 */ /* 0x000ea80000100800 */
[----:B------:R-:W2:Y:S01]  /*5c70*/  LDL R8, [R11+0x220] ;  /* 0x000220000b087983 */ /* 0x000ea20000100800 */
[----:B------:R-:W-:Y:S01]  /*5c80*/  UISETP.NE.AND UP0, UPT, UR9, 0x1, UPT ;  /* 0x000000010900788c */ /* 0x000fe2000bf05270 */
[----:B--2345:R-:W-:-:S04]  /*5c90*/  FADD R9, -R23, R10 ;  /* 0x0000000a17097221 */ /* 0x03cfc80000000100 */
[----:B------:R-:W-:-:S05]  /*5ca0*/  FMUL R8, R8, R9 ;  /* 0x0000000908087220 */ /* 0x000fca0000400000 */
[----:B------:R0:W-:Y:S01]  /*5cb0*/  STL [R11+0x320], R8 ;  /* 0x000320080b007387 */ /* 0x0001e20000100800 */
[----:B------:R-:W-:Y:S05]  /*5cc0*/  BRA.U !UP0, `(.L_x_49) ;  /* 0x0000000108307547 */ /* 0x000fea000b800000 */
[----:B------:R-:W2:Y:S04]  /*5cd0*/  LDL R10, [R11+0x2a4] ;  /* 0x0002a4000b0a7983 */ /* 0x000ea80000100800 */
[----:B0-----:R-:W3:Y:S01]  /*5ce0*/  LDL R8, [R11+0x224] ;  /* 0x000224000b087983 */ /* 0x001ee20000100800 */
[----:B------:R-:W-:Y:S01]  /*5cf0*/  UISETP.NE.AND UP0, UPT, UR9, 0x2, UPT ;  /* 0x000000020900788c */ /* 0x000fe2000bf05270 */
[----:B--2---:R-:W-:-:S04]  /*5d00*/  FADD R9, -R23, R10 ;  /* 0x0000000a17097221 */ /* 0x004fc80000000100 */
[----:B---3--:R-:W-:-:S05]  /*5d10*/  FMUL R8, R8, R9 ;  /* 0x0000000908087220 */ /* 0x008fca0000400000 */
[----:B------:R1:W-:Y:S01]  /*5d20*/  STL [R11+0x324], R8 ;  /* 0x000324080b007387 */ /* 0x0003e20000100800 */
[----:B------:R-:W-:Y:S05]  /*5d30*/  BRA.U !UP0, `(.L_x_49) ;  /* 0x0000000108147547 */ /* 0x000fea000b800000 */
[----:B------:R-:W2:Y:S04]  /*5d40*/  LDL R10, [R11+0x2a8] ;  /* 0x0002a8000b0a7983 */ /* 0x000ea80000100800 */
[----:B-1----:R-:W3:Y:S01]  /*5d50*/  LDL R8, [R11+0x228] ;  /* 0x000228000b087983 */ /* 0x002ee20000100800 */
[----:B--2---:R-:W-:-:S04]  /*5d60*/  FADD R23, -R23, R10 ;  /* 0x0000000a17177221 */ /* 0x004fc80000000100 */
[----:B---3--:R-:W-:-:S05]  /*5d70*/  FMUL R8, R8, R23 ;  /* 0x0000001708087220 */ /* 0x008fca0000400000 */
[----:B------:R0:W-:Y:S02]  /*5d80*/  STL [R11+0x328], R8 ;  /* 0x000328080b007387 */ /* 0x0001e40000100800 */
.L_x_49:
[----:B------:R-:W2:Y:S02]  /*5d90*/  LDCU UR10, c[0x0][0x3cc] ;  /* 0x00007980ff0a77ac */ /* 0x000ea40008000800 */
[----:B--2---:R-:W-:-:S09]  /*5da0*/  UISETP.GE.AND UP0, UPT, UR10, 0x1, UPT ;  /* 0x000000010a00788c */ /* 0x004fd2000bf06270 */
[----:B------:R-:W-:Y:S05]  /*5db0*/  BRA.U !UP0, `(.L_x_75) ;  /* 0x0000000908e87547 */ /* 0x000fea000b800000 */
[----:B------:R-:W-:Y:S01]  /*5dc0*/  BSSY.RECONVERGENT B0, `(.L_x_75) ;  /* 0x00000b9000007945 */ /* 0x000fe20003800200 */
[----:B------:R-:W-:-:S07]  /*5dd0*/  IMAD.MOV.U32 R25, RZ, RZ, RZ ;  /* 0x000000ffff197224 */ /* 0x000fce00078e00ff */
.L_x_82:
[----:B------:R-:W-:Y:S01]  /*5de0*/  UISETP.GE.AND UP0, UPT, UR22, 0x1, UPT ;  /* 0x000000011600788c */ /* 0x000fe2000bf06270 */
[----:B01----:R-:W-:-:S08]  /*5df0*/  HFMA2 R11, -RZ, RZ, 0, 0 ;  /* 0x00000000ff0b7431 */ /* 0x003fd000000001ff */
[----:B------:R-:W-:Y:S05]  /*5e00*/  BRA.U !UP0, `(.L_x_76) ;  /* 0x00000009089c7547 */ /* 0x000fea000b800000 */
[----:B------:R-:W-:Y:S01]  /*5e10*/  UIADD3 UR10, UPT, UPT, UR22, -0x1, URZ ;  /* 0xffffffff160a7890 */ /* 0x000fe2000fffe0ff */
[----:B------:R-:W-:Y:S01]  /*5e20*/  IMAD.MOV.U32 R11, RZ, RZ, RZ ;  /* 0x000000ffff0b7224 */ /* 0x000fe200078e00ff */
[----:B------:R-:W-:Y:S02]  /*5e30*/  MOV R8, RZ ;  /* 0x000000ff00087202 */ /* 0x000fe40000000f00 */
[----:B------:R-:W-:-:S09]  /*5e40*/  UISETP.GE.U32.AND UP0, UPT, UR10, 0xf, UPT ;  /* 0x0000000f0a00788c */ /* 0x000fd2000bf06070 */
[----:B------:R-:W-:Y:S05]  /*5e50*/  BRA.U !UP0, `(.L_x_77) ;  /* 0x0000000508087547 */ /* 0x000fea000b800000 */
[----:B---34-:R-:W0:Y:S01]  /*5e60*/  S2R R9, SR_CgaCtaId ;  /* 0x0000000000097919 */ /* 0x018e220000008800 */
[----:B------:R-:W-:Y:S01]  /*5e70*/  MOV R24, 0x400 ;  /* 0x0000040000187802 */ /* 0x000fe20000000f00 */
[----:B------:R-:W-:Y:S01]  /*5e80*/  BSSY.RECONVERGENT B1, `(.L_x_78) ;  /* 0x000003e000017945 */ /* 0x000fe20003800200 */
[----:B------:R-:W-:Y:S01]  /*5e90*/  IMAD.MOV.U32 R11, RZ, RZ, RZ ;  /* 0x000000ffff0b7224 */ /* 0x000fe200078e00ff */
[----:B------:R-:W-:Y:S02]  /*5ea0*/  MOV R26, RZ ;  /* 0x000000ff001a7202 */ /* 0x000fe40000000f00 */
[----:B0-----:R-:W-:-:S07]  /*5eb0*/  LEA R24, R9, R24, 0x18 ;  /* 0x0000001809187211 */ /* 0x001fce00078ec0ff */
.L_x_79:
[C---:B------:R-:W-:Y:S01]  /*5ec0*/  LEA R27, R26.reuse, UR6, 0x2 ;  /* 0x000000061a1b7c11 */ /* 0x040fe2000f8e10ff */
[----:B-----5:R-:W0:Y:S04]  /*5ed0*/  LDC R23, c[0x0][0x3cc] ;  /* 0x0000f300ff177b82 */ /* 0x020e280000000800 */
[----:B------:R-:W2:Y:S01]  /*5ee0*/  LDL.128 R12, [R27] ;  /* 0x000000001b0c7983 */ /* 0x000ea20000100c00 */
[----:B0-----:R-:W-:-:S04]  /*5ef0*/  IMAD R9, R26, R23, R25 ;  /* 0x000000171a097224 */ /* 0x001fc800078e0219 */
[----:B------:R-:W-:-:S05]  /*5f00*/  IMAD R28, R9, 0x4, R24 ;  /* 0x00000004091c7824 */ /* 0x000fca00078e0218 */
[----:B------:R-:W2:Y:S01]  /*5f10*/  LDS R8, [R28] ;  /* 0x000000001c087984 */ /* 0x000ea20000000800 */
[----:B------:R-:W-:-:S05]  /*5f20*/  LEA R29, R23, R28, 0x2 ;  /* 0x0000001c171d7211 */ /* 0x000fca00078e10ff */
[----:B------:R-:W0:Y:S01]  /*5f30*/  LDS R28, [R29] ;  /* 0x000000001d1c7984 */ /* 0x000e220000000800 */
[----:B--2---:R-:W-:-:S03]  /*5f40*/  FFMA R12, R12, R8, R11 ;  /* 0x000000080c0c7223 */ /* 0x004fc6000000000b */
[----:B------:R-:W2:Y:S01]  /*5f50*/  LDL.128 R8, [R27+0x10] ;  /* 0x000010001b087983 */ /* 0x000ea20000100c00 */
[----:B0-----:R-:W-:Y:S01]  /*5f60*/  FFMA R13, R13, R28, R12 ;  /* 0x0000001c0d0d7223 */ /* 0x001fe2000000000c */
[----:B------:R-:W-:-:S05]  /*5f70*/  IMAD R12, R23, 0x4, R29 ;  /* 0x00000004170c7824 */ /* 0x000fca00078e021d */
[----:B------:R-:W0:Y:S02]  /*5f80*/  LDS R28, [R12] ;  /* 0x000000000c1c7984 */ /* 0x000e240000000800 */
[----:B0-----:R-:W-:Y:S01]  /*5f90*/  FFMA R14, R14, R28, R13 ;  /* 0x0000001c0e0e7223 */ /* 0x001fe2000000000d */
[----:B------:R-:W-:-:S05]  /*5fa0*/  LEA R13, R23, R12, 0x2 ;  /* 0x0000000c170d7211 */ /* 0x000fca00078e10ff */
[----:B------:R-:W0:Y:S01]  /*5fb0*/  LDS R12, [R13] ;  /* 0x000000000d0c7984 */ /* 0x000e220000000800 */
[----:B------:R-:W-:Y:S02]  /*5fc0*/  IMAD R28, R23, 0x4, R13 ;  /* 0x00000004171c7824 */ /* 0x000fe400078e020d */
[----:B0-----:R-:W-:-:S03]  /*5fd0*/  FFMA R15, R15, R12, R14 ;  /* 0x0000000c0f0f7223 */ /* 0x001fc6000000000e */
        /* <DEDUP_REMOVED lines=10> */
[----:B------:R-:W0:Y:S02]  /*6080*/  LDS R9, [R28] ;  /* 0x000000001c097984 */ /* 0x000e240000000800 */
[----:B0-----:R-:W-:Y:S02]  /*6090*/  FFMA R29, R11, R9, R10 ;  /* 0x000000090b1d7223 */ /* 0x001fe4000000000a */
[----:B------:R0:W3:Y:S01]  /*60a0*/  LDL.128 R8, [R27+0x30] ;  /* 0x000030001b087983 */ /* 0x0000e20000100c00 */
[----:B------:R-:W-:Y:S02]  /*60b0*/  IMAD R28, R23, 0x4, R28 ;  /* 0x00000004171c7824 */ /* 0x000fe400078e021c */
[----:B------:R-:W-:-:S03]  /*60c0*/  VIADD R26, R26, 0x10 ;  /* 0x000000101a1a7836 */ /* 0x000fc60000000000 */
[----:B0-----:R-:W2:Y:S02]  /*60d0*/  LDS R27, [R28] ;  /* 0x000000001c1b7984 */ /* 0x001ea40000000800 */
[----:B------:R-:W-:Y:S01]  /*60e0*/  ISETP.NE.AND P0, PT, R26, UR25, PT ;  /* 0x000000191a007c0c */ /* 0x000fe2000bf05270 */
[----:B--2---:R-:W-:Y:S01]  /*60f0*/  FFMA R12, R12, R27, R29 ;  /* 0x0000001b0c0c7223 */ /* 0x004fe2000000001d */
[----:B------:R-:W-:-:S05]  /*6100*/  LEA R29, R23, R28, 0x2 ;  /* 0x0000001c171d7211 */ /* 0x000fca00078e10ff */
[----:B------:R-:W0:Y:S02]  /*6110*/  LDS R27, [R29] ;  /* 0x000000001d1b7984 */ /* 0x000e240000000800 */
[----:B0-----:R-:W-:Y:S01]  /*6120*/  FFMA R13, R13, R27, R12 ;  /* 0x0000001b0d0d7223 */ /* 0x001fe2000000000c */
[----:B------:R-:W-:-:S05]  /*6130*/  IMAD R12, R23, 0x4, R29 ;  /* 0x00000004170c7824 */ /* 0x000fca00078e021d */
[----:B------:R-:W0:Y:S02]  /*6140*/  LDS R27, [R12] ;  /* 0x000000000c1b7984 */ /* 0x000e240000000800 */
[----:B0-----:R-:W-:Y:S01]  /*6150*/  FFMA R14, R14, R27, R13 ;  /* 0x0000001b0e0e7223 */ /* 0x001fe2000000000d */
[----:B------:R-:W-:-:S05]  /*6160*/  LEA R13, R23, R12, 0x2 ;  /* 0x0000000c170d7211 */ /* 0x000fca00078e10ff */
[----:B------:R-:W0:Y:S01]  /*6170*/  LDS R27, [R13] ;  /* 0x000000000d1b7984 */ /* 0x000e220000000800 */
[----:B------:R-:W-:-:S05]  /*6180*/  IMAD R12, R23, 0x4, R13 ;  /* 0x00000004170c7824 */ /* 0x000fca00078e020d */
[----:B------:R-:W-:Y:S01]  /*6190*/  LEA R28, R23, R12, 0x2 ;  /* 0x0000000c171c7211 */ /* 0x000fe200078e10ff */
[----:B0-----:R-:W-:Y:S02]  /*61a0*/  FFMA R15, R15, R27, R14 ;  /* 0x0000001b0f0f7223 */ /* 0x001fe4000000000e */
[----:B------:R-:W3:Y:S02]  /*61b0*/  LDS R14, [R12] ;  /* 0x000000000c0e7984 */ /* 0x000ee40000000800 */
[----:B---3--:R-:W-:Y:S01]  /*61c0*/  FFMA R8, R8, R14, R15 ;  /* 0x0000000e08087223 */ /* 0x008fe2000000000f */
[C---:B------:R-:W-:Y:S02]  /*61d0*/  IMAD R14, R23.reuse, 0x4, R28 ;  /* 0x00000004170e7824 */ /* 0x040fe400078e021c */
[----:B------:R-:W0:Y:S03]  /*61e0*/  LDS R28, [R28] ;  /* 0x000000001c1c7984 */ /* 0x000e260000000800 */
[----:B------:R-:W-:-:S02]  /*61f0*/  LEA R23, R23, R14, 0x2 ;  /* 0x0000000e17177211 */ /* 0x000fc400078e10ff */
[----:B------:R-:W1:Y:S04]  /*6200*/  LDS R14, [R14] ;  /* 0x000000000e0e7984 */ /* 0x000e680000000800 */
[----:B------:R-:W2:Y:S01]  /*6210*/  LDS R23, [R23] ;  /* 0x0000000017177984 */ /* 0x000ea20000000800 */
[----:B0-----:R-:W-:-:S04]  /*6220*/  FFMA R9, R9, R28, R8 ;  /* 0x0000001c09097223 */ /* 0x001fc80000000008 */
[----:B-1----:R-:W-:-:S04]  /*6230*/  FFMA R10, R10, R14, R9 ;  /* 0x0000000e0a0a7223 */ /* 0x002fc80000000009 */
[----:B--2---:R-:W-:Y:S01]  /*6240*/  FFMA R11, R11, R23, R10 ;  /* 0x000000170b0b7223 */ /* 0x004fe2000000000a */
[----:B------:R-:W-:Y:S06]  /*6250*/  @P0 BRA `(.L_x_79) ;  /* 0xfffffffc00180947 */ /* 0x000fec000383ffff */
[----:B------:R-:W-:Y:S05]  /*6260*/  BSYNC.RECONVERGENT B1 ;  /* 0x0000000000017941 */ /* 0x000fea0003800200 */
.L_x_78:
[----:B------:R-:W-:-:S07]  /*6270*/  MOV R8, UR25 ;  /* 0x0000001900087c02 */ /* 0x000fce0008000f00 */
.L_x_77:
[----:B------:R-:W-:-:S09]  /*6280*/  UISETP.NE.AND UP0, UPT, UR24, URZ, UPT ;  /* 0x000000ff1800728c */ /* 0x000fd2000bf05270 */
[----:B------:R-:W-:Y:S05]  /*6290*/  BRA.U !UP0, `(.L_x_76) ;  /* 0x0000000508787547 */ /* 0x000fea000b800000 */
[----:B------:R-:W-:Y:S02]  /*62a0*/  UIADD3 UR10, UPT, UPT, UR24, -0x1, URZ ;  /* 0xffffffff180a7890 */ /* 0x000fe4000fffe0ff */
[----:B------:R-:W-:Y:S02]  /*62b0*/  UISETP.NE.AND UP1, UPT, UR23, URZ, UPT ;  /* 0x000000ff1700728c */ /* 0x000fe4000bf25270 */
[----:B------:R-:W-:-:S09]  /*62c0*/  UISETP.GE.U32.AND UP0, UPT, UR10, 0x7, UPT ;  /* 0x000000070a00788c */ /* 0x000fd2000bf06070 */
[----:B------:R-:W-:Y:S05]  /*62d0*/  BRA.U !UP0, `(.L_x_80) ;  /* 0x00000001089c7547 */ /* 0x000fea000b800000 */
[----:B-----5:R-:W-:Y:S01]  /*62e0*/  LEA R12, R8, UR6, 0x2 ;  /* 0x00000006080c7c11 */ /* 0x020fe2000f8e10ff */
[----:B------:R-:W0:Y:S04]  /*62f0*/  S2UR UR11, SR_CgaCtaId ;  /* 0x00000000000b79c3 */ /* 0x000e280000008800 */
[----:B------:R-:W2:Y:S04]  /*6300*/  LDL R24, [R12] ;  /* 0x000000000c187983 */ /* 0x000ea80000100800 */
[----:B------:R-:W2:Y:S01]  /*6310*/  LDL R15, [R12+0x4] ;  /* 0x000004000c0f7983 */ /* 0x000ea20000100800 */
[----:B---34-:R-:W1:Y:S01]  /*6320*/  LDC R9, c[0x0][0x3cc] ;  /* 0x0000f300ff097b82 */ /* 0x018e620000000800 */
[----:B------:R-:W-:-:S02]  /*6330*/  UMOV UR10, 0x400 ;  /* 0x00000400000a7882 */ /* 0x000fc40000000000 */
[----:B------:R-:W3:Y:S01]  /*6340*/  LDL R10, [R12+0x8] ;  /* 0x000008000c0a7983 */ /* 0x000ee20000100800 */
[----:B0-----:R-:W-:Y:S01]  /*6350*/  ULEA UR10, UR11, UR10, 0x18 ;  /* 0x0000000a0b0a7291 */ /* 0x001fe2000f8ec0ff */
[----:B-1----:R-:W-:-:S05]  /*6360*/  IMAD R13, R8, R9, R25 ;  /* 0x00000009080d7224 */ /* 0x002fca00078e0219 */
[----:B------:R-:W-:Y:S02]  /*6370*/  LEA R26, R13, UR10, 0x2 ;  /* 0x0000000a0d1a7c11 */ /* 0x000fe4000f8e10ff */
[----:B------:R-:W4:Y:S03]  /*6380*/  LDL R13, [R12+0xc] ;  /* 0x00000c000c0d7983 */ /* 0x000f260000100800 */
[C---:B------:R-:W-:Y:S01]  /*6390*/  IMAD R14, R9.reuse, 0x4, R26 ;  /* 0x00000004090e7824 */ /* 0x040fe200078e021a */
[----:B------:R0:W2:Y:S04]  /*63a0*/  LDS R23, [R26] ;  /* 0x000000001a177984 */ /* 0x0000a80000000800 */
[----:B------:R-:W1:Y:S01]  /*63b0*/  LDS R27, [R14] ;  /* 0x000000000e1b7984 */ /* 0x000e620000000800 */
[----:B------:R-:W-:-:S05]  /*63c0*/  LEA R28, R9, R14, 0x2 ;  /* 0x0000000e091c7211 */ /* 0x000fca00078e10ff */
[----:B------:R-:W3:Y:S01]  /*63d0*/  LDS R29, [R28] ;  /* 0x000000001c1d7984 */ /* 0x000ee20000000800 */
[----:B0-----:R-:W-:-:S05]  /*63e0*/  IMAD R26, R9, 0x4, R28 ;  /* 0x00000004091a7824 */ /* 0x001fca00078e021c */
[----:B------:R-:W4:Y:S01]  /*63f0*/  LDS R14, [R26] ;  /* 0x000000001a0e7984 */ /* 0x000f220000000800 */
[----:B--2---:R-:W-:-:S03]  /*6400*/  FFMA R24, R24, R23, R11 ;  /* 0x0000001718187223 */ /* 0x004fc6000000000b */
[----:B------:R-:W2:Y:S04]  /*6410*/  LDL R11, [R12+0x10] ;  /* 0x000010000c0b7983 */ /* 0x000ea80000100800 */
[----:B------:R-:W2:Y:S01]  /*6420*/  LDL R23, [R12+0x14] ;  /* 0x000014000c177983 */ /* 0x000ea20000100800 */
[----:B-1----:R-:W-:-:S03]  /*6430*/  FFMA R27, R15, R27, R24 ;  /* 0x0000001b0f1b7223 */ /* 0x002fc60000000018 */
[----:B------:R-:W2:Y:S04]  /*6440*/  LDL R15, [R12+0x18] ;  /* 0x000018000c0f7983 */ /* 0x000ea80000100800 */
[----:B------:R-:W2:Y:S01]  /*6450*/  LDL R24, [R12+0x1c] ;  /* 0x00001c000c187983 */ /* 0x000ea20000100800 */
[----:B---3--:R-:W-:Y:S01]  /*6460*/  FFMA R10, R10, R29, R27 ;  /* 0x0000001d0a0a7223 */ /* 0x008fe2000000001b */
[----:B------:R-:W-:Y:S02]  /*6470*/  LEA R27, R9, R26, 0x2 ;  /* 0x0000001a091b7211 */ /* 0x000fe400078e10ff */
[----:B------:R-:W-:Y:S01]  /*6480*/  IADD3 R8, PT, PT, R8, 0x8, RZ ;  /* 0x0000000808087810 */ /* 0x000fe20007ffe0ff */
[----:B----4-:R-:W-:Y:S02]  /*6490*/  FFMA R10, R13, R14, R10 ;  /* 0x0000000e0d0a7223 */ /* 0x010fe4000000000a */
[----:B------:R-:W-:-:S02]  /*64a0*/  IMAD R14, R9, 0x4, R27 ;  /* 0x00000004090e7824 */ /* 0x000fc400078e021b */
[----:B------:R-:W2:Y:S03]  /*64b0*/  LDS R27, [R27] ;  /* 0x000000001b1b7984 */ /* 0x000ea60000000800 */
[C---:B------:R-:W-:Y:S02]  /*64c0*/  LEA R13, R9.reuse, R14, 0x2 ;  /* 0x0000000e090d7211 */ /* 0x040fe400078e10ff */
[----:B------:R-:W0:Y:S03]  /*64d0*/  LDS R14, [R14] ;  /* 0x000000000e0e7984 */ /* 0x000e260000000800 */
[----:B------:R-:W-:Y:S02]  /*64e0*/  IMAD R9, R9, 0x4, R13 ;  /* 0x0000000409097824 */ /* 0x000fe400078e020d */
[----:B------:R-:W1:Y:S04]  /*64f0*/  LDS R13, [R13] ;  /* 0x000000000d0d7984 */ /* 0x000e680000000800 */
[----:B------:R-:W3:Y:S01]  /*6500*/  LDS R9, [R9] ;  /* 0x0000000009097984 */ /* 0x000ee20000000800 */
[----:B--2---:R-:W-:-:S04]  /*6510*/  FFMA R10, R11, R27, R10 ;  /* 0x0000001b0b0a7223 */ /* 0x004fc8000000000a */
[----:B0-----:R-:W-:-:S04]  /*6520*/  FFMA R10, R23, R14, R10 ;  /* 0x0000000e170a7223 */ /* 0x001fc8000000000a */
[----:B-1----:R-:W-:-:S04]  /*6530*/  FFMA R15, R15, R13, R10 ;  /* 0x0000000d0f0f7223 */ /* 0x002fc8000000000a */
[----:B---3--:R-:W-:-:S07]  /*6540*/  FFMA R11, R24, R9, R15 ;  /* 0x00000009180b7223 */ /* 0x008fce000000000f */
.L_x_80:
[----:B------:R-:W-:Y:S05]  /*6550*/  BRA.U !UP1, `(.L_x_76) ;  /* 0x0000000109c87547 */ /* 0x000fea000b800000 */
[----:B------:R-:W-:Y:S02]  /*6560*/  UIADD3 UR10, UPT, UPT, UR23, -0x1, URZ ;  /* 0xffffffff170a7890 */ /* 0x000fe4000fffe0ff */
[----:B------:R-:W-:Y:S02]  /*6570*/  UISETP.NE.AND UP1, UPT, UR9, URZ, UPT ;  /* 0x000000ff0900728c */ /* 0x000fe4000bf25270 */
[----:B------:R-:W-:-:S09]  /*6580*/  UISETP.GE.U32.AND UP0, UPT, UR10, 0x3, UPT ;  /* 0x000000030a00788c */ /* 0x000fd2000bf06070 */
[----:B------:R-:W-:Y:S05]  /*6590*/  BRA.U !UP0, `(.L_x_81) ;  /* 0x00000001085c7547 */ /* 0x000fea000b800000 */
[----:B------:R-:W-:Y:S01]  /*65a0*/  LEA R13, R8, UR6, 0x2 ;  /* 0x00000006080d7c11 */ /* 0x000fe2000f8e10ff */
[----:B------:R-:W0:Y:S04]  /*65b0*/  S2UR UR11, SR_CgaCtaId ;  /* 0x00000000000b79c3 */ /* 0x000e280000008800 */
[----:B---34-:R-:W2:Y:S04]  /*65c0*/  LDL R14, [R13] ;  /* 0x000000000d0e7983 */ /* 0x018ea80000100800 */
[----:B-----5:R-:W3:Y:S01]  /*65d0*/  LDL R12, [R13+0x4] ;  /* 0x000004000d0c7983 */ /* 0x020ee20000100800 */
[----:B------:R-:W1:Y:S03]  /*65e0*/  LDC R15, c[0x0][0x3cc] ;  /* 0x0000f300ff0f7b82 */ /* 0x000e660000000800 */
[----:B------:R-:W4:Y:S04]  /*65f0*/  LDL R9, [R13+0x8] ;  /* 0x000008000d097983 */ /* 0x000f280000100800 */
[----:B------:R-:W4:Y:S01]  /*6600*/  LDL R10, [R13+0xc] ;  /* 0x00000c000d0a7983 */ /* 0x000f220000100800 */
[----:B------:R-:W-:-:S02]  /*6610*/  UMOV UR10, 0x400 ;  /* 0x00000400000a7882 */ /* 0x000fc40000000000 */
[----:B0-----:R-:W-:Y:S01]  /*6620*/  ULEA UR10, UR11, UR10, 0x18 ;  /* 0x0000000a0b0a7291 */ /* 0x001fe2000f8ec0ff */
[C---:B-1----:R-:W-:Y:S01]  /*6630*/  IMAD R23, R8.reuse, R15, R25 ;  /* 0x0000000f08177224 */ /* 0x042fe200078e0219 */
[----:B------:R-:W-:-:S04]  /*6640*/  IADD3 R8, PT, PT, R8, 0x4, RZ ;  /* 0x0000000408087810 */ /* 0x000fc80007ffe0ff */
[----:B------:R-:W-:-:S04]  /*6650*/  LEA R24, R23, UR10, 0x2 ;  /* 0x0000000a17187c11 */ /* 0x000fc8000f8e10ff */
[C---:B------:R-:W-:Y:S02]  /*6660*/  LEA R26, R15.reuse, R24, 0x2 ;  /* 0x000000180f1a7211 */ /* 0x040fe400078e10ff */
[----:B------:R-:W2:Y:S03]  /*6670*/  LDS R24, [R24] ;  /* 0x0000000018187984 */ /* 0x000ea60000000800 */
[C---:B------:R-:W-:Y:S02]  /*6680*/  IMAD R28, R15.reuse, 0x4, R26 ;  /* 0x000000040f1c7824 */ /* 0x040fe400078e021a */
[----:B------:R-:W3:Y:S03]  /*6690*/  LDS R26, [R26] ;  /* 0x000000001a1a7984 */ /* 0x000ee60000000800 */
[----:B------:R-:W-:-:S02]  /*66a0*/  LEA R15, R15, R28, 0x2 ;  /* 0x0000001c0f0f7211 */ /* 0x000fc400078e10ff */
[----:B------:R-:W4:Y:S04]  /*66b0*/  LDS R28, [R28] ;  /* 0x000000001c1c7984 */ /* 0x000f280000000800 */
[----:B------:R-:W0:Y:S01]  /*66c0*/  LDS R15, [R15] ;  /* 0x000000000f0f7984 */ /* 0x000e220000000800 */
[----:B--2---:R-:W-:-:S04]  /*66d0*/  FFMA R11, R14, R24, R11 ;  /* 0x000000180e0b7223 */ /* 0x004fc8000000000b */
[----:B---3--:R-:W-:-:S04]  /*66e0*/  FFMA R12, R12, R26, R11 ;  /* 0x0000001a0c0c7223 */ /* 0x008fc8000000000b */
[----:B----4-:R-:W-:-:S04]  /*66f0*/  FFMA R9, R9, R28, R12 ;  /* 0x0000001c09097223 */ /* 0x010fc8000000000c */
[----:B0-----:R-:W-:-:S07]  /*6700*/  FFMA R11, R10, R15, R9 ;  /* 0x0000000f0a0b7223 */ /* 0x001fce0000000009 */
.L_x_81:
[----:B------:R-:W-:Y:S05]  /*6710*/  BRA.U !UP1, `(.L_x_76) ;  /* 0x0000000109587547 */ /* 0x000fea000b800000 */
[C---:B---34-:R-:W-:Y:S01]  /*6720*/  LEA R9, R8.reuse, UR6, 0x2 ;  /* 0x0000000608097c11 */ /* 0x058fe2000f8e10ff */
[----:B------:R-:W0:Y:S04]  /*6730*/  S2UR UR11, SR_CgaCtaId ;  /* 0x00000000000b79c3 */ /* 0x000e280000008800 */
[----:B------:R-:W2:Y:S01]  /*6740*/  LDL R10, [R9] ;  /* 0x00000000090a7983 */ /* 0x000ea20000100800 */
[----:B------:R-:W-:Y:S01]  /*6750*/  UMOV UR10, 0x400 ;  /* 0x00000400000a7882 */ /* 0x000fe20000000000 */
[----:B------:R-:W-:Y:S02]  /*6760*/  UISETP.NE.AND UP0, UPT, UR9, 0x1, UPT ;  /* 0x000000010900788c */ /* 0x000fe4000bf05270 */
[----:B------:R-:W1:Y:S01]  /*6770*/  LDC R14, c[0x0][0x3cc] ;  /* 0x0000f300ff0e7b82 */ /* 0x000e620000000800 */
[----:B0-----:R-:W-:Y:S01]  /*6780*/  ULEA UR10, UR11, UR10, 0x18 ;  /* 0x0000000a0b0a7291 */ /* 0x001fe2000f8ec0ff */
[----:B-1----:R-:W-:-:S05]  /*6790*/  IMAD R8, R8, R14, R25 ;  /* 0x0000000e08087224 */ /* 0x002fca00078e0219 */
[----:B------:R-:W-:-:S05]  /*67a0*/  LEA R13, R8, UR10, 0x2 ;  /* 0x0000000a080d7c11 */ /* 0x000fca000f8e10ff */
[----:B------:R-:W2:Y:S02]  /*67b0*/  LDS R8, [R13] ;  /* 0x000000000d087984 */ /* 0x000ea40000000800 */
[----:B--2---:R-:W-:Y:S01]  /*67c0*/  FFMA R11, R10, R8, R11 ;  /* 0x000000080a0b7223 */ /* 0x004fe2000000000b */
[----:B------:R-:W-:Y:S06]  /*67d0*/  BRA.U !UP0, `(.L_x_76) ;  /* 0x0000000108287547 */ /* 0x000fec000b800000 */
[----:B------:R-:W-:Y:S01]  /*67e0*/  UISETP.NE.AND UP0, UPT, UR9, 0x2, UPT ;  /* 0x000000020900788c */ /* 0x000fe2000bf05270 */
[----:B------:R-:W2:Y:S05]  /*67f0*/  LDL R8, [R9+0x4] ;  /* 0x0000040009087983 */ /* 0x000eaa0000100800 */
[----:B------:R-:W-:-:S13]  /*6800*/  PLOP3.LUT P0, PT, PT, PT, UP0, 0x80, 0x8 ;  /* 0x000000000008781c */ /* 0x000fda0003f0f008 */
[----:B-----5:R-:W3:Y:S01]  /*6810*/  @P0 LDL R12, [R9+0x8] ;  /* 0x00000800090c0983 */ /* 0x020ee20000100800 */
[----:B------:R-:W-:-:S05]  /*6820*/  IMAD R10, R14, 0x4, R13 ;  /* 0x000000040e0a7824 */ /* 0x000fca00078e020d */
[----:B------:R-:W-:Y:S02]  /*6830*/  @P0 LEA R13, R14, R10, 0x2 ;  /* 0x0000000a0e0d0211 */ /* 0x000fe400078e10ff */
[----:B------:R-:W2:Y:S04]  /*6840*/  LDS R10, [R10] ;  /* 0x000000000a0a7984 */ /* 0x000ea80000000800 */
[----:B------:R-:W3:Y:S01]  /*6850*/  @P0 LDS R13, [R13] ;  /* 0x000000000d0d0984 */ /* 0x000ee20000000800 */
[----:B--2---:R-:W-:-:S04]  /*6860*/  FFMA R11, R8, R10, R11 ;  /* 0x0000000a080b7223 */ /* 0x004fc8000000000b */
[----:B---3--:R-:W-:-:S07]  /*6870*/  @P0 FFMA R11, R12, R13, R11 ;  /* 0x0000000d0c0b0223 */ /* 0x008fce000000000b */
.L_x_76:
[----:B------:R-:W-:Y:S01]  /*6880*/  LOP3.LUT R8, R25, 0x1f, RZ, 0xc0, !PT ;  /* 0x0000001f19087812 */ /* 0x000fe200078ec0ff */
[----:B---34-:R-:W-:Y:S01]  /*6890*/  IMAD R9, R7, 0x10, R2 ;  /* 0x0000001007097824 */ /* 0x018fe200078e0202 */
[----:B------:R-:W0:Y:S02]  /*68a0*/  LDCU UR10, c[0x0][0x3cc] ;  /* 0x00007980ff0a77ac */ /* 0x000e240008000800 */
[----:B------:R-:W-:-:S13]  /*68b0*/  ISETP.NE.AND P0, PT, R8, R21, PT ;  /* 0x000000150800720c */ /* 0x000fda0003f05270 */
[----:B------:R-:W-:-:S04]  /*68c0*/  @!P0 SHF.R.U32.HI R8, RZ, 0x5, R25 ;  /* 0x00000005ff088819 */ /* 0x000fc80000011619 */
[----:B------:R-:W-:Y:S02]  /*68d0*/  @!P0 LEA R8, R8, R9, 0x2 ;  /* 0x0000000908088211 */ /* 0x000fe400078e10ff */
[----:B------:R-:W1:Y:S03]  /*68e0*/  @!P0 LDC R9, c[0x0][0x3d0] ;  /* 0x0000f400ff098b82 */ /* 0x000e660000000800 */
[----:B------:R-:W1:Y:S01]  /*68f0*/  @!P0 LDL R10, [R8] ;  /* 0x00000000080a8983 */ /* 0x000e620000100800 */
[----:B------:R-:W-:Y:S02]  /*6900*/  VIADD R25, R25, 0x1 ;  /* 0x0000000119197836 */ /* 0x000fe40000000000 */
[----:B-1----:R-:W-:-:S05]  /*6910*/  @!P0 FFMA R11, R11, R9, R10 ;  /* 0x000000090b0b8223 */ /* 0x002fca000000000a */
[----:B------:R2:W-:Y:S01]  /*6920*/  @!P0 STL [R8], R11 ;  /* 0x0000000b08008387 */ /* 0x0005e20000100800 */
[----:B0-----:R-:W-:-:S13]  /*6930*/  ISETP.NE.AND P0, PT, R25, UR10, PT ;  /* 0x0000000a19007c0c */ /* 0x001fda000bf05270 */
[----:B--2---:R-:W-:Y:S05]  /*6940*/  @P0 BRA `(.L_x_82) ;  /* 0xfffffff400240947 */ /* 0x004fea000383ffff */
[----:B------:R-:W-:Y:S05]  /*6950*/  BSYNC.RECONVERGENT B0 ;  /* 0x0000000000007941 */ /* 0x000fea0003800200 */
.L_x_75:
[----:B------:R-:W-:-:S09]  /*6960*/  UISETP.GE.AND UP0, UPT, UR22, 0x1, UPT ;  /* 0x000000011600788c */ /* 0x000fd2000bf06270 */
[----:B------:R-:W-:Y:S05]  /*6970*/  BRA.U !UP0, `(.L_x_29) ;  /* 0x00000035085c7547 */ /* 0x000fea000b800000 */
[----:B------:R-:W-:Y:S01]  /*6980*/  HFMA2 R10, -RZ, RZ, 0, 0 ;  /* 0x00000000ff0a7431 */ /* 0x000fe200000001ff */
[----:B------:R-:W-:Y:S06]  /*6990*/  BSSY.RECONVERGENT B1, `(.L_x_83) ;  /* 0x000019b000017945 */ /* 0x000fec0003800200 */
.L_x_154:
[----:B------:R-:W2:Y:S01]  /*69a0*/  LDCU UR10, c[0x0][0x3cc] ;  /* 0x00007980ff0a77ac */ /* 0x000ea20008000800 */
[----:B------:R-:W-:Y:S01]  /*69b0*/  BSSY.RECONVERGENT B0, `(.L_x_84) ;  /* 0x0000195000007945 */ /* 0x000fe20003800200 */
[----:B--2--5:R-:W-:-:S04]  /*69c0*/  MOV R12, UR10 ;  /* 0x0000000a000c7c02 */ /* 0x024fc80008000f00 */
[----:B------:R-:W-:-:S13]  /*69d0*/  ISETP.GE.AND P0, PT, R21, R12, PT ;  /* 0x0000000c1500720c */ /* 0x000fda0003f06270 */
[----:B------:R-:W-:Y:S05]  /*69e0*/  @P0 BRA `(.L_x_85) ;  /* 0x0000001800440947 */ /* 0x000fea0003800000 */
[----:B------:R-:W-:Y:S01]  /*69f0*/  ISETP.GE.U32.AND P1, PT, R18, 0x1e0, PT ;  /* 0x000001e01200780c */ /* 0x000fe20003f26070 */
[----:B------:R-:W-:Y:S01]  /*6a00*/  BSSY.RECONVERGENT B3, `(.L_x_86) ;  /* 0x00000be000037945 */ /* 0x000fe20003800200 */
[----:B---34-:R-:W-:Y:S01]  /*6a10*/  LEA R14, R10, UR15, 0x2 ;  /* 0x0000000f0a0e7c11 */ /* 0x018fe2000f8e10ff */
[----:B01----:R-:W-:-:S10]  /*6a20*/  IMAD.MOV.U32 R11, RZ, RZ, R21 ;  /* 0x000000ffff0b7224 */ /* 0x003fd400078e0015 */
[----:B------:R-:W-:Y:S05]  /*6a30*/  @!P1 BRA `(.L_x_87) ;  /* 0x0000000800e89947 */ /* 0x000fea0003800000 */
[----:B------:R-:W5:Y:S01]  /*6a40*/  LDL R14, [R14] ;  /* 0x000000000e0e7983 */ /* 0x000f620000100800 */
[----:B------:R-:W-:Y:S02]  /*6a50*/  MOV R24, RZ ;  /* 0x000000ff00187202 */ /* 0x000fe40000000f00 */
[----:B------:R-:W-:-:S07]  /*6a60*/  MOV R11, R21 ;  /* 0x00000015000b7202 */ /* 0x000fce0000000f00 */
.L_x_120:
[----:B------:R-:W-:Y:S01]  /*6a70*/  SHF.R.U32.HI R9, RZ, 0x5, R11 ;  /* 0x00000005ff097819 */ /* 0x000fe2000001160b */
[----:B------:R-:W0:Y:S04]  /*6a80*/  LDCU UR10, c[0x0][0x3cc] ;  /* 0x00007980ff0a77ac */ /* 0x000e280008000800 */
[----:B------:R-:W-:-:S06]  /*6a90*/  IMAD R9, R9, 0x4, R22 ;  /* 0x0000000409097824 */ /* 0x000fcc00078e0216 */
[----:B------:R-:W2:Y:S01]  /*6aa0*/  LDL R9, [R9] ;  /* 0x0000000009097983 */ /* 0x000ea20000100800 */
[----:B------:R-:W-:Y:S01]  /*6ab0*/  BSSY.RECONVERGENT B4, `(.L_x_88) ;  /* 0x0000009000047945 */ /* 0x000fe20003800200 */
[----:B0-----:R-:W-:-:S05]  /*6ac0*/  MOV R12, UR10 ;  /* 0x0000000a000c7c02 */ /* 0x001fca0008000f00 */
[----:B------:R-:W-:-:S05]  /*6ad0*/  IMAD R13, R10, R12, R11 ;  /* 0x0000000c0a0d7224 */ /* 0x000fca00078e020b */
[----:B------:R-:W-:Y:S01]  /*6ae0*/  LEA R13, R13, UR8, 0x2 ;  /* 0x000000080d0d7c11 */ /* 0x000fe2000f8e10ff */
[----:B--2--5:R-:W-:-:S07]  /*6af0*/  FMUL R15, R14, R9 ;  /* 0x000000090e0f7220 */ /* 0x024fce0000400000 */
.L_x_89:
[----:B------:R-:W0:Y:S02]  /*6b00*/  LDS R8, [R13] ;  /* 0x000000000d087984 */ /* 0x000e240000000800 */
[----:B0-----:R-:W-:-:S05]  /*6b10*/  FADD R9, R15, R8 ;  /* 0x000000080f097221 */ /* 0x001fca0000000000 */
[----:B------:R-:W0:Y:S02]  /*6b20*/  ATOMS.CAST.SPIN P1, [R13], R8, R9 ;  /* 0x000000080d00758d */ /* 0x000e240001820009 */
[----:B0-----:R-:W-:Y:S05]  /*6b30*/  @!P1 BRA `(.L_x_89) ;  /* 0xfffffffc00f09947 */ /* 0x001fea000383ffff */
[----:B------:R-:W-:Y:S05]  /*6b40*/  BSYNC.RECONVERGENT B4 ;  /* 0x0000000000047941 */ /* 0x000fea0003800200 */
.L_x_88:
[----:B------:R-:W-:-:S04]  /*6b50*/  IADD3 R8, PT, PT, R11, 0x20, RZ ;  /* 0x000000200b087810 */ /* 0x000fc80007ffe0ff */
[----:B------:R-:W-:-:S05]  /*6b60*/  SHF.R.U32.HI R9, RZ, 0x5, R8 ;  /* 0x00000005ff097819 */ /* 0x000fca0000011608 */
[----:B------:R-:W-:-:S06]  /*6b70*/  IMAD R9, R9, 0x4, R22 ;  /* 0x0000000409097824 */ /* 0x000fcc00078e0216 */
[----:B------:R-:W2:Y:S01]  /*6b80*/  LDL R9, [R9] ;  /* 0x0000000009097983 */ /* 0x000ea20000100800 */
[----:B------:R-:W-:Y:S01]  /*6b90*/  BSSY.RECONVERGENT B4, `(.L_x_90) ;  /* 0x0000006000047945 */ /* 0x000fe20003800200 */
[----:B--2---:R-:W-:-:S07]  /*6ba0*/  FMUL R15, R14, R9 ;  /* 0x000000090e0f7220 */ /* 0x004fce0000400000 */
.L_x_91:
[----:B------:R-:W0:Y:S02]  /*6bb0*/  LDS R8, [R13+0x80] ;  /* 0x000080000d087984 */ /* 0x000e240000000800 */
[----:B0-----:R-:W-:-:S05]  /*6bc0*/  FADD R9, R15, R8 ;  /* 0x000000080f097221 */ /* 0x001fca0000000000 */
[----:B------:R-:W0:Y:S02]  /*6bd0*/  ATOMS.CAST.SPIN P1, [R13+0x80], R8, R9 ;  /* 0x000080080d00758d */ /* 0x000e240001820009 */
[----:B0-----:R-:W-:Y:S05]  /*6be0*/  @!P1 BRA `(.L_x_91) ;  /* 0xfffffffc00f09947 */ /* 0x001fea000383ffff */
[----:B------:R-:W-:Y:S05]  /*6bf0*/  BSYNC.RECONVERGENT B4 ;  /* 0x0000000000047941 */ /* 0x000fea0003800200 */
.L_x_90:
[----:B------:R-:W-:-:S04]  /*6c00*/  IADD3 R8, PT, PT, R11, 0x40, RZ ;  /* 0x000000400b087810 */ /* 0x000fc80007ffe0ff */
[----:B------:R-:W-:-:S04]  /*6c10*/  SHF.R.U32.HI R9, RZ, 0x5, R8 ;  /* 0x00000005ff097819 */ /* 0x000fc80000011608 */
[----:B------:R-:W-:-:S06]  /*6c20*/  LEA R9, R9, R22, 0x2 ;  /* 0x0000001609097211 */ /* 0x000fcc00078e10ff */
[----:B------:R-:W2:Y:S01]  /*6c30*/  LDL R9, [R9] ;  /* 0x0000000009097983 */ /* 0x000ea20000100800 */
[----:B------:R-:W-:Y:S01]  /*6c40*/  BSSY.RECONVERGENT B4, `(.L_x_92) ;  /* 0x0000006000047945 */ /* 0x000fe20003800200 */
[----:B--2---:R-:W-:-:S07]  /*6c50*/  FMUL R15, R14, R9 ;  /* 0x000000090e0f7220 */ /* 0x004fce0000400000 */
.L_x_93:
[----:B------:R-:W0:Y:S02]  /*6c60*/  LDS R8, [R13+0x100] ;  /* 0x000100000d087984 */ /* 0x000e240000000800 */
[----:B0-----:R-:W-:-:S05]  /*6c70*/  FADD R9, R15, R8 ;  /* 0x000000080f097221 */ /* 0x001fca0000000000 */
[----:B------:R-:W0:Y:S02]  /*6c80*/  ATOMS.CAST.SPIN P1, [R13+0x100], R8, R9 ;  /* 0x000100080d00758d */ /* 0x000e240001820009 */
[----:B0-----:R-:W-:Y:S05]  /*6c90*/  @!P1 BRA `(.L_x_93) ;  /* 0xfffffffc00f09947 */ /* 0x001fea000383ffff */
[----:B------:R-:W-:Y:S05]  /*6ca0*/  BSYNC.RECONVERGENT B4 ;  /* 0x0000000000047941 */ /* 0x000fea0003800200 */
.L_x_92:
[----:B------:R-:W-:-:S05]  /*6cb0*/  VIADD R8, R11, 0x60 ;  /* 0x000000600b087836 */ /* 0x000fca0000000000 */
[----:B------:R-:W-:-:S04]  /*6cc0*/  SHF.R.U32.HI R9, RZ, 0x5, R8 ;  /* 0x00000005ff097819 */ /* 0x000fc80000011608 */
[----:B------:R-:W-:-:S06]  /*6cd0*/  LEA R9, R9, R22, 0x2 ;  /* 0x0000001609097211 */ /* 0x000fcc00078e10ff */
[----:B------:R-:W2:Y:S01]  /*6ce0*/  LDL R9, [R9] ;  /* 0x0000000009097983 */ /* 0x000ea20000100800 */
[----:B------:R-:W-:Y:S01]  /*6cf0*/  BSSY.RECONVERGENT B4, `(.L_x_94) ;  /* 0x0000006000047945 */ /* 0x000fe20003800200 */
[----:B--2---:R-:W-:-:S07]  /*6d00*/  FMUL R15, R14, R9 ;  /* 0x000000090e0f7220 */ /* 0x004fce0000400000 */
.L_x_95:
[----:B------:R-:W0:Y:S02]  /*6d10*/  LDS R8, [R13+0x180] ;  /* 0x000180000d087984 */ /* 0x000e240000000800 */
[----:B0-----:R-:W-:-:S05]  /*6d20*/  FADD R9, R15, R8 ;  /* 0x000000080f097221 */ /* 0x001fca0000000000 */
[----:B------:R-:W0:Y:S02]  /*6d30*/  ATOMS.CAST.SPIN P1, [R13+0x180], R8, R9 ;  /* 0x000180080d00758d */ /* 0x000e240001820009 */
[----:B0-----:R-:W-:Y:S05]  /*6d40*/  @!P1 BRA `(.L_x_95) ;  /* 0xfffffffc00f09947 */ /* 0x001fea000383ffff */
[----:B------:R-:W-:Y:S05]  /*6d50*/  BSYNC.RECONVERGENT B4 ;  /* 0x0000000000047941 */ /* 0x000fea0003800200 */
.L_x_94:
[----:B------:R-:W-:-:S04]  /*6d60*/  IADD3 R8, PT, PT, R11, 0x80, RZ ;  /* 0x000000800b087810 */ /* 0x000fc80007ffe0ff */
[----:B------:R-:W-:-:S05]  /*6d70*/  SHF.R.U32.HI R9, RZ, 0x5, R8 ;  /* 0x00000005ff097819 */ /* 0x000fca0000011608 */
[----:B------:R-:W-:-:S06]  /*6d80*/  IMAD R9, R9, 0x4, R22 ;  /* 0x0000000409097824 */ /* 0x000fcc00078e0216 */
[----:B------:R-:W2:Y:S01]  /*6d90*/  LDL R9, [R9] ;  /* 0x0000000009097983 */ /* 0x000ea20000100800 */
[----:B------:R-:W-:Y:S01]  /*6da0*/  BSSY.RECONVERGENT B4, `(.L_x_96) ;  /* 0x0000006000047945 */ /* 0x000fe20003800200 */
[----:B--2---:R-:W-:-:S07]  /*6db0*/  FMUL R15, R14, R9 ;  /* 0x000000090e0f7220 */ /* 0x004fce0000400000 */
.L_x_97:
[----:B------:R-:W0:Y:S02]  /*6dc0*/  LDS R8, [R13+0x200] ;  /* 0x000200000d087984 */ /* 0x000e240000000800 */
[----:B0-----:R-:W-:-:S05]  /*6dd0*/  FADD R9, R15, R8 ;  /* 0x000000080f097221 */ /* 0x001fca0000000000 */
[----:B------:R-:W0:Y:S02]  /*6de0*/  ATOMS.CAST.SPIN P1, [R13+0x200], R8, R9 ;  /* 0x000200080d00758d */ /* 0x000e240001820009 */
[----:B0-----:R-:W-:Y:S05]  /*6df0*/  @!P1 BRA `(.L_x_97) ;  /* 0xfffffffc00f09947 */ /* 0x001fea000383ffff */
[----:B------:R-:W-:Y:S05]  /*6e00*/  BSYNC.RECONVERGENT B4 ;  /* 0x0000000000047941 */ /* 0x000fea0003800200 */
.L_x_96:
[----:B------:R-:W-:-:S04]  /*6e10*/  IADD3 R8, PT, PT, R11, 0xa0, RZ ;  /* 0x000000a00b087810 */ /* 0x000fc80007ffe0ff */
[----:B------:R-:W-:-:S04]  /*6e20*/  SHF.R.U32.HI R9, RZ, 0x5, R8 ;  /* 0x00000005ff097819 */ /* 0x000fc80000011608 */
[----:B------:R-:W-:-:S06]  /*6e30*/  LEA R9, R9, R22, 0x2 ;  /* 0x0000001609097211 */ /* 0x000fcc00078e10ff */
[----:B------:R-:W2:Y:S01]  /*6e40*/  LDL R9, [R9] ;  /* 0x0000000009097983 */ /* 0x000ea20000100800 */
[----:B------:R-:W-:Y:S01]  /*6e50*/  BSSY.RECONVERGENT B4, `(.L_x_98) ;  /* 0x0000006000047945 */ /* 0x000fe20003800200 */
[----:B--2---:R-:W-:-:S07]  /*6e60*/  FMUL R15, R14, R9 ;  /* 0x000000090e0f7220 */ /* 0x004fce0000400000 */
.L_x_99:
[----:B------:R-:W0:Y:S02]  /*6e70*/  LDS R8, [R13+0x280] ;  /* 0x000280000d087984 */ /* 0x000e240000000800 */
[----:B0-----:R-:W-:-:S05]  /*6e80*/  FADD R9, R15, R8 ;  /* 0x000000080f097221 */ /* 0x001fca0000000000 */
[----:B------:R-:W0:Y:S02]  /*6e90*/  ATOMS.CAST.SPIN P1, [R13+0x280], R8, R9 ;  /* 0x000280080d00758d */ /* 0x000e240001820009 */
[----:B0-----:R-:W-:Y:S05]  /*6ea0*/  @!P1 BRA `(.L_x_99) ;  /* 0xfffffffc00f09947 */ /* 0x001fea000383ffff */
[----:B------:R-:W-:Y:S05]  /*6eb0*/  BSYNC.RECONVERGENT B4 ;  /* 0x0000000000047941 */ /* 0x000fea0003800200 */
.L_x_98:
[----:B------:R-:W-:-:S05]  /*6ec0*/  VIADD R8, R11, 0xc0 ;  /* 0x000000c00b087836 */ /* 0x000fca0000000000 */
[----:B------:R-:W-:-:S04]  /*6ed0*/  SHF.R.U32.HI R9, RZ, 0x5, R8 ;  /* 0x00000005ff097819 */ /* 0x000fc80000011608 */
[----:B------:R-:W-:-:S06]  /*6ee0*/  LEA R9, R9, R22, 0x2 ;  /* 0x0000001609097211 */ /* 0x000fcc00078e10ff */
[----:B------:R-:W2:Y:S01]  /*6ef0*/  LDL R9, [R9] ;  /* 0x0000000009097983 */ /* 0x000ea20000100800 */
[----:B------:R-:W-:Y:S01]  /*6f00*/  BSSY.RECONVERGENT B4, `(.L_x_100) ;  /* 0x0000006000047945 */ /* 0x000fe20003800200 */
[----:B--2---:R-:W-:-:S07]  /*6f10*/  FMUL R15, R14, R9 ;  /* 0x000000090e0f7220 */ /* 0x004fce0000400000 */
.L_x_101:
[----:B------:R-:W0:Y:S02]  /*6f20*/  LDS R8, [R13+0x300] ;  /* 0x000300000d087984 */ /* 0x000e240000000800 */
[----:B0-----:R-:W-:-:S05]  /*6f30*/  FADD R9, R15, R8 ;  /* 0x000000080f097221 */ /* 0x001fca0000000000 */
[----:B------:R-:W0:Y:S02]  /*6f40*/  ATOMS.CAST.SPIN P1, [R13+0x300], R8, R9 ;  /* 0x000300080d00758d */ /* 0x000e240001820009 */
[----:B0-----:R-:W-:Y:S05]  /*6f50*/  @!P1 BRA `(.L_x_101) ;  /* 0xfffffffc00f09947 */ /* 0x001fea000383ffff */
[----:B------:R-:W-:Y:S05]  /*6f60*/  BSYNC.RECONVERGENT B4 ;  /* 0x0000000000047941 */ /* 0x000fea0003800200 */
.L_x_100:
[----:B------:R-:W-:-:S04]  /*6f70*/  IADD3 R8, PT, PT, R11, 0xe0, RZ ;  /* 0x000000e00b087810 */ /* 0x000fc80007ffe0ff */
[----:B------:R-:W-:-:S05]  /*6f80*/  SHF.R.U32.HI R9, RZ, 0x5, R8 ;  /* 0x00000005ff097819 */ /* 0x000fca0000011608 */
[----:B------:R-:W-:-:S06]  /*6f90*/  IMAD R9, R9, 0x4, R22 ;  /* 0x0000000409097824 */ /* 0x000fcc00078e0216 */
[----:B------:R-:W2:Y:S01]  /*6fa0*/  LDL R9, [R9] ;  /* 0x0000000009097983 */ /* 0x000ea20000100800 */
[----:B------:R-:W-:Y:S01]  /*6fb0*/  BSSY.RECONVERGENT B4, `(.L_x_102) ;  /* 0x0000006000047945 */ /* 0x000fe20003800200 */
[----:B--2---:R-:W-:-:S07]  /*6fc0*/  FMUL R15, R14, R9 ;  /* 0x000000090e0f7220 */ /* 0x004fce0000400000 */
.L_x_103:
[----:B------:R-:W0:Y:S02]  /*6fd0*/  LDS R8, [R13+0x380] ;  /* 0x000380000d087984 */ /* 0x000e240000000800 */
[----:B0-----:R-:W-:-:S05]  /*6fe0*/  FADD R9, R15, R8 ;  /* 0x000000080f097221 */ /* 0x001fca0000000000 */
[----:B------:R-:W0:Y:S02]  /*6ff0*/  ATOMS.CAST.SPIN P1, [R13+0x380], R8, R9 ;  /* 0x000380080d00758d */ /* 0x000e240001820009 */
[----:B0-----:R-:W-:Y:S05]  /*7000*/  @!P1 BRA `(.L_x_103) ;  /* 0xfffffffc00f09947 */ /* 0x001fea000383ffff */
[----:B------:R-:W-:Y:S05]  /*7010*/  BSYNC.RECONVERGENT B4 ;  /* 0x0000000000047941 */ /* 0x000fea0003800200 */
.L_x_102:
[----:B------:R-:W-:-:S04]  /*7020*/  IADD3 R8, PT, PT, R11, 0x100, RZ ;  /* 0x000001000b087810 */ /* 0x000fc80007ffe0ff */
[----:B------:R-:W-:-:S04]  /*7030*/  SHF.R.U32.HI R9, RZ, 0x5, R8 ;  /* 0x00000005ff097819 */ /* 0x000fc80000011608 */
[----:B------:R-:W-:-:S06]  /*7040*/  LEA R9, R9, R22, 0x2 ;  /* 0x0000001609097211 */ /* 0x000fcc00078e10ff */
[----:B------:R-:W2:Y:S01]  /*7050*/  LDL R9, [R9] ;  /* 0x0000000009097983 */ /* 0x000ea20000100800 */
[----:B------:R-:W-:Y:S01]  /*7060*/  BSSY.RECONVERGENT B4, `(.L_x_104) ;  /* 0x0000006000047945 */ /* 0x000fe20003800200 */
[----:B--2---:R-:W-:-:S07]  /*7070*/  FMUL R15, R14, R9 ;  /* 0x000000090e0f7220 */ /* 0x004fce0000400000 */
.L_x_105:
[----:B------:R-:W0:Y:S02]  /*7080*/  LDS R8, [R13+0x400] ;  /* 0x000400000d087984 */ /* 0x000e240000000800 */
[----:B0-----:R-:W-:-:S05]  /*7090*/  FADD R9, R15, R8 ;  /* 0x000000080f097221 */ /* 0x001fca0000000000 */
[----:B------:R-:W0:Y:S02]  /*70a0*/  ATOMS.CAST.SPIN P1, [R13+0x400], R8, R9 ;  /* 0x000400080d00758d */ /* 0x000e240001820009 */
[----:B0-----:R-:W-:Y:S05]  /*70b0*/  @!P1 BRA `(.L_x_105) ;  /* 0xfffffffc00f09947 */ /* 0x001fea000383ffff */
[----:B------:R-:W-:Y:S05]  /*70c0*/  BSYNC.RECONVERGENT B4 ;  /* 0x0000000000047941 */ /* 0x000fea0003800200 */
.L_x_104:
[----:B------:R-:W-:-:S05]  /*70d0*/  VIADD R8, R11, 0x120 ;  /* 0x000001200b087836 */ /* 0x000fca0000000000 */
[----:B------:R-:W-:-:S04]  /*70e0*/  SHF.R.U32.HI R9, RZ, 0x5, R8 ;  /* 0x00000005ff097819 */ /* 0x000fc80000011608 */
[----:B------:R-:W-:-:S06]  /*70f0*/  LEA R9, R9, R22, 0x2 ;  /* 0x0000001609097211 */ /* 0x000fcc00078e10ff */
[----:B------:R-:W2:Y:S01]  /*7100*/  LDL R9, [R9] ;  /* 0x0000000009097983 */ /* 0x000ea20000100800 */
[----:B------:R-:W-:Y:S01]  /*7110*/  BSSY.RECONVERGENT B4, `(.L_x_106) ;  /* 0x0000006000047945 */ /* 0x000fe20003800200 */
[----:B--2---:R-:W-:-:S07]  /*7120*/  FMUL R15, R14, R9 ;  /* 0x000000090e0f7220 */ /* 0x004fce0000400000 */
.L_x_107:
[----:B------:R-:W0:Y:S02]  /*7130*/  LDS R8, [R13+0x480] ;  /* 0x000480000d087984 */ /* 0x000e240000000800 */
[----:B0-----:R-:W-:-:S05]  /*7140*/  FADD R9, R15, R8 ;  /* 0x000000080f097221 */ /* 0x001fca0000000000 */
[----:B------:R-:W0:Y:S02]  /*7150*/  ATOMS.CAST.SPIN P1, [R13+0x480], R8, R9 ;  /* 0x000480080d00758d */ /* 0x000e240001820009 */
[----:B0-----:R-:W-:Y:S05]  /*7160*/  @!P1 BRA `(.L_x_107) ;  /* 0xfffffffc00f09947 */ /* 0x001fea000383ffff */
[----:B------:R-:W-:Y:S05]  /*7170*/  BSYNC.RECONVERGENT B4 ;  /* 0x0000000000047941 */ /* 0x000fea0003800200 */
.L_x_106:
[----:B------:R-:W-:-:S04]  /*7180*/  IADD3 R8, PT, PT, R11, 0x140, RZ ;  /* 0x000001400b087810 */ /* 0x000fc80007ffe0ff */
[----:B------:R-:W-:-:S05]  /*7190*/  SHF.R.U32.HI R9, RZ, 0x5, R8 ;  /* 0x00000005ff097819 */ /* 0x000fca0000011608 */
[----:B------:R-:W-:-:S06]  /*71a0*/  IMAD R9, R9, 0x4, R22 ;  /* 0x0000000409097824 */ /* 0x000fcc00078e0216 */
[----:B------:R-:W2:Y:S01]  /*71b0*/  LDL R9, [R9] ;  /* 0x0000000009097983 */ /* 0x000ea20000100800 */
[----:B------:R-:W-:Y:S01]  /*71c0*/  BSSY.RECONVERGENT B4, `(.L_x_108) ;  /* 0x0000006000047945 */ /* 0x000fe20003800200 */
[----:B--2---:R-:W-:-:S07]  /*71d0*/  FMUL R15, R14, R9 ;  /* 0x000000090e0f7220 */ /* 0x004fce0000400000 */
.L_x_109:
[----:B------:R-:W0:Y:S02]  /*71e0*/  LDS R8, [R13+0x500] ;  /* 0x000500000d087984 */ /* 0x000e240000000800 */
[----:B0-----:R-:W-:-:S05]  /*71f0*/  FADD R9, R15, R8 ;  /* 0x000000080f097221 */ /* 0x001fca0000000000 */
[----:B------:R-:W0:Y:S02]  /*7200*/  ATOMS.CAST.SPIN P1, [R13+0x500], R8, R9 ;  /* 0x000500080d00758d */ /* 0x000e240001820009 */
[----:B0-----:R-:W-:Y:S05]  /*7210*/  @!P1 BRA `(.L_x_109) ;  /* 0xfffffffc00f09947 */ /* 0x001fea000383ffff */
[----:B------:R-:W-:Y:S05]  /*7220*/  BSYNC.RECONVERGENT B4 ;  /* 0x0000000000047941 */ /* 0x000fea0003800200 */
.L_x_108:
[----:B------:R-:W-:-:S04]  /*7230*/  IADD3 R8, PT, PT, R11, 0x160, RZ ;  /* 0x000001600b087810 */ /* 0x000fc80007ffe0ff */
[----:B------:R-:W-:-:S04]  /*7240*/  SHF.R.U32.HI R9, RZ, 0x5, R8 ;  /* 0x00000005ff097819 */ /* 0x000fc80000011608 */
[----:B------:R-:W-:-:S06]  /*7250*/  LEA R9, R9, R22, 0x2 ;  /* 0x0000001609097211 */ /* 0x000fcc00078e10ff */
[----:B------:R-:W2:Y:S01]  /*7260*/  LDL R9, [R9] ;  /* 0x0000000009097983 */ /* 0x000ea20000100800 */
[----:B------:R-:W-:Y:S01]  /*7270*/  BSSY.RECONVERGENT B4, `(.L_x_110) ;  /* 0x0000006000047945 */ /* 0x000fe20003800200 */
[----:B--2---:R-:W-:-:S07]  /*7280*/  FMUL R15, R14, R9 ;  /* 0x000000090e0f7220 */ /* 0x004fce0000400000 */
.L_x_111:
[----:B------:R-:W0:Y:S02]  /*7290*/  LDS R8, [R13+0x580] ;  /* 0x000580000d087984 */ /* 0x000e240000000800 */
[----:B0-----:R-:W-:-:S05]  /*72a0*/  FADD R9, R15, R8 ;  /* 0x000000080f097221 */ /* 0x001fca0000000000 */
[----:B------:R-:W0:Y:S02]  /*72b0*/  ATOMS.CAST.SPIN P1, [R13+0x580], R8, R9 ;  /* 0x000580080d00758d */ /* 0x000e240001820009 */
[----:B0-----:R-:W-:Y:S05]  /*72c0*/  @!P1 BRA `(.L_x_111) ;  /* 0xfffffffc00f09947 */ /* 0x001fea000383ffff */
[----:B------:R-:W-:Y:S05]  /*72d0*/  BSYNC.RECONVERGENT B4 ;  /* 0x0000000000047941 */ /* 0x000fea0003800200 */
.L_x_110:
[----:B------:R-:W-:-:S05]  /*72e0*/  VIADD R8, R11, 0x180 ;  /* 0x000001800b087836 */ /* 0x000fca0000000000 */
[----:B------:R-:W-:-:S04]  /*72f0*/  SHF.R.U32.HI R9, RZ, 0x5, R8 ;  /* 0x00000005ff097819 */ /* 0x000fc80000011608 */
[----:B------:R-:W-:-:S06]  /*7300*/  LEA R9, R9, R22, 0x2 ;  /* 0x0000001609097211 */ /* 0x000fcc00078e10ff */
[----:B------:R-:W2:Y:S01]  /*7310*/  LDL R9, [R9] ;  /* 0x0000000009097983 */ /* 0x000ea20000100800 */
[----:B------:R-:W-:Y:S01]  /*7320*/  BSSY.RECONVERGENT B4, `(.L_x_112) ;  /* 0x0000006000047945 */ /* 0x000fe20003800200 */
[----:B--2---:R-:W-:-:S07]  /*7330*/  FMUL R15, R14, R9 ;  /* 0x000000090e0f7220 */ /* 0x004fce0000400000 */
.L_x_113:
[----:B------:R-:W0:Y:S02]  /*7340*/  LDS R8, [R13+0x600] ;  /* 0x000600000d087984 */ /* 0x000e240000000800 */
[----:B0-----:R-:W-:-:S05]  /*7350*/  FADD R9, R15, R8 ;  /* 0x000000080f097221 */ /* 0x001fca0000000000 */
[----:B------:R-:W0:Y:S02]  /*7360*/  ATOMS.CAST.SPIN P1, [R13+0x600], R8, R9 ;  /* 0x000600080d00758d */ /* 0x000e240001820009 */
[----:B0-----:R-:W-:Y:S05]  /*7370*/  @!P1 BRA `(.L_x_113) ;  /* 0xfffffffc00f09947 */ /* 0x001fea000383ffff */
[----:B------:R-:W-:Y:S05]  /*7380*/  BSYNC.RECONVERGENT B4 ;  /* 0x0000000000047941 */ /* 0x000fea0003800200 */
.L_x_112:
[----:B------:R-:W-:-:S04]  /*7390*/  IADD3 R8, PT, PT, R11, 0x1a0, RZ ;  /* 0x000001a00b087810 */ /* 0x000fc80007ffe0ff */
[----:B------:R-:W-:-:S05]  /*73a0*/  SHF.R.U32.HI R9, RZ, 0x5, R8 ;  /* 0x00000005ff097819 */ /* 0x000fca0000011608 */
[----:B------:R-:W-:-:S06]  /*73b0*/  IMAD R9, R9, 0x4, R22 ;  /* 0x0000000409097824 */ /* 0x000fcc00078e0216 */
[----:B------:R-:W2:Y:S01]  /*73c0*/  LDL R9, [R9] ;  /* 0x0000000009097983 */ /* 0x000ea20000100800 */
[----:B------:R-:W-:Y:S01]  /*73d0*/  BSSY.RECONVERGENT B4, `(.L_x_114) ;  /* 0x0000006000047945 */ /* 0x000fe20003800200 */
[----:B--2---:R-:W-:-:S07]  /*73e0*/  FMUL R15, R14, R9 ;  /* 0x000000090e0f7220 */ /* 0x004fce0000400000 */
.L_x_115:
[----:B------:R-:W0:Y:S02]  /*73f0*/  LDS R8, [R13+0x680] ;  /* 0x000680000d087984 */ /* 0x000e240000000800 */
[----:B0-----:R-:W-:-:S05]  /*7400*/  FADD R9, R15, R8 ;  /* 0x000000080f097221 */ /* 0x001fca0000000000 */
[----:B------:R-:W0:Y:S02]  /*7410*/  ATOMS.CAST.SPIN P1, [R13+0x680], R8, R9 ;  /* 0x000680080d00758d */ /* 0x000e240001820009 */
[----:B0-----:R-:W-:Y:S05]  /*7420*/  @!P1 BRA `(.L_x_115) ;  /* 0xfffffffc00f09947 */ /* 0x001fea000383ffff */
[----:B------:R-:W-:Y:S05]  /*7430*/  BSYNC.RECONVERGENT B4 ;  /* 0x0000000000047941 */ /* 0x000fea0003800200 */
.L_x_114:
[----:B------:R-:W-:-:S04]  /*7440*/  IADD3 R8, PT, PT, R11, 0x1c0, RZ ;  /* 0x000001c00b087810 */ /* 0x000fc80007ffe0ff */
[----:B------:R-:W-:-:S04]  /*7450*/  SHF.R.U32.HI R9, RZ, 0x5, R8 ;  /* 0x00000005ff097819 */ /* 0x000fc80000011608 */
[----:B------:R-:W-:-:S06]  /*7460*/  LEA R9, R9, R22, 0x2 ;  /* 0x0000001609097211 */ /* 0x000fcc00078e10ff */
[----:B------:R-:W2:Y:S01]  /*7470*/  LDL R9, [R9] ;  /* 0x0000000009097983 */ /* 0x000ea20000100800 */
[----:B------:R-:W-:Y:S01]  /*7480*/  BSSY.RECONVERGENT B4, `(.L_x_116) ;  /* 0x0000006000047945 */ /* 0x000fe20003800200 */
[----:B--2---:R-:W-:-:S07]  /*7490*/  FMUL R15, R14, R9 ;  /* 0x000000090e0f7220 */ /* 0x004fce0000400000 */
.L_x_117:
[----:B------:R-:W0:Y:S02]  /*74a0*/  LDS R8, [R13+0x700] ;  /* 0x000700000d087984 */ /* 0x000e240000000800 */
[----:B0-----:R-:W-:-:S05]  /*74b0*/  FADD R9, R15, R8 ;  /* 0x000000080f097221 */ /* 0x001fca0000000000 */
[----:B------:R-:W0:Y:S02]  /*74c0*/  ATOMS.CAST.SPIN P1, [R13+0x700], R8, R9 ;  /* 0x000700080d00758d */ /* 0x000e240001820009 */
[----:B0-----:R-:W-:Y:S05]  /*74d0*/  @!P1 BRA `(.L_x_117) ;  /* 0xfffffffc00f09947 */ /* 0x001fea000383ffff */
[----:B------:R-:W-:Y:S05]  /*74e0*/  BSYNC.RECONVERGENT B4 ;  /* 0x0000000000047941 */ /* 0x000fea0003800200 */
.L_x_116:
[----:B------:R-:W-:-:S05]  /*74f0*/  VIADD R8, R11, 0x1e0 ;  /* 0x000001e00b087836 */ /* 0x000fca0000000000 */
[----:B------:R-:W-:-:S04]  /*7500*/  SHF.R.U32.HI R9, RZ, 0x5, R8 ;  /* 0x00000005ff097819 */ /* 0x000fc80000011608 */
[----:B------:R-:W-:-:S06]  /*7510*/  LEA R9, R9, R22, 0x2 ;  /* 0x0000001609097211 */ /* 0x000fcc00078e10ff */
[----:B------:R-:W2:Y:S01]  /*7520*/  LDL R9, [R9] ;  /* 0x0000000009097983 */ /* 0x000ea20000100800 */
[----:B------:R-:W-:Y:S01]  /*7530*/  BSSY.RECONVERGENT B4, `(.L_x_118) ;  /* 0x0000006000047945 */ /* 0x000fe20003800200 */
[----:B--2---:R-:W-:-:S07]  /*7540*/  FMUL R15, R14, R9 ;  /* 0x000000090e0f7220 */ /* 0x004fce0000400000 */
.L_x_119:
[----:B------:R-:W0:Y:S02]  /*7550*/  LDS R8, [R13+0x780] ;  /* 0x000780000d087984 */ /* 0x000e240000000800 */
[----:B0-----:R-:W-:-:S05]  /*7560*/  FADD R9, R15, R8 ;  /* 0x000000080f097221 */ /* 0x001fca0000000000 */
[----:B------:R-:W0:Y:S02]  /*7570*/  ATOMS.CAST.SPIN P1, [R13+0x780], R8, R9 ;  /* 0x000780080d00758d */ /* 0x000e240001820009 */
[----:B0-----:R-:W-:Y:S05]  /*7580*/  @!P1 BRA `(.L_x_119) ;  /* 0xfffffffc00f09947 */ /* 0x001fea000383ffff */
[----:B------:R-:W-:Y:S05]  /*7590*/  BSYNC.RECONVERGENT B4 ;  /* 0x0000000000047941 */ /* 0x000fea0003800200 */
.L_x_118:
[----:B------:R-:W-:Y:S01]  /*75a0*/  IADD3 R24, PT, PT, R24, 0x10, RZ ;  /* 0x0000001018187810 */ /* 0x000fe20007ffe0ff */
[----:B------:R-:W-:-:S03]  /*75b0*/  VIADD R11, R11, 0x200 ;  /* 0x000002000b0b7836 */ /* 0x000fc60000000000 */
[----:B------:R-:W-:-:S13]  /*75c0*/  ISETP.NE.AND P1, PT, R24, R17, PT ;  /* 0x000000111800720c */ /* 0x000fda0003f25270 */
[----:B------:R-:W-:Y:S05]  /*75d0*/  @P1 BRA `(.L_x_120) ;  /* 0xfffffff400241947 */ /* 0x000fea000383ffff */
.L_x_87:
[----:B------:R-:W-:Y:S05]  /*75e0*/  BSYNC.RECONVERGENT B3 ;  /* 0x0000000000037941 */ /* 0x000fea0003800200 */
.L_x_86:
[----:B------:R-:W-:-:S04]  /*75f0*/  LEA.HI R13, R18, 0x1, RZ, 0x1b ;  /* 0x00000001120d7811 */ /* 0x000fc800078fd8ff */
[----:B------:R-:W-:-:S04]  /*7600*/  LOP3.LUT R8, R13, 0xf, RZ, 0xc0, !PT ;  /* 0x0000000f0d087812 */ /* 0x000fc800078ec0ff */
[----:B------:R-:W-:-:S13]  /*7610*/  ISETP.NE.AND P1, PT, R8, RZ, PT ;  /* 0x000000ff0800720c */ /* 0x000fda0003f25270 */
[----:B------:R-:W-:Y:S05]  /*7620*/  @!P1 BRA `(.L_x_85) ;  /* 0x0000000c00349947 */ /* 0x000fea0003800000 */
[----:B------:R-:W-:Y:S01]  /*7630*/  IADD3 R8, PT, PT, R8, -0x1, RZ ;  /* 0xffffffff08087810 */ /* 0x000fe20007ffe0ff */
[----:B------:R-:W-:Y:S03]  /*7640*/  BSSY.RECONVERGENT B3, `(.L_x_121) ;  /* 0x0000066000037945 */ /* 0x000fe60003800200 */
[----:B------:R-:W-:-:S13]  /*7650*/  ISETP.GE.U32.AND P1, PT, R8, 0x7, PT ;  /* 0x000000070800780c */ /* 0x000fda0003f26070 */
[----:B------:R-:W-:Y:S05]  /*7660*/  @!P1 BRA `(.L_x_122) ;  /* 0x00000004008c9947 */ /* 0x000fea0003800000 */
[----:B------:R-:W-:Y:S02]  /*7670*/  SHF.R.U32.HI R9, RZ, 0x5, R11 ;  /* 0x00000005ff097819 */ /* 0x000fe4000001160b */
[----:B------:R-:W-:Y:S02]  /*7680*/  LEA R15, R10, UR15, 0x2 ;  /* 0x0000000f0a0f7c11 */ /* 0x000fe4000f8e10ff */
[----:B------:R-:W-:-:S03]  /*7690*/  LEA R9, R9, R22, 0x2 ;  /* 0x0000001609097211 */ /* 0x000fc600078e10ff */
[----:B------:R-:W2:Y:S04]  /*76a0*/  LDL R8, [R15] ;  /* 0x000000000f087983 */ /* 0x000ea80000100800 */
[----:B------:R-:W2:Y:S01]  /*76b0*/  LDL R9, [R9] ;  /* 0x0000000009097983 */ /* 0x000ea20000100800 */
[----:B------:R-:W-:Y:S01]  /*76c0*/  IMAD R14, R10, R12, R11 ;  /* 0x0000000c0a0e7224 */ /* 0x000fe200078e020b */
[----:B------:R-:W-:Y:S04]  /*76d0*/  BSSY.RECONVERGENT B4, `(.L_x_123) ;  /* 0x0000007000047945 */ /* 0x000fe80003800200 */
[----:B------:R-:W-:Y:S01]  /*76e0*/  LEA R14, R14, UR8, 0x2 ;  /* 0x000000080e0e7c11 */ /* 0x000fe2000f8e10ff */
[----:B--2---:R-:W-:-:S07]  /*76f0*/  FMUL R23, R8, R9 ;  /* 0x0000000908177220 */ /* 0x004fce0000400000 */
.L_x_124:
[----:B------:R-:W0:Y:S02]  /*7700*/  LDS R8, [R14] ;  /* 0x000000000e087984 */ /* 0x000e240000000800 */
[----:B0-----:R-:W-:-:S05]  /*7710*/  FADD R9, R23, R8 ;  /* 0x0000000817097221 */ /* 0x001fca0000000000 */
[----:B------:R-:W0:Y:S02]  /*7720*/  ATOMS.CAST.SPIN P1, [R14], R8, R9 ;  /* 0x000000080e00758d */ /* 0x000e240001820009 */
[----:B0-----:R-:W-:Y:S05]  /*7730*/  @!P1 BRA `(.L_x_124) ;  /* 0xfffffffc00f09947 */ /* 0x001fea000383ffff */
[----:B------:R-:W-:Y:S05]  /*7740*/  BSYNC.RECONVERGENT B4 ;  /* 0x0000000000047941 */ /* 0x000fea0003800200 */
.L_x_123:
[----:B------:R-:W-:-:S05]  /*7750*/  VIADD R8, R11, 0x20 ;  /* 0x000000200b087836 */ /* 0x000fca0000000000 */
[----:B------:R-:W-:Y:S02]  /*7760*/  SHF.R.U32.HI R9, RZ, 0x5, R8 ;  /* 0x00000005ff097819 */ /* 0x000fe40000011608 */
[----:B------:R-:W2:Y:S02]  /*7770*/  LDL R8, [R15] ;  /* 0x000000000f087983 */ /* 0x000ea40000100800 */
[----:B------:R-:W-:-:S06]  /*7780*/  LEA R9, R9, R22, 0x2 ;  /* 0x0000001609097211 */ /* 0x000fcc00078e10ff */
[----:B------:R-:W2:Y:S01]  /*7790*/  LDL R9, [R9] ;  /* 0x0000000009097983 */ /* 0x000ea20000100800 */
[----:B------:R-:W-:Y:S01]  /*77a0*/  BSSY.RECONVERGENT B4, `(.L_x_125) ;  /* 0x0000006000047945 */ /* 0x000fe20003800200 */
[----:B--2---:R-:W-:-:S07]  /*77b0*/  FMUL R23, R8, R9 ;  /* 0x0000000908177220 */ /* 0x004fce0000400000 */
.L_x_126:
[----:B------:R-:W0:Y:S02]  /*77c0*/  LDS R8, [R14+0x80] ;  /* 0x000080000e087984 */ /* 0x000e240000000800 */
[----:B0-----:R-:W-:-:S05]  /*77d0*/  FADD R9, R23, R8 ;  /* 0x0000000817097221 */ /* 0x001fca0000000000 */
[----:B------:R-:W0:Y:S02]  /*77e0*/  ATOMS.CAST.SPIN P1, [R14+0x80], R8, R9 ;  /* 0x000080080e00758d */ /* 0x000e240001820009 */
[----:B0-----:R-:W-:Y:S05]  /*77f0*/  @!P1 BRA `(.L_x_126) ;  /* 0xfffffffc00f09947 */ /* 0x001fea000383ffff */
[----:B------:R-:W-:Y:S05]  /*7800*/  BSYNC.RECONVERGENT B4 ;  /* 0x0000000000047941 */ /* 0x000fea0003800200 */
.L_x_125:
[----:B------:R-:W-:-:S04]  /*7810*/  IADD3 R8, PT, PT, R11, 0x40, RZ ;  /* 0x000000400b087810 */ /* 0x000fc80007ffe0ff */
[----:B------:R-:W-:Y:S02]  /*7820*/  SHF.R.U32.HI R9, RZ, 0x5, R8 ;  /* 0x00000005ff097819 */ /* 0x000fe40000011608 */
[----:B------:R-:W2:Y:S03]  /*7830*/  LDL R8, [R15] ;  /* 0x000000000f087983 */ /* 0x000ea60000100800 */
[----:B------:R-:W-:-:S06]  /*7840*/  IMAD R9, R9, 0x4, R22 ;  /* 0x0000000409097824 */ /* 0x000fcc00078e0216 */
[----:B------:R-:W2:Y:S01]  /*7850*/  LDL R9, [R9] ;  /* 0x0000000009097983 */ /* 0x000ea20000100800 */
[----:B------:R-:W-:Y:S01]  /*7860*/  BSSY.RECONVERGENT B4, `(.L_x_127) ;  /* 0x0000006000047945 */ /* 0x000fe20003800200 */
[----:B--2---:R-:W-:-:S07]  /*7870*/  FMUL R23, R8, R9 ;  /* 0x0000000908177220 */ /* 0x004fce0000400000 */
.L_x_128:
[----:B------:R-:W0:Y:S02]  /*7880*/  LDS R8, [R14+0x100] ;  /* 0x000100000e087984 */ /* 0x000e240000000800 */
[----:B0-----:R-:W-:-:S05]  /*7890*/  FADD R9, R23, R8 ;  /* 0x0000000817097221 */ /* 0x001fca0000000000 */
[----:B------:R-:W0:Y:S02]  /*78a0*/  ATOMS.CAST.SPIN P1, [R14+0x100], R8, R9 ;  /* 0x000100080e00758d */ /* 0x000e240001820009 */
[----:B0-----:R-:W-:Y:S05]  /*78b0*/  @!P1 BRA `(.L_x_128) ;  /* 0xfffffffc00f09947 */ /* 0x001fea000383ffff */
[----:B------:R-:W-:Y:S05]  /*78c0*/  BSYNC.RECONVERGENT B4 ;  /* 0x0000000000047941 */ /* 0x000fea0003800200 */
.L_x_127:
[----:B------:R-:W-:-:S04]  /*78d0*/  IADD3 R8, PT, PT, R11, 0x60, RZ ;  /* 0x000000600b087810 */ /* 0x000fc80007ffe0ff */
[----:B------:R-:W-:Y:S02]  /*78e0*/  SHF.R.U32.HI R9, RZ, 0x5, R8 ;  /* 0x00000005ff097819 */ /* 0x000fe40000011608 */
[----:B------:R-:W2:Y:S02]  /*78f0*/  LDL R8, [R15] ;  /* 0x000000000f087983 */ /* 0x000ea40000100800 */
[----:B------:R-:W-:-:S06]  /*7900*/  LEA R9, R9, R22, 0x2 ;  /* 0x0000001609097211 */ /* 0x000fcc00078e10ff */
[----:B------:R-:W2:Y:S01]  /*7910*/  LDL R9, [R9] ;  /* 0x0000000009097983 */ /* 0x000ea20000100800 */
[----:B------:R-:W-:Y:S01]  /*7920*/  BSSY.RECONVERGENT B4, `(.L_x_129) ;  /* 0x0000006000047945 */ /* 0x000fe20003800200 */
[----:B--2---:R-:W-:-:S07]  /*7930*/  FMUL R23, R8, R9 ;  /* 0x0000000908177220 */ /* 0x004fce0000400000 */
.L_x_130:
[----:B------:R-:W0:Y:S02]  /*7940*/  LDS R8, [R14+0x180] ;  /* 0x000180000e087984 */ /* 0x000e240000000800 */
[----:B0-----:R-:W-:-:S05]  /*7950*/  FADD R9, R23, R8 ;  /* 0x0000000817097221 */ /* 0x001fca0000000000 */
[----:B------:R-:W0:Y:S02]  /*7960*/  ATOMS.CAST.SPIN P1, [R14+0x180], R8, R9 ;  /* 0x000180080e00758d */ /* 0x000e240001820009 */
[----:B0-----:R-:W-:Y:S05]  /*7970*/  @!P1 BRA `(.L_x_130) ;  /* 0xfffffffc00f09947 */ /* 0x001fea000383ffff */
[----:B------:R-:W-:Y:S05]  /*7980*/  BSYNC.RECONVERGENT B4 ;  /* 0x0000000000047941 */ /* 0x000fea0003800200 */
.L_x_129:
[----:B------:R-:W-:-:S05]  /*7990*/  VIADD R8, R11, 0x80 ;  /* 0x000000800b087836 */ /* 0x000fca0000000000 */
[----:B------:R-:W-:Y:S02]  /*79a0*/  SHF.R.U32.HI R9, RZ, 0x5, R8 ;  /* 0x00000005ff097819 */ /* 0x000fe40000011608 */
[----:B------:R-:W2:Y:S02]  /*79b0*/  LDL R8, [R15] ;  /* 0x000000000f087983 */ /* 0x000ea40000100800 */
[----:B------:R-:W-:-:S06]  /*79c0*/  LEA R9, R9, R22, 0x2 ;  /* 0x0000001609097211 */ /* 0x000fcc00078e10ff */
[----:B------:R-:W2:Y:S01]  /*79d0*/  LDL R9, [R9] ;  /* 0x0000000009097983 */ /* 0x000ea20000100800 */
[----:B------:R-:W-:Y:S01]  /*79e0*/  BSSY.RECONVERGENT B4, `(.L_x_131) ;  /* 0x0000006000047945 */ /* 0x000fe20003800200 */
[----:B--2---:R-:W-:-:S07]  /*79f0*/  FMUL R23, R8, R9 ;  /* 0x0000000908177220 */ /* 0x004fce0000400000 */
.L_x_132:
[----:B------:R-:W0:Y:S02]  /*7a00*/  LDS R8, [R14+0x200] ;  /* 0x000200000e087984 */ /* 0x000e240000000800 */
[----:B0-----:R-:W-:-:S05]  /*7a10*/  FADD R9, R23, R8 ;  /* 0x0000000817097221 */ /* 0x001fca0000000000 */
[----:B------:R-:W0:Y:S02]  /*7a20*/  ATOMS.CAST.SPIN P1, [R14+0x200], R8, R9 ;  /* 0x000200080e00758d */ /* 0x000e240001820009 */
[----:B0-----:R-:W-:Y:S05]  /*7a30*/  @!P1 BRA `(.L_x_132) ;  /* 0xfffffffc00f09947 */ /* 0x001fea000383ffff */
[----:B------:R-:W-:Y:S05]  /*7a40*/  BSYNC.RECONVERGENT B4 ;  /* 0x0000000000047941 */ /* 0x000fea0003800200 */
.L_x_131:
[----:B------:R-:W-:-:S04]  /*7a50*/  IADD3 R8, PT, PT, R11, 0xa0, RZ ;  /* 0x000000a00b087810 */ /* 0x000fc80007ffe0ff */
[----:B------:R-:W-:Y:S02]  /*7a60*/  SHF.R.U32.HI R9, RZ, 0x5, R8 ;  /* 0x00000005ff097819 */ /* 0x000fe40000011608 */
[----:B------:R-:W2:Y:S03]  /*7a70*/  LDL R8, [R15] ;  /* 0x000000000f087983 */ /* 0x000ea60000100800 */
[----:B------:R-:W-:-:S06]  /*7a80*/  IMAD R9, R9, 0x4, R22 ;  /* 0x0000000409097824 */ /* 0x000fcc00078e0216 */
[----:B------:R-:W2:Y:S01]  /*7a90*/  LDL R9, [R9] ;  /* 0x0000000009097983 */ /* 0x000ea20000100800 */
[----:B------:R-:W-:Y:S01]  /*7aa0*/  BSSY.RECONVERGENT B4, `(.L_x_133) ;  /* 0x0000006000047945 */ /* 0x000fe20003800200 */
[----:B--2---:R-:W-:-:S07]  /*7ab0*/  FMUL R23, R8, R9 ;  /* 0x0000000908177220 */ /* 0x004fce0000400000 */
.L_x_134:
[----:B------:R-:W0:Y:S02]  /*7ac0*/  LDS R8, [R14+0x280] ;  /* 0x000280000e087984 */ /* 0x000e240000000800 */
[----:B0-----:R-:W-:-:S05]  /*7ad0*/  FADD R9, R23, R8 ;  /* 0x0000000817097221 */ /* 0x001fca0000000000 */
[----:B------:R-:W0:Y:S02]  /*7ae0*/  ATOMS.CAST.SPIN P1, [R14+0x280], R8, R9 ;  /* 0x000280080e00758d */ /* 0x000e240001820009 */
[----:B0-----:R-:W-:Y:S05]  /*7af0*/  @!P1 BRA `(.L_x_134) ;  /* 0xfffffffc00f09947 */ /* 0x001fea000383ffff */
[----:B------:R-:W-:Y:S05]  /*7b00*/  BSYNC.RECONVERGENT B4 ;  /* 0x0000000000047941 */ /* 0x000fea0003800200 */
.L_x_133:
[----:B------:R-:W-:-:S04]  /*7b10*/  IADD3 R8, PT, PT, R11, 0xc0, RZ ;  /* 0x000000c00b087810 */ /* 0x000fc80007ffe0ff */
[----:B------:R-:W-:Y:S02]  /*7b20*/  SHF.R.U32.HI R9, RZ, 0x5, R8 ;  /* 0x00000005ff097819 */ /* 0x000fe40000011608 */
[----:B------:R-:W2:Y:S02]  /*7b30*/  LDL R8, [R15] ;  /* 0x000000000f087983 */ /* 0x000ea40000100800 */
[----:B------:R-:W-:-:S06]  /*7b40*/  LEA R9, R9, R22, 0x2 ;  /* 0x0000001609097211 */ /* 0x000fcc00078e10ff */
[----:B------:R-:W2:Y:S01]  /*7b50*/  LDL R9, [R9] ;  /* 0x0000000009097983 */ /* 0x000ea20000100800 */
[----:B------:R-:W-:Y:S01]  /*7b60*/  BSSY.RECONVERGENT B4, `(.L_x_135) ;  /* 0x0000006000047945 */ /* 0x000fe20003800200 */
[----:B--2---:R-:W-:-:S07]  /*7b70*/  FMUL R23, R8, R9 ;  /* 0x0000000908177220 */ /* 0x004fce0000400000 */
.L_x_136:
[----:B------:R-:W0:Y:S02]  /*7b80*/  LDS R8, [R14+0x300] ;  /* 0x000300000e087984 */ /* 0x000e240000000800 */
[----:B0-----:R-:W-:-:S05]  /*7b90*/  FADD R9, R23, R8 ;  /* 0x0000000817097221 */ /* 0x001fca0000000000 */
[----:B------:R-:W0:Y:S02]  /*7ba0*/  ATOMS.CAST.SPIN P1, [R14+0x300], R8, R9 ;  /* 0x000300080e00758d */ /* 0x000e240001820009 */
[----:B0-----:R-:W-:Y:S05]  /*7bb0*/  @!P1 BRA `(.L_x_136) ;  /* 0xfffffffc00f09947 */ /* 0x001fea000383ffff */
[----:B------:R-:W-:Y:S05]  /*7bc0*/  BSYNC.RECONVERGENT B4 ;  /* 0x0000000000047941 */ /* 0x000fea0003800200 */
.L_x_135:
[----:B------:R-:W-:Y:S01]  /*7bd0*/  VIADD R8, R11, 0xe0 ;  /* 0x000000e00b087836 */ /* 0x000fe20000000000 */
[----:B------:R-:W2:Y:S04]  /*7be0*/  LDL R15, [R15] ;  /* 0x000000000f0f7983 */ /* 0x000ea80000100800 */
[----:B------:R-:W-:-:S04]  /*7bf0*/  SHF.R.U32.HI R9, RZ, 0x5, R8 ;  /* 0x00000005ff097819 */ /* 0x000fc80000011608 */
[----:B------:R-:W-:-:S05]  /*7c00*/  LEA R9, R9, R22, 0x2 ;  /* 0x0000001609097211 */ /* 0x000fca00078e10ff */
[----:B------:R-:W2:Y:S01]  /*7c10*/  LDL R8, [R9] ;  /* 0x0000000009087983 */ /* 0x000ea20000100800 */
[----:B------:R-:W-:Y:S01]  /*7c20*/  BSSY.RECONVERGENT B4, `(.L_x_137) ;  /* 0x0000006000047945 */ /* 0x000fe20003800200 */
[----:B--2---:R-:W-:-:S07]  /*7c30*/  FMUL R23, R15, R8 ;  /* 0x000000080f177220 */ /* 0x004fce0000400000 */
.L_x_138:
[----:B------:R-:W0:Y:S02]  /*7c40*/  LDS R8, [R14+0x380] ;  /* 0x000380000e087984 */ /* 0x000e240000000800 */
[----:B0-----:R-:W-:-:S05]  /*7c50*/  FADD R9, R23, R8 ;  /* 0x0000000817097221 */ /* 0x001fca0000000000 */
[----:B------:R-:W0:Y:S02]  /*7c60*/  ATOMS.CAST.SPIN P1, [R14+0x380], R8, R9 ;  /* 0x000380080e00758d */ /* 0x000e240001820009 */
[----:B0-----:R-:W-:Y:S05]  /*7c70*/  @!P1 BRA `(.L_x_138) ;  /* 0xfffffffc00f09947 */ /* 0x001fea000383ffff */
[----:B------:R-:W-:Y:S05]  /*7c80*/  BSYNC.RECONVERGENT B4 ;  /* 0x0000000000047941 */ /* 0x000fea0003800200 */
.L_x_137:
[----:B------:R-:W-:-:S07]  /*7c90*/  IADD3 R11, PT, PT, R11, 0x100, RZ ;  /* 0x000001000b0b7810 */ /* 0x000fce0007ffe0ff */
.L_x_122:
[----:B------:R-:W-:Y:S05]  /*7ca0*/  BSYNC.RECONVERGENT B3 ;  /* 0x0000000000037941 */ /* 0x000fea0003800200 */
.L_x_121:
[----:B------:R-:W-:-:S04]  /*7cb0*/  LOP3.LUT R8, R13, 0x7, RZ, 0xc0, !PT ;  /* 0x000000070d087812 */ /* 0x000fc800078ec0ff */
[----:B------:R-:W-:-:S13]  /*7cc0*/  ISETP.NE.AND P1, PT, R8, RZ, PT ;  /* 0x000000ff0800720c */ /* 0x000fda0003f25270 */
[----:B------:R-:W-:Y:S05]  /*7cd0*/  @!P1 BRA `(.L_x_85) ;  /* 0x0000000400889947 */ /* 0x000fea0003800000 */
[----:B------:R-:W-:Y:S01]  /*7ce0*/  VIADD R8, R8, 0xffffffff ;  /* 0xffffffff08087836 */ /* 0x000fe20000000000 */
[----:B------:R-:W-:Y:S04]  /*7cf0*/  BSSY.RECONVERGENT B3, `(.L_x_139) ;  /* 0x0000036000037945 */ /* 0x000fe80003800200 */
        /* <DEDUP_REMOVED lines=11> */
.L_x_142:
[----:B------:R-:W0:Y:S02]  /*7db0*/  LDS R8, [R13] ;  /* 0x000000000d087984 */ /* 0x000e240000000800 */
[----:B0-----:R-:W-:-:S05]  /*7dc0*/  FADD R9, R15, R8 ;  /* 0x000000080f097221 */ /* 0x001fca0000000000 */
[----:B------:R-:W0:Y:S02]  /*7dd0*/  ATOMS.CAST.SPIN P1, [R13], R8, R9 ;  /* 0x000000080d00758d */ /* 0x000e240001820009 */
[----:B0-----:R-:W-:Y:S05]  /*7de0*/  @!P1 BRA `(.L_x_142) ;  /* 0xfffffffc00f09947 */ /* 0x001fea000383ffff */
[----:B------:R-:W-:Y:S05]  /*7df0*/  BSYNC.RECONVERGENT B4 ;  /* 0x0000000000047941 */ /* 0x000fea0003800200 */
.L_x_141:
[----:B------:R-:W-:-:S04]  /*7e00*/  IADD3 R8, PT, PT, R11, 0x20, RZ ;  /* 0x000000200b087810 */ /* 0x000fc80007ffe0ff */
[----:B------:R-:W-:Y:S02]  /*7e10*/  SHF.R.U32.HI R9, RZ, 0x5, R8 ;  /* 0x00000005ff097819 */ /* 0x000fe40000011608 */
[----:B------:R-:W2:Y:S03]  /*7e20*/  LDL R8, [R14] ;  /* 0x000000000e087983 */ /* 0x000ea60000100800 */
[----:B------:R-:W-:-:S06]  /*7e30*/  IMAD R9, R9, 0x4, R22 ;  /* 0x0000000409097824 */ /* 0x000fcc00078e0216 */
[----:B------:R-:W2:Y:S01]  /*7e40*/  LDL R9, [R9] ;  /* 0x0000000009097983 */ /* 0x000ea20000100800 */
[----:B------:R-:W-:Y:S01]  /*7e50*/  BSSY.RECONVERGENT B4, `(.L_x_143) ;  /* 0x0000006000047945 */ /* 0x000fe20003800200 */
[----:B--2---:R-:W-:-:S07]  /*7e60*/  FMUL R15, R8, R9 ;  /* 0x00000009080f7220 */ /* 0x004fce0000400000 */
.L_x_144:
[----:B------:R-:W0:Y:S02]  /*7e70*/  LDS R8, [R13+0x80] ;  /* 0x000080000d087984 */ /* 0x000e240000000800 */
[----:B0-----:R-:W-:-:S05]  /*7e80*/  FADD R9, R15, R8 ;  /* 0x000000080f097221 */ /* 0x001fca0000000000 */
[----:B------:R-:W0:Y:S02]  /*7e90*/  ATOMS.CAST.SPIN P1, [R13+0x80], R8, R9 ;  /* 0x000080080d00758d */ /* 0x000e240001820009 */
[----:B0-----:R-:W-:Y:S05]  /*7ea0*/  @!P1 BRA `(.L_x_144) ;  /* 0xfffffffc00f09947 */ /* 0x001fea000383ffff */
[----:B------:R-:W-:Y:S05]  /*7eb0*/  BSYNC.RECONVERGENT B4 ;  /* 0x0000000000047941 */ /* 0x000fea0003800200 */
.L_x_143:
[----:B------:R-:W-:-:S04]  /*7ec0*/  IADD3 R8, PT, PT, R11, 0x40, RZ ;  /* 0x000000400b087810 */ /* 0x000fc80007ffe0ff */
[----:B------:R-:W-:Y:S02]  /*7ed0*/  SHF.R.U32.HI R9, RZ, 0x5, R8 ;  /* 0x00000005ff097819 */ /* 0x000fe40000011608 */
[----:B------:R-:W2:Y:S02]  /*7ee0*/  LDL R8, [R14] ;  /* 0x000000000e087983 */ /* 0x000ea40000100800 */
[----:B------:R-:W-:-:S06]  /*7ef0*/  LEA R9, R9, R22, 0x2 ;  /* 0x0000001609097211 */ /* 0x000fcc00078e10ff */
[----:B------:R-:W2:Y:S01]  /*7f00*/  LDL R9, [R9] ;  /* 0x0000000009097983 */ /* 0x000ea20000100800 */
[----:B------:R-:W-:Y:S01]  /*7f10*/  BSSY.RECONVERGENT B4, `(.L_x_145) ;  /* 0x0000006000047945 */ /* 0x000fe20003800200 */
[----:B--2---:R-:W-:-:S07]  /*7f20*/  FMUL R15, R8, R9 ;  /* 0x00000009080f7220 */ /* 0x004fce0000400000 */
.L_x_146:
[----:B------:R-:W0:Y:S02]  /*7f30*/  LDS R8, [R13+0x100] ;  /* 0x000100000d087984 */ /* 0x000e240000000800 */
[----:B0-----:R-:W-:-:S05]  /*7f40*/  FADD R9, R15, R8 ;  /* 0x000000080f097221 */ /* 0x001fca0000000000 */
[----:B------:R-:W0:Y:S02]  /*7f50*/  ATOMS.CAST.SPIN P1, [R13+0x100], R8, R9 ;  /* 0x000100080d00758d */ /* 0x000e240001820009 */
[----:B0-----:R-:W-:Y:S05]  /*7f60*/  @!P1 BRA `(.L_x_146) ;  /* 0xfffffffc00f09947 */ /* 0x001fea000383ffff */
[----:B------:R-:W-:Y:S05]  /*7f70*/  BSYNC.RECONVERGENT B4 ;  /* 0x0000000000047941 */ /* 0x000fea0003800200 */
.L_x_145:
[----:B------:R-:W-:Y:S01]  /*7f80*/  VIADD R8, R11, 0x60 ;  /* 0x000000600b087836 */ /* 0x000fe20000000000 */
[----:B------:R-:W2:Y:S04]  /*7f90*/  LDL R14, [R14] ;  /* 0x000000000e0e7983 */ /* 0x000ea80000100800 */
[----:B------:R-:W-:-:S04]  /*7fa0*/  SHF.R.U32.HI R9, RZ, 0x5, R8 ;  /* 0x00000005ff097819 */ /* 0x000fc80000011608 */
[----:B------:R-:W-:-:S06]  /*7fb0*/  LEA R9, R9, R22, 0x2 ;  /* 0x0000001609097211 */ /* 0x000fcc00078e10ff */
[----:B------:R-:W2:Y:S01]  /*7fc0*/  LDL R9, [R9] ;  /* 0x0000000009097983 */ /* 0x000ea20000100800 */
[----:B------:R-:W-:Y:S01]  /*7fd0*/  BSSY.RECONVERGENT B4, `(.L_x_147) ;  /* 0x0000006000047945 */ /* 0x000fe20003800200 */
[----:B--2---:R-:W-:-:S07]  /*7fe0*/  FMUL R15, R14, R9 ;  /* 0x000000090e0f7220 */ /* 0x004fce0000400000 */
.L_x_148:
[----:B------:R-:W0:Y:S02]  /*7ff0*/  LDS R8, [R13+0x180] ;  /* 0x000180000d087984 */ /* 0x000e240000000800 */
[----:B0-----:R-:W-:-:S05]  /*8000*/  FADD R9, R15, R8 ;  /* 0x000000080f097221 */ /* 0x001fca0000000000 */
[----:B------:R-:W0:Y:S02]  /*8010*/  ATOMS.CAST.SPIN P1, [R13+0x180], R8, R9 ;  /* 0x000180080d00758d */ /* 0x000e240001820009 */
[----:B0-----:R-:W-:Y:S05]  /*8020*/  @!P1 BRA `(.L_x_148) ;  /* 0xfffffffc00f09947 */ /* 0x001fea000383ffff */
[----:B------:R-:W-:Y:S05]  /*8030*/  BSYNC.RECONVERGENT B4 ;  /* 0x0000000000047941 */ /* 0x000fea0003800200 */
.L_x_147:
[----:B------:R-:W-:-:S07]  /*8040*/  IADD3 R11, PT, PT, R11, 0x80, RZ ;  /* 0x000000800b0b7810 */ /* 0x000fce0007ffe0ff */
.L_x_140:
[----:B------:R-:W-:Y:S05]  /*8050*/  BSYNC.RECONVERGENT B3 ;  /* 0x0000000000037941 */ /* 0x000fea0003800200 */
.L_x_139:
[----:B------:R-:W-:-:S13]  /*8060*/  ISETP.NE.AND P1, PT, R16, RZ, PT ;  /* 0x000000ff1000720c */ /* 0x000fda0003f25270 */
[----:B------:R-:W-:Y:S05]  /*8070*/  @!P1 BRA `(.L_x_85) ;  /* 0x0000000000a09947 */ /* 0x000fea0003800000 */
[----:B------:R-:W-:Y:S02]  /*8080*/  SHF.R.U32.HI R9, RZ, 0x5, R11 ;  /* 0x00000005ff097819 */ /* 0x000fe4000001160b */
[----:B------:R-:W-:-:S03]  /*8090*/  LEA R13, R10, UR15, 0x2 ;  /* 0x0000000f0a0d7c11 */ /* 0x000fc6000f8e10ff */
[----:B------:R-:W-:Y:S02]  /*80a0*/  IMAD R9, R9, 0x4, R22 ;  /* 0x0000000409097824 */ /* 0x000fe400078e0216 */
[----:B------:R-:W2:Y:S04]  /*80b0*/  LDL R8, [R13] ;  /* 0x000000000d087983 */ /* 0x000ea80000100800 */
[----:B------:R-:W2:Y:S01]  /*80c0*/  LDL R9, [R9] ;  /* 0x0000000009097983 */ /* 0x000ea20000100800 */
[----:B------:R-:W-:Y:S01]  /*80d0*/  IMAD R12, R10, R12, R11 ;  /* 0x0000000c0a0c7224 */ /* 0x000fe200078e020b */
[----:B------:R-:W-:Y:S01]  /*80e0*/  BSSY.RECONVERGENT B3, `(.L_x_149) ;  /* 0x0000008000037945 */ /* 0x000fe20003800200 */
[----:B------:R-:W-:-:S03]  /*80f0*/  ISETP.NE.AND P1, PT, R16, 0x1, PT ;  /* 0x000000011000780c */ /* 0x000fc60003f25270 */
[----:B------:R-:W-:Y:S01]  /*8100*/  LEA R12, R12, UR8, 0x2 ;  /* 0x000000080c0c7c11 */ /* 0x000fe2000f8e10ff */
[----:B--2---:R-:W-:-:S09]  /*8110*/  FMUL R15, R8, R9 ;  /* 0x00000009080f7220 */ /* 0x004fd20000400000 */
.L_x_150:
[----:B------:R-:W0:Y:S02]  /*8120*/  LDS R8, [R12] ;  /* 0x000000000c087984 */ /* 0x000e240000000800 */
[----:B0-----:R-:W-:-:S05]  /*8130*/  FADD R9, R15, R8 ;  /* 0x000000080f097221 */ /* 0x001fca0000000000 */
[----:B------:R-:W0:Y:S02]  /*8140*/  ATOMS.CAST.SPIN P2, [R12], R8, R9 ;  /* 0x000000080c00758d */ /* 0x000e240001840009 */
[----:B0-----:R-:W-:Y:S05]  /*8150*/  @!P2 BRA `(.L_x_150) ;  /* 0xfffffffc00f0a947 */ /* 0x001fea000383ffff */
[----:B------:R-:W-:Y:S05]  /*8160*/  BSYNC.RECONVERGENT B3 ;  /* 0x0000000000037941 */ /* 0x000fea0003800200 */
.L_x_149:
[----:B------:R-:W-:Y:S05]  /*8170*/  @!P1 BRA `(.L_x_85) ;  /* 0x0000000000609947 */ /* 0x000fea0003800000 */
[----:B------:R-:W-:-:S04]  /*8180*/  IADD3 R8, PT, PT, R11, 0x20, RZ ;  /* 0x000000200b087810 */ /* 0x000fc80007ffe0ff */
[----:B------:R-:W-:Y:S02]  /*8190*/  SHF.R.U32.HI R9, RZ, 0x5, R8 ;  /* 0x00000005ff097819 */ /* 0x000fe40000011608 */
[----:B------:R-:W2:Y:S02]  /*81a0*/  LDL R8, [R13] ;  /* 0x000000000d087983 */ /* 0x000ea40000100800 */
[----:B------:R-:W-:-:S06]  /*81b0*/  LEA R9, R9, R22, 0x2 ;  /* 0x0000001609097211 */ /* 0x000fcc00078e10ff */
[----:B------:R-:W2:Y:S01]  /*81c0*/  LDL R9, [R9] ;  /* 0x0000000009097983 */ /* 0x000ea20000100800 */
[----:B------:R-:W-:Y:S01]  /*81d0*/  BSSY.RECONVERGENT B3, `(.L_x_151) ;  /* 0x0000007000037945 */ /* 0x000fe20003800200 */
[----:B------:R-:W-:Y:S01]  /*81e0*/  ISETP.NE.AND P1, PT, R16, 0x2, PT ;  /* 0x000000021000780c */ /* 0x000fe20003f25270 */
[----:B--2---:R-:W-:-:S12]  /*81f0*/  FMUL R15, R8, R9 ;  /* 0x00000009080f7220 */ /* 0x004fd80000400000 */
.L_x_152:
[----:B------:R-:W0:Y:S02]  /*8200*/  LDS R8, [R12+0x80] ;  /* 0x000080000c087984 */ /* 0x000e240000000800 */
[----:B0-----:R-:W-:-:S05]  /*8210*/  FADD R9, R15, R8 ;  /* 0x000000080f097221 */ /* 0x001fca0000000000 */
[----:B------:R-:W0:Y:S02]  /*8220*/  ATOMS.CAST.SPIN P2, [R12+0x80], R8, R9 ;  /* 0x000080080c00758d */ /* 0x000e240001840009 */
[----:B0-----:R-:W-:Y:S05]  /*8230*/  @!P2 BRA `(.L_x_152) ;  /* 0xfffffffc00f0a947 */ /* 0x001fea000383ffff */
[----:B------:R-:W-:Y:S05]  /*8240*/  BSYNC.RECONVERGENT B3 ;  /* 0x0000000000037941 */ /* 0x000fea0003800200 */
.L_x_151:
[----:B------:R-:W-:Y:S05]  /*8250*/  @!P1 BRA `(.L_x_85) ;  /* 0x0000000000289947 */ /* 0x000fea0003800000 */
[----:B------:R-:W-:Y:S01]  /*8260*/  VIADD R8, R11, 0x40 ;  /* 0x000000400b087836 */ /* 0x000fe20000000000 */
[----:B------:R-:W2:Y:S04]  /*8270*/  LDL R13, [R13] ;  /* 0x000000000d0d7983 */ /* 0x000ea80000100800 */
[----:B------:R-:W-:-:S04]  /*8280*/  SHF.R.U32.HI R9, RZ, 0x5, R8 ;  /* 0x00000005ff097819 */ /* 0x000fc80000011608 */
[----:B------:R-:W-:-:S05]  /*8290*/  LEA R9, R9, R22, 0x2 ;  /* 0x0000001609097211 */ /* 0x000fca00078e10ff */
[----:B------:R-:W2:Y:S02]  /*82a0*/  LDL R8, [R9] ;  /* 0x0000000009087983 */ /* 0x000ea40000100800 */
[----:B--2---:R-:W-:-:S07]  /*82b0*/  FMUL R11, R13, R8 ;  /* 0x000000080d0b7220 */ /* 0x004fce0000400000 */
.L_x_153:
[----:B------:R-:W0:Y:S02]  /*82c0*/  LDS R8, [R12+0x100] ;  /* 0x000100000c087984 */ /* 0x000e240000000800 */
[----:B0-----:R-:W-:-:S05]  /*82d0*/  FADD R9, R11, R8 ;  /* 0x000000080b097221 */ /* 0x001fca0000000000 */
[----:B------:R-:W0:Y:S02]  /*82e0*/  ATOMS.CAST.SPIN P1, [R12+0x100], R8, R9 ;  /* 0x000100080c00758d */ /* 0x000e240001820009 */
[----:B0-----:R-:W-:Y:S05]  /*82f0*/  @!P1 BRA `(.L_x_153) ;  /* 0xfffffffc00f09947 */ /* 0x001fea000383ffff */
.L_x_85:
[----:B------:R-:W-:Y:S05]  /*8300*/  BSYNC.RECONVERGENT B0 ;  /* 0x0000000000007941 */ /* 0x000fea0003800200 */
.L_x_84:
[----:B------:R-:W-:-:S04]  /*8310*/  IADD3 R10, PT, PT, R10, 0x1, RZ ;  /* 0x000000010a0a7810 */ /* 0x000fc80007ffe0ff */
[----:B------:R-:W-:-:S13]  /*8320*/  ISETP.GE.AND P1, PT, R10, UR22, PT ;  /* 0x000000160a007c0c */ /* 0x000fda000bf26270 */
[----:B------:R-:W-:Y:S05]  /*8330*/  @!P1 BRA `(.L_x_154) ;  /* 0xffffffe400989947 */ /* 0x000fea000383ffff */
[----:B------:R-:W-:Y:S05]  /*8340*/  BSYNC.RECONVERGENT B1 ;  /* 0x0000000000017941 */ /* 0x000fea0003800200 */
.L_x_83:
[----:B------:R-:W-:-:S07]  /*8350*/  IMAD.MOV.U32 R10, RZ, RZ, RZ ;  /* 0x000000ffff0a7224 */ /* 0x000fce00078e00ff */
.L_x_225:
[----:B------:R-:W-:Y:S04]  /*8360*/  BSSY.RECONVERGENT B0, `(.L_x_155) ;  /* 0x00001b5000007945 */ /* 0x000fe80003800200 */
[----:B0-----:R-:W-:Y:S05]  /*8370*/  @P0 BRA `(.L_x_156) ;  /* 0x0000001800cc0947 */ /* 0x001fea0003800000 */
[----:B------:R-:W-:Y:S01]  /*8380*/  ISETP.GE.U32.AND P1, PT, R18, 0x1e0, PT ;  /* 0x000001e01200780c */ /* 0x000fe20003f26070 */
[----:B------:R-:W-:Y:S01]  /*8390*/  BSSY.RECONVERGENT B1, `(.L_x_157) ;  /* 0x00000ce000017945 */ /* 0x000fe20003800200 */
[----:B------:R-:W-:Y:S02]  /*83a0*/  LEA R12, R10, UR6, 0x2 ;  /* 0x000000060a0c7c11 */ /* 0x000fe4000f8e10ff */
[----:B01----:R-:W-:-:S09]  /*83b0*/  MOV R11, R21 ;  /* 0x00000015000b7202 */ /* 0x003fd20000000f00 */
[----:B------:R-:W-:Y:S05]  /*83c0*/  @!P1 BRA `(.L_x_158) ;  /* 0x0000000c00289947 */ /* 0x000fea0003800000 */
[----:B---34-:R0:W5:Y:S01]  /*83d0*/  LDL R14, [R12] ;  /* 0x000000000c0e7983 */ /* 0x0181620000100800 */
[----:B------:R-:W-:Y:S02]  /*83e0*/  HFMA2 R22, -RZ, RZ, 0, 0 ;  /* 0x00000000ff167431 */ /* 0x000fe400000001ff */
[----:B------:R-:W-:-:S07]  /*83f0*/  IMAD.MOV.U32 R11, RZ, RZ, R21 ;  /* 0x000000ffff0b7224 */ /* 0x000fce00078e0015 */
.L_x_191:
[----:B------:R-:W-:Y:S01]  /*8400*/  SHF.R.U32.HI R8, RZ, 0x5, R11 ;  /* 0x00000005ff087819 */ /* 0x000fe2000001160b */
[----:B------:R-:W1:Y:S01]  /*8410*/  LDC R15, c[0x0][0x3d0] ;  /* 0x0000f400ff0f7b82 */ /* 0x000e620000000800 */
[----:B------:R-:W2:Y:S02]  /*8420*/  LDCU UR10, c[0x0][0x3cc] ;  /* 0x00007980ff0a77ac */ /* 0x000ea40008000800 */
[----:B------:R-:W-:-:S05]  /*8430*/  LEA R8, R8, R5, 0x2 ;  /* 0x0000000508087211 */ /* 0x000fca00078e10ff */
[----:B------:R-:W3:Y:S01]  /*8440*/  LDL R9, [R8] ;  /* 0x0000000008097983 */ /* 0x000ee20000100800 */
[----:B------:R-:W-:Y:S01]  /*8450*/  BSSY.RECONVERGENT B3, `(.L_x_159) ;  /* 0x0000009000037945 */ /* 0x000fe20003800200 */
[----:B--2---:R-:W-:-:S05]  /*8460*/  IMAD R13, R10, UR10, R11 ;  /* 0x0000000a0a0d7c24 */ /* 0x004fca000f8e020b */
[----:B------:R-:W-:Y:S01]  /*8470*/  LEA R13, R13, UR20, 0x2 ;  /* 0x000000140d0d7c11 */ /* 0x000fe2000f8e10ff */
[----:B---3-5:R-:W-:-:S04]  /*8480*/  FMUL R24, R14, R9 ;  /* 0x000000090e187220 */ /* 0x028fc80000400000 */
[----:B-1----:R-:W-:-:S07]  /*8490*/  FMUL R23, R24, R15 ;  /* 0x0000000f18177220 */ /* 0x002fce0000400000 */
.L_x_160:
[----:B------:R-:W1:Y:S02]  /*84a0*/  LDS R8, [R13] ;  /* 0x000000000d087984 */ /* 0x000e640000000800 */
[----:B-1----:R-:W-:-:S05]  /*84b0*/  FADD R9, R23, R8 ;  /* 0x0000000817097221 */ /* 0x002fca0000000000 */
[----:B------:R-:W1:Y:S02]  /*84c0*/  ATOMS.CAST.SPIN P1, [R13], R8, R9 ;  /* 0x000000080d00758d */ /* 0x000e640001820009 */
[----:B-1----:R-:W-:Y:S05]  /*84d0*/  @!P1 BRA `(.L_x_160) ;  /* 0xfffffffc00f09947 */ /* 0x002fea000383ffff */
[----:B------:R-:W-:Y:S05]  /*84e0*/  BSYNC.RECONVERGENT B3 ;  /* 0x0000000000037941 */ /* 0x000fea0003800200 */
.L_x_159:
[----:B------:R-:W-:-:S04]  /*84f0*/  IADD3 R8, PT, PT, R11, 0x20, RZ ;  /* 0x000000200b087810 */ /* 0x000fc80007ffe0ff */
[----:B------:R-:W-:-:S05]  /*8500*/  SHF.R.U32.HI R8, RZ, 0x5, R8 ;  /* 0x00000005ff087819 */ /* 0x000fca0000011608 */
[----:B------:R-:W-:-:S05]  /*8510*/  IMAD R8, R8, 0x4, R5 ;  /* 0x0000000408087824 */ /* 0x000fca00078e0205 */
[----:B------:R-:W2:Y:S01]  /*8520*/  LDL R9, [R8] ;  /* 0x0000000008097983 */ /* 0x000ea20000100800 */
[----:B------:R-:W-:Y:S01]  /*8530*/  BSSY.RECONVERGENT B3, `(.L_x_161) ;  /* 0x0000007000037945 */ /* 0x000fe20003800200 */
[----:B--2---:R-:W-:-:S04]  /*8540*/  FMUL R24, R14, R9 ;  /* 0x000000090e187220 */ /* 0x004fc80000400000 */
[----:B------:R-:W-:-:S07]  /*8550*/  FMUL R23, R24, R15 ;  /* 0x0000000f18177220 */ /* 0x000fce0000400000 */
.L_x_162:
[----:B------:R-:W1:Y:S02]  /*8560*/  LDS R8, [R13+0x80] ;  /* 0x000080000d087984 */ /* 0x000e640000000800 */
[----:B-1----:R-:W-:-:S05]  /*8570*/  FADD R9, R23, R8 ;  /* 0x0000000817097221 */ /* 0x002fca0000000000 */
[----:B------:R-:W1:Y:S02]  /*8580*/  ATOMS.CAST.SPIN P1, [R13+0x80], R8, R9 ;  /* 0x000080080d00758d */ /* 0x000e640001820009 */
[----:B-1----:R-:W-:Y:S05]  /*8590*/  @!P1 BRA `(.L_x_162) ;  /* 0xfffffffc00f09947 */ /* 0x002fea000383ffff */
[----:B------:R-:W-:Y:S05]  /*85a0*/  BSYNC.RECONVERGENT B3 ;  /* 0x0000000000037941 */ /* 0x000fea0003800200 */
.L_x_161:
[----:B------:R-:W-:-:S04]  /*85b0*/  IADD3 R8, PT, PT, R11, 0x40, RZ ;  /* 0x000000400b087810 */ /* 0x000fc80007ffe0ff */
[----:B------:R-:W-:-:S04]  /*85c0*/  SHF.R.U32.HI R8, RZ, 0x5, R8 ;  /* 0x00000005ff087819 */ /* 0x000fc80000011608 */
[----:B------:R-:W-:-:S05]  /*85d0*/  LEA R8, R8, R5, 0x2 ;  /* 0x0000000508087211 */ /* 0x000fca00078e10ff */
[----:B------:R-:W2:Y:S01]  /*85e0*/  LDL R9, [R8] ;  /* 0x0000000008097983 */ /* 0x000ea20000100800 */
[----:B------:R-:W-:Y:S01]  /*85f0*/  BSSY.RECONVERGENT B3, `(.L_x_163) ;  /* 0x0000007000037945 */ /* 0x000fe20003800200 */
[----:B--2---:R-:W-:-:S04]  /*8600*/  FMUL R24, R14, R9 ;  /* 0x000000090e187220 */ /* 0x004fc80000400000 */
[----:B------:R-:W-:-:S07]  /*8610*/  FMUL R23, R24, R15 ;  /* 0x0000000f18177220 */ /* 0x000fce0000400000 */
.L_x_164:
[----:B------:R-:W1:Y:S02]  /*8620*/  LDS R8, [R13+0x100] ;  /* 0x000100000d087984 */ /* 0x000e640000000800 */
[----:B-1----:R-:W-:-:S05]  /*8630*/  FADD R9, R23, R8 ;  /* 0x0000000817097221 */ /* 0x002fca0000000000 */
[----:B------:R-:W1:Y:S02]  /*8640*/  ATOMS.CAST.SPIN P1, [R13+0x100], R8, R9 ;  /* 0x000100080d00758d */ /* 0x000e640001820009 */
[----:B-1----:R-:W-:Y:S05]  /*8650*/  @!P1 BRA `(.L_x_164) ;  /* 0xfffffffc00f09947 */ /* 0x002fea000383ffff */
[----:B------:R-:W-:Y:S05]  /*8660*/  BSYNC.RECONVERGENT B3 ;  /* 0x0000000000037941 */ /* 0x000fea0003800200 */
.L_x_163:
[----:B------:R-:W-:-:S05]  /*8670*/  VIADD R8, R11, 0x60 ;  /* 0x000000600b087836 */ /* 0x000fca0000000000 */
[----:B------:R-:W-:-:S04]  /*8680*/  SHF.R.U32.HI R8, RZ, 0x5, R8 ;  /* 0x00000005ff087819 */ /* 0x000fc80000011608 */
[----:B------:R-:W-:-:S05]  /*8690*/  LEA R8, R8, R5, 0x2 ;  /* 0x0000000508087211 */ /* 0x000fca00078e10ff */
[----:B------:R-:W2:Y:S01]  /*86a0*/  LDL R9, [R8] ;  /* 0x0000000008097983 */ /* 0x000ea20000100800 */
[----:B------:R-:W-:Y:S01]  /*86b0*/  BSSY.RECONVERGENT B3, `(.L_x_165) ;  /* 0x0000007000037945 */ /* 0x000fe20003800200 */
[----:B--2---:R-:W-:-:S04]  /*86c0*/  FMUL R24, R14, R9 ;  /* 0x000000090e187220 */ /* 0x004fc80000400000 */
[----:B------:R-:W-:-:S07]  /*86d0*/  FMUL R23, R24, R15 ;  /* 0x0000000f18177220 */ /* 0x000fce0000400000 */
.L_x_166:
[----:B------:R-:W1:Y:S02]  /*86e0*/  LDS R8, [R13+0x180] ;  /* 0x000180000d087984 */ /* 0x000e640000000800 */
[----:B-1----:R-:W-:-:S05]  /*86f0*/  FADD R9, R23, R8 ;  /* 0x0000000817097221 */ /* 0x002fca0000000000 */
[----:B------:R-:W1:Y:S02]  /*8700*/  ATOMS.CAST.SPIN P1, [R13+0x180], R8, R9 ;  /* 0x000180080d00758d */ /* 0x000e640001820009 */
[----:B-1----:R-:W-:Y:S05]  /*8710*/  @!P1 BRA `(.L_x_166) ;  /* 0xfffffffc00f09947 */ /* 0x002fea000383ffff */
[----:B------:R-:W-:Y:S05]  /*8720*/  BSYNC.RECONVERGENT B3 ;  /* 0x0000000000037941 */ /* 0x000fea0003800200 */
.L_x_165:
[----:B------:R-:W-:-:S04]  /*8730*/  IADD3 R8, PT, PT, R11, 0x80, RZ ;  /* 0x000000800b087810 */ /* 0x000fc80007ffe0ff */
[----:B------:R-:W-:-:S05]  /*8740*/  SHF.R.U32.HI R8, RZ, 0x5, R8 ;  /* 0x00000005ff087819 */ /* 0x000fca0000011608 */
[----:B------:R-:W-:-:S05]  /*8750*/  IMAD R8, R8, 0x4, R5 ;  /* 0x0000000408087824 */ /* 0x000fca00078e0205 */
[----:B------:R-:W2:Y:S01]  /*8760*/  LDL R9, [R8] ;  /* 0x0000000008097983 */ /* 0x000ea20000100800 */
[----:B------:R-:W-:Y:S01]  /*8770*/  BSSY.RECONVERGENT B3, `(.L_x_167) ;  /* 0x0000007000037945 */ /* 0x000fe20003800200 */
[----:B--2---:R-:W-:-:S04]  /*8780*/  FMUL R24, R14, R9 ;  /* 0x000000090e187220 */ /* 0x004fc80000400000 */
[----:B------:R-:W-:-:S07]  /*8790*/  FMUL R23, R24, R15 ;  /* 0x0000000f18177220 */ /* 0x000fce0000400000 */
.L_x_168:
[----:B------:R-:W1:Y:S02]  /*87a0*/  LDS R8, [R13+0x200] ;  /* 0x000200000d087984 */ /* 0x000e640000000800 */
[----:B-1----:R-:W-:-:S05]  /*87b0*/  FADD R9, R23, R8 ;  /* 0x0000000817097221 */ /* 0x002fca0000000000 */
[----:B------:R-:W1:Y:S02]  /*87c0*/  ATOMS.CAST.SPIN P1, [R13+0x200], R8, R9 ;  /* 0x000200080d00758d */ /* 0x000e640001820009 */
[----:B-1----:R-:W-:Y:S05]  /*87d0*/  @!P1 BRA `(.L_x_168) ;  /* 0xfffffffc00f09947 */ /* 0x002fea000383ffff */
[----:B------:R-:W-:Y:S05]  /*87e0*/  BSYNC.RECONVERGENT B3 ;  /* 0x0000000000037941 */ /* 0x000fea0003800200 */
.L_x_167:
[----:B------:R-:W-:-:S04]  /*87f0*/  IADD3 R8, PT, PT, R11, 0xa0, RZ ;  /* 0x000000a00b087810 */ /* 0x000fc80007ffe0ff */
[----:B------:R-:W-:-:S04]  /*8800*/  SHF.R.U32.HI R8, RZ, 0x5, R8 ;  /* 0x00000005ff087819 */ /* 0x000fc80000011608 */
[----:B------:R-:W-:-:S05]  /*8810*/  LEA R8, R8, R5, 0x2 ;  /* 0x0000000508087211 */ /* 0x000fca00078e10ff */
[----:B------:R-:W2:Y:S01]  /*8820*/  LDL R9, [R8] ;  /* 0x0000000008097983 */ /* 0x000ea20000100800 */
[----:B------:R-:W-:Y:S01]  /*8830*/  BSSY.RECONVERGENT B3, `(.L_x_169) ;  /* 0x0000007000037945 */ /* 0x000fe20003800200 */
[----:B--2---:R-:W-:-:S04]  /*8840*/  FMUL R24, R14, R9 ;  /* 0x000000090e187220 */ /* 0x004fc80000400000 */
[----:B------:R-:W-:-:S07]  /*8850*/  FMUL R23, R24, R15 ;  /* 0x0000000f18177220 */ /* 0x000fce0000400000 */
.L_x_170:
[----:B------:R-:W1:Y:S02]  /*8860*/  LDS R8, [R13+0x280] ;  /* 0x000280000d087984 */ /* 0x000e640000000800 */
[----:B-1----:R-:W-:-:S05]  /*8870*/  FADD R9, R23, R8 ;  /* 0x0000000817097221 */ /* 0x002fca0000000000 */
[----:B------:R-:W1:Y:S02]  /*8880*/  ATOMS.CAST.SPIN P1, [R13+0x280], R8, R9 ;  /* 0x000280080d00758d */ /* 0x000e640001820009 */
[----:B-1----:R-:W-:Y:S05]  /*8890*/  @!P1 BRA `(.L_x_170) ;  /* 0xfffffffc00f09947 */ /* 0x002fea000383ffff */
[----:B------:R-:W-:Y:S05]  /*88a0*/  BSYNC.RECONVERGENT B3 ;  /* 0x0000000000037941 */ /* 0x000fea0003800200 */
.L_x_169:
[----:B------:R-:W-:-:S05]  /*88b0*/  VIADD R8, R11, 0xc0 ;  /* 0x000000c00b087836 */ /* 0x000fca0000000000 */
[----:B------:R-:W-:-:S04]  /*88c0*/  SHF.R.U32.HI R8, RZ, 0x5, R8 ;  /* 0x00000005ff087819 */ /* 0x000fc80000011608 */
[----:B------:R-:W-:-:S05]  /*88d0*/  LEA R8, R8, R5, 0x2 ;  /* 0x0000000508087211 */ /* 0x000fca00078e10ff */
[----:B------:R-:W2:Y:S01]  /*88e0*/  LDL R9, [R8] ;  /* 0x0000000008097983 */ /* 0x000ea20000100800 */
[----:B------:R-:W-:Y:S01]  /*88f0*/  BSSY.RECONVERGENT B3, `(.L_x_171) ;  /* 0x0000007000037945 */ /* 0x000fe20003800200 */
[----:B--2---:R-:W-:-:S04]  /*8900*/  FMUL R24, R14, R9 ;  /* 0x000000090e187220 */ /* 0x004fc80000400000 */
[----:B------:R-:W-:-:S07]  /*8910*/  FMUL R23, R24, R15 ;  /* 0x0000000f18177220 */ /* 0x000fce0000400000 */
.L_x_172:
[----:B------:R-:W1:Y:S02]  /*8920*/  LDS R8, [R13+0x300] ;  /* 0x000300000d087984 */ /* 0x000e640000000800 */
[----:B-1----:R-:W-:-:S05]  /*8930*/  FADD R9, R23, R8 ;  /* 0x0000000817097221 */ /* 0x002fca0000000000 */
[----:B------:R-:W1:Y:S02]  /*8940*/  ATOMS.CAST.SPIN P1, [R13+0x300], R8, R9 ;  /* 0x000300080d00758d */ /* 0x000e640001820009 */
[----:B-1----:R-:W-:Y:S05]  /*8950*/  @!P1 BRA `(.L_x_172) ;  /* 0xfffffffc00f09947 */ /* 0x002fea000383ffff */
[----:B------:R-:W-:Y:S05]  /*8960*/  BSYNC.RECONVERGENT B3 ;  /* 0x0000000000037941 */ /* 0x000fea0003800200 */
.L_x_171:
[----:B------:R-:W-:-:S04]  /*8970*/  IADD3 R8, PT, PT, R11, 0xe0, RZ ;  /* 0x000000e00b087810 */ /* 0x000fc80007ffe0ff */
[----:B------:R-:W-:-:S05]  /*8980*/  SHF.R.U32.HI R8, RZ, 0x5, R8 ;  /* 0x00000005ff087819 */ /* 0x000fca0000011608 */
[----:B------:R-:W-:-:S05]  /*8990*/  IMAD R8, R8, 0x4, R5 ;  /* 0x0000000408087824 */ /* 0x000fca00078e0205 */
[----:B------:R-:W2:Y:S01]  /*89a0*/  LDL R9, [R8] ;  /* 0x0000000008097983 */ /* 0x000ea20000100800 */
[----:B------:R-:W-:Y:S01]  /*89b0*/  BSSY.RECONVERGENT B3, `(.L_x_173) ;  /* 0x0000007000037945 */ /* 0x000fe20003800200 */
[----:B--2---:R-:W-:-:S04]  /*89c0*/  FMUL R24, R14, R9 ;  /* 0x000000090e187220 */ /* 0x004fc80000400000 */
[----:B------:R-:W-:-:S07]  /*89d0*/  FMUL R23, R24, R15 ;  /* 0x0000000f18177220 */ /* 0x000fce0000400000 */
.L_x_174:
[----:B------:R-:W1:Y:S02]  /*89e0*/  LDS R8, [R13+0x380] ;  /* 0x000380000d087984 */ /* 0x000e640000000800 */
[----:B-1----:R-:W-:-:S05]  /*89f0*/  FADD R9, R23, R8 ;  /* 0x0000000817097221 */ /* 0x002fca0000000000 */
[----:B------:R-:W1:Y:S02]  /*8a00*/  ATOMS.CAST.SPIN P1, [R13+0x380], R8, R9 ;  /* 0x000380080d00758d */ /* 0x000e640001820009 */
[----:B-1----:R-:W-:Y:S05]  /*8a10*/  @!P1 BRA `(.L_x_174) ;  /* 0xfffffffc00f09947 */ /* 0x002fea000383ffff */
[----:B------:R-:W-:Y:S05]  /*8a20*/  BSYNC.RECONVERGENT B3 ;  /* 0x0000000000037941 */ /* 0x000fea0003800200 */
.L_x_173:
[----:B------:R-:W-:-:S04]  /*8a30*/  IADD3 R8, PT, PT, R11, 0x100, RZ ;  /* 0x000001000b087810 */ /* 0x000fc80007ffe0ff */
[----:B------:R-:W-:-:S04]  /*8a40*/  SHF.R.U32.HI R8, RZ, 0x5, R8 ;  /* 0x00000005ff087819 */ /* 0x000fc80000011608 */
[----:B------:R-:W-:-:S05]  /*8a50*/  LEA R8, R8, R5, 0x2 ;  /* 0x0000000508087211 */ /* 0x000fca00078e10ff */
[----:B------:R-:W2:Y:S01]  /*8a60*/  LDL R9, [R8] ;  /* 0x0000000008097983 */ /* 0x000ea20000100800 */
[----:B------:R-:W-:Y:S01]  /*8a70*/  BSSY.RECONVERGENT B3, `(.L_x_175) ;  /* 0x0000007000037945 */ /* 0x000fe20003800200 */
[----:B--2---:R-:W-:-:S04]  /*8a80*/  FMUL R24, R14, R9 ;  /* 0x000000090e187220 */ /* 0x004fc80000400000 */
[----:B------:R-:W-:-:S07]  /*8a90*/  FMUL R23, R24, R15 ;  /* 0x0000000f18177220 */ /* 0x000fce0000400000 */
.L_x_176:
[----:B------:R-:W1:Y:S02]  /*8aa0*/  LDS R8, [R13+0x400] ;  /* 0x000400000d087984 */ /* 0x000e640000000800 */
[----:B-1----:R-:W-:-:S05]  /*8ab0*/  FADD R9, R23, R8 ;  /* 0x0000000817097221 */ /* 0x002fca0000000000 */
[----:B------:R-:W1:Y:S02]  /*8ac0*/  ATOMS.CAST.SPIN P1, [R13+0x400], R8, R9 ;  /* 0x000400080d00758d */ /* 0x000e640001820009 */
[----:B-1----:R-:W-:Y:S05]  /*8ad0*/  @!P1 BRA `(.L_x_176) ;  /* 0xfffffffc00f09947 */ /* 0x002fea000383ffff */
[----:B------:R-:W-:Y:S05]  /*8ae0*/  BSYNC.RECONVERGENT B3 ;  /* 0x0000000000037941 */ /* 0x000fea0003800200 */
.L_x_175:
[----:B------:R-:W-:-:S05]  /*8af0*/  VIADD R8, R11, 0x120 ;  /* 0x000001200b087836 */ /* 0x000fca0000000000 */
[----:B------:R-:W-:-:S04]  /*8b00*/  SHF.R.U32.HI R8, RZ, 0x5, R8 ;  /* 0x00000005ff087819 */ /* 0x000fc80000011608 */
[----:B------:R-:W-:-:S05]  /*8b10*/  LEA R8, R8, R5, 0x2 ;  /* 0x0000000508087211 */ /* 0x000fca00078e10ff */
[----:B------:R-:W2:Y:S01]  /*8b20*/  LDL R9, [R8] ;  /* 0x0000000008097983 */ /* 0x000ea20000100800 */
[----:B------:R-:W-:Y:S01]  /*8b30*/  BSSY.RECONVERGENT B3, `(.L_x_177) ;  /* 0x0000007000037945 */ /* 0x000fe20003800200 */
[----:B--2---:R-:W-:-:S04]  /*8b40*/  FMUL R24, R14, R9 ;  /* 0x000000090e187220 */ /* 0x004fc80000400000 */
[----:B------:R-:W-:-:S07]  /*8b50*/  FMUL R23, R24, R15 ;  /* 0x0000000f18177220 */ /* 0x000fce0000400000 */
.L_x_178:
[----:B------:R-:W1:Y:S02]  /*8b60*/  LDS R8, [R13+0x480] ;  /* 0x000480000d087984 */ /* 0x000e640000000800 */
[----:B-1----:R-:W-:-:S05]  /*8b70*/  FADD R9, R23, R8 ;  /* 0x0000000817097221 */ /* 0x002fca0000000000 */
[----:B------:R-:W1:Y:S02]  /*8b80*/  ATOMS.CAST.SPIN P1, [R13+0x480], R8, R9 ;  /* 0x000480080d00758d */ /* 0x000e640001820009 */
[----:B-1----:R-:W-:Y:S05]  /*8b90*/  @!P1 BRA `(.L_x_178) ;  /* 0xfffffffc00f09947 */ /* 0x002fea000383ffff */
[----:B------:R-:W-:Y:S05]  /*8ba0*/  BSYNC.RECONVERGENT B3 ;  /* 0x0000000000037941 */ /* 0x000fea0003800200 */
.L_x_177:
[----:B------:R-:W-:-:S04]  /*8bb0*/  IADD3 R8, PT, PT, R11, 0x140, RZ ;  /* 0x000001400b087810 */ /* 0x000fc80007ffe0ff */
[----:B------:R-:W-:-:S05]  /*8bc0*/  SHF.R.U32.HI R8, RZ, 0x5, R8 ;  /* 0x00000005ff087819 */ /* 0x000fca0000011608 */
[----:B------:R-:W-:-:S05]  /*8bd0*/  IMAD R8, R8, 0x4, R5 ;  /* 0x0000000408087824 */ /* 0x000fca00078e0205 */
[----:B------:R-:W2:Y:S01]  /*8be0*/  LDL R9, [R8] ;  /* 0x0000000008097983 */ /* 0x000ea20000100800 */
[----:B------:R-:W-:Y:S01]  /*8bf0*/  BSSY.RECONVERGENT B3, `(.L_x_179) ;  /* 0x0000007000037945 */ /* 0x000fe20003800200 */
[----:B--2---:R-:W-:-:S04]  /*8c00*/  FMUL R24, R14, R9 ;  /* 0x000000090e187220 */ /* 0x004fc80000400000 */
[----:B------:R-:W-:-:S07]  /*8c10*/  FMUL R23, R24, R15 ;  /* 0x0000000f18177220 */ /* 0x000fce0000400000 */
.L_x_180:
[----:B------:R-:W1:Y:S02]  /*8c20*/  LDS R8, [R13+0x500] ;  /* 0x000500000d087984 */ /* 0x000e640000000800 */
[----:B-1----:R-:W-:-:S05]  /*8c30*/  FADD R9, R23, R8 ;  /* 0x0000000817097221 */ /* 0x002fca0000000000 */
[----:B------:R-:W1:Y:S02]  /*8c40*/  ATOMS.CAST.SPIN P1, [R13+0x500], R8, R9 ;  /* 0x000500080d00758d */ /* 0x000e640001820009 */
[----:B-1----:R-:W-:Y:S05]  /*8c50*/  @!P1 BRA `(.L_x_180) ;  /* 0xfffffffc00f09947 */ /* 0x002fea000383ffff */
[----:B------:R-:W-:Y:S05]  /*8c60*/  BSYNC.RECONVERGENT B3 ;  /* 0x0000000000037941 */ /* 0x000fea0003800200 */
.L_x_179:
[----:B------:R-:W-:-:S04]  /*8c70*/  IADD3 R8, PT, PT, R11, 0x160, RZ ;  /* 0x000001600b087810 */ /* 0x000fc80007ffe0ff */
[----:B------:R-:W-:-:S04]  /*8c80*/  SHF.R.U32.HI R8, RZ, 0x5, R8 ;  /* 0x00000005ff087819 */ /* 0x000fc80000011608 */
[----:B------:R-:W-:-:S05]  /*8c90*/  LEA R8, R8, R5, 0x2 ;  /* 0x0000000508087211 */ /* 0x000fca00078e10ff */
[----:B------:R-:W2:Y:S01]  /*8ca0*/  LDL R9, [R8] ;  /* 0x0000000008097983 */ /* 0x000ea20000100800 */
[----:B------:R-:W-:Y:S01]  /*8cb0*/  BSSY.RECONVERGENT B3, `(.L_x_181) ;  /* 0x0000007000037945 */ /* 0x000fe20003800200 */
[----:B--2---:R-:W-:-:S04]  /*8cc0*/  FMUL R24, R14, R9 ;  /* 0x000000090e187220 */ /* 0x004fc80000400000 */
[----:B------:R-:W-:-:S07]  /*8cd0*/  FMUL R23, R24, R15 ;  /* 0x0000000f18177220 */ /* 0x000fce0000400000 */
.L_x_182:
[----:B------:R-:W1:Y:S02]  /*8ce0*/  LDS R8, [R13+0x580] ;  /* 0x000580000d087984 */ /* 0x000e640000000800 */
[----:B-1----:R-:W-:-:S05]  /*8cf0*/  FADD R9, R23, R8 ;  /* 0x0000000817097221 */ /* 0x002fca0000000000 */
[----:B------:R-:W1:Y:S02]  /*8d00*/  ATOMS.CAST.SPIN P1, [R13+0x580], R8, R9 ;  /* 0x000580080d00758d */ /* 0x000e640001820009 */
[----:B-1----:R-:W-:Y:S05]  /*8d10*/  @!P1 BRA `(.L_x_182) ;  /* 0xfffffffc00f09947 */ /* 0x002fea000383ffff */
[----:B------:R-:W-:Y:S05]  /*8d20*/  BSYNC.RECONVERGENT B3 ;  /* 0x0000000000037941 */ /* 0x000fea0003800200 */
.L_x_181:
[----:B------:R-:W-:-:S05]  /*8d30*/  VIADD R8, R11, 0x180 ;  /* 0x000001800b087836 */ /* 0x000fca0000000000 */
[----:B------:R-:W-:-:S04]  /*8d40*/  SHF.R.U32.HI R8, RZ, 0x5, R8 ;  /* 0x00000005ff087819 */ /* 0x000fc80000011608 */
[----:B------:R-:W-:-:S05]  /*8d50*/  LEA R8, R8, R5, 0x2 ;  /* 0x0000000508087211 */ /* 0x000fca00078e10ff */
[----:B------:R-:W2:Y:S01]  /*8d60*/  LDL R9, [R8] ;  /* 0x0000000008097983 */ /* 0x000ea20000100800 */
[----:B------:R-:W-:Y:S01]  /*8d70*/  BSSY.RECONVERGENT B3, `(.L_x_183) ;  /* 0x0000007000037945 */ /* 0x000fe20003800200 */
[----:B--2---:R-:W-:-:S04]  /*8d80*/  FMUL R24, R14, R9 ;  /* 0x000000090e187220 */ /* 0x004fc80000400000 */
[----:B------:R-:W-:-:S07]  /*8d90*/  FMUL R23, R24, R15 ;  /* 0x0000000f18177220 */ /* 0x000fce0000400000 */
.L_x_184:
[----:B------:R-:W1:Y:S02]  /*8da0*/  LDS R8, [R13+0x600] ;  /* 0x000600000d087984 */ /* 0x000e640000000800 */
[----:B-1----:R-:W-:-:S05]  /*8db0*/  FADD R9, R23, R8 ;  /* 0x0000000817097221 */ /* 0x002fca0000000000 */
[----:B------:R-:W1:Y:S02]  /*8dc0*/  ATOMS.CAST.SPIN P1, [R13+0x600], R8, R9 ;  /* 0x000600080d00758d */ /* 0x000e640001820009 */
[----:B-1----:R-:W-:Y:S05]  /*8dd0*/  @!P1 BRA `(.L_x_184) ;  /* 0xfffffffc00f09947 */ /* 0x002fea000383ffff */
[----:B------:R-:W-:Y:S05]  /*8de0*/  BSYNC.RECONVERGENT B3 ;  /* 0x0000000000037941 */ /* 0x000fea0003800200 */
.L_x_183:
[----:B------:R-:W-:-:S04]  /*8df0*/  IADD3 R8, PT, PT, R11, 0x1a0, RZ ;  /* 0x000001a00b087810 */ /* 0x000fc80007ffe0ff */
[----:B------:R-:W-:-:S05]  /*8e00*/  SHF.R.U32.HI R8, RZ, 0x5, R8 ;  /* 0x00000005ff087819 */ /* 0x000fca0000011608 */
[----:B------:R-:W-:-:S05]  /*8e10*/  IMAD R8, R8, 0x4, R5 ;  /* 0x0000000408087824 */ /* 0x000fca00078e0205 */
[----:B------:R-:W2:Y:S01]  /*8e20*/  LDL R9, [R8] ;  /* 0x0000000008097983 */ /* 0x000ea20000100800 */
[----:B------:R-:W-:Y:S01]  /*8e30*/  BSSY.RECONVERGENT B3, `(.L_x_185) ;  /* 0x0000007000037945 */ /* 0x000fe20003800200 */
[----:B--2---:R-:W-:-:S04]  /*8e40*/  FMUL R24, R14, R9 ;  /* 0x000000090e187220 */ /* 0x004fc80000400000 */
[----:B------:R-:W-:-:S07]  /*8e50*/  FMUL R23, R24, R15 ;  /* 0x0000000f18177220 */ /* 0x000fce0000400000 */
.L_x_186:
[----:B------:R-:W1:Y:S02]  /*8e60*/  LDS R8, [R13+0x680] ;  /* 0x000680000d087984 */ /* 0x000e640000000800 */
[----:B-1----:R-:W-:-:S05]  /*8e70*/  FADD R9, R23, R8 ;  /* 0x0000000817097221 */ /* 0x002fca0000000000 */
[----:B------:R-:W1:Y:S02]  /*8e80*/  ATOMS.CAST.SPIN P1, [R13+0x680], R8, R9 ;  /* 0x000680080d00758d */ /* 0x000e640001820009 */
[----:B-1----:R-:W-:Y:S05]  /*8e90*/  @!P1 BRA `(.L_x_186) ;  /* 0xfffffffc00f09947 */ /* 0x002fea000383ffff */
[----:B------:R-:W-:Y:S05]  /*8ea0*/  BSYNC.RECONVERGENT B3 ;  /* 0x0000000000037941 */ /* 0x000fea0003800200 */
.L_x_185:
[----:B------:R-:W-:-:S04]  /*8eb0*/  IADD3 R8, PT, PT, R11, 0x1c0, RZ ;  /* 0x000001c00b087810 */ /* 0x000fc80007ffe0ff */
[----:B------:R-:W-:-:S04]  /*8ec0*/  SHF.R.U32.HI R8, RZ, 0x5, R8 ;  /* 0x00000005ff087819 */ /* 0x000fc80000011608 */
[----:B------:R-:W-:-:S05]  /*8ed0*/  LEA R8, R8, R5, 0x2 ;  /* 0x0000000508087211 */ /* 0x000fca00078e10ff */
[----:B------:R-:W2:Y:S01]  /*8ee0*/  LDL R9, [R8] ;  /* 0x0000000008097983 */ /* 0x000ea20000100800 */
[----:B------:R-:W-:Y:S01]  /*8ef0*/  BSSY.RECONVERGENT B3, `(.L_x_187) ;  /* 0x0000007000037945 */ /* 0x000fe20003800200 */
[----:B--2---:R-:W-:-:S04]  /*8f00*/  FMUL R24, R14, R9 ;  /* 0x000000090e187220 */ /* 0x004fc80000400000 */
[----:B------:R-:W-:-:S07]  /*8f10*/  FMUL R23, R24, R15 ;  /* 0x0000000f18177220 */ /* 0x000fce0000400000 */
.L_x_188:
[----:B------:R-:W1:Y:S02]  /*8f20*/  LDS R8, [R13+0x700] ;  /* 0x000700000d087984 */ /* 0x000e640000000800 */
[----:B-1----:R-:W-:-:S05]  /*8f30*/  FADD R9, R23, R8 ;  /* 0x0000000817097221 */ /* 0x002fca0000000000 */
[----:B------:R-:W1:Y:S02]  /*8f40*/  ATOMS.CAST.SPIN P1, [R13+0x700], R8, R9 ;  /* 0x000700080d00758d */ /* 0x000e640001820009 */
[----:B-1----:R-:W-:Y:S05]  /*8f50*/  @!P1 BRA `(.L_x_188) ;  /* 0xfffffffc00f09947 */ /* 0x002fea000383ffff */
[----:B------:R-:W-:Y:S05]  /*8f60*/  BSYNC.RECONVERGENT B3 ;  /* 0x0000000000037941 */ /* 0x000fea0003800200 */
.L_x_187:
[----:B------:R-:W-:-:S05]  /*8f70*/  VIADD R8, R11, 0x1e0 ;  /* 0x000001e00b087836 */ /* 0x000fca0000000000 */
[----:B------:R-:W-:-:S04]  /*8f80*/  SHF.R.U32.HI R8, RZ, 0x5, R8 ;  /* 0x00000005ff087819 */ /* 0x000fc80000011608 */
[----:B------:R-:W-:-:S05]  /*8f90*/  LEA R8, R8, R5, 0x2 ;  /* 0x0000000508087211 */ /* 0x000fca00078e10ff */
[----:B------:R-:W2:Y:S01]  /*8fa0*/  LDL R9, [R8] ;  /* 0x0000000008097983 */ /* 0x000ea20000100800 */
[----:B------:R-:W-:Y:S01]  /*8fb0*/  BSSY.RECONVERGENT B3, `(.L_x_189) ;  /* 0x0000007000037945 */ /* 0x000fe20003800200 */
[----:B--2---:R-:W-:-:S04]  /*8fc0*/  FMUL R24, R14, R9 ;  /* 0x000000090e187220 */ /* 0x004fc80000400000 */
[----:B------:R-:W-:-:S07]  /*8fd0*/  FMUL R15, R24, R15 ;  /* 0x0000000f180f7220 */ /* 0x000fce0000400000 */
.L_x_190:
[----:B------:R-:W1:Y:S02]  /*8fe0*/  LDS R8, [R13+0x780] ;  /* 0x000780000d087984 */ /* 0x000e640000000800 */
[----:B-1----:R-:W-:-:S05]  /*8ff0*/  FADD R9, R15, R8 ;  /* 0x000000080f097221 */ /* 0x002fca0000000000 */
[----:B------:R-:W1:Y:S02]  /*9000*/  ATOMS.CAST.SPIN P1, [R13+0x780], R8, R9 ;  /* 0x000780080d00758d */ /* 0x000e640001820009 */
[----:B-1----:R-:W-:Y:S05]  /*9010*/  @!P1 BRA `(.L_x_190) ;  /* 0xfffffffc00f09947 */ /* 0x002fea000383ffff */
[----:B------:R-:W-:Y:S05]  /*9020*/  BSYNC.RECONVERGENT B3 ;  /* 0x0000000000037941 */ /* 0x000fea0003800200 */
.L_x_189:
[----:B------:R-:W-:Y:S01]  /*9030*/  IADD3 R22, PT, PT, R22, 0x10, RZ ;  /* 0x0000001016167810 */ /* 0x000fe20007ffe0ff */
[----:B------:R-:W-:-:S03]  /*9040*/  VIADD R11, R11, 0x200 ;  /* 0x000002000b0b7836 */ /* 0x000fc60000000000 */
[----:B------:R-:W-:-:S13]  /*9050*/  ISETP.NE.AND P1, PT, R22, R17, PT ;  /* 0x000000111600720c */ /* 0x000fda0003f25270 */
[----:B------:R-:W-:Y:S05]  /*9060*/  @P1 BRA `(.L_x_191) ;  /* 0xfffffff000e41947 */ /* 0x000fea000383ffff */
.L_x_158:
[----:B------:R-:W-:Y:S05]  /*9070*/  BSYNC.RECONVERGENT B1 ;  /* 0x0000000000017941 */ /* 0x000fea0003800200 */
.L_x_157:
        /* <DEDUP_REMOVED lines=8> */
[--C-:B------:R-:W-:Y:S01]  /*9100*/  SHF.R.U32.HI R8, RZ, 0x5, R11.reuse ;  /* 0x00000005ff087819 */ /* 0x100fe2000001160b */
[----:B------:R-:W1:Y:S01]  /*9110*/  LDC R15, c[0x0][0x3d0] ;  /* 0x0000f400ff0f7b82 */ /* 0x000e620000000800 */
[----:B------:R-:W2:Y:S02]  /*9120*/  LDCU UR10, c[0x0][0x3cc] ;  /* 0x00007980ff0a77ac */ /* 0x000ea40008000800 */
[----:B---34-:R-:W-:Y:S02]  /*9130*/  LEA R9, R8, R5, 0x2 ;  /* 0x0000000508097211 */ /* 0x018fe400078e10ff */
[----:B------:R-:W3:Y:S04]  /*9140*/  LDL R8, [R12] ;  /* 0x000000000c087983 */ /* 0x000ee80000100800 */
[----:B------:R-:W3:Y:S01]  /*9150*/  LDL R9, [R9] ;  /* 0x0000000009097983 */ /* 0x000ee20000100800 */
[----:B------:R-:W-:Y:S01]  /*9160*/  BSSY.RECONVERGENT B3, `(.L_x_194) ;  /* 0x0000009000037945 */ /* 0x000fe20003800200 */
[----:B--2---:R-:W-:-:S05]  /*9170*/  IMAD R14, R10, UR10, R11 ;  /* 0x0000000a0a0e7c24 */ /* 0x004fca000f8e020b */
[----:B------:R-:W-:Y:S01]  /*9180*/  LEA R14, R14, UR20, 0x2 ;  /* 0x000000140e0e7c11 */ /* 0x000fe2000f8e10ff */
[----:B---3--:R-:W-:-:S04]  /*9190*/  FMUL R8, R8, R9 ;  /* 0x0000000908087220 */ /* 0x008fc80000400000 */
[----:B-1----:R-:W-:-:S07]  /*91a0*/  FMUL R23, R8, R15 ;  /* 0x0000000f08177220 */ /* 0x002fce0000400000 */
.L_x_195:
[----:B------:R-:W1:Y:S02]  /*91b0*/  LDS R8, [R14] ;  /* 0x000000000e087984 */ /* 0x000e640000000800 */
[----:B-1----:R-:W-:-:S05]  /*91c0*/  FADD R9, R23, R8 ;  /* 0x0000000817097221 */ /* 0x002fca0000000000 */
[----:B------:R-:W1:Y:S02]  /*91d0*/  ATOMS.CAST.SPIN P1, [R14], R8, R9 ;  /* 0x000000080e00758d */ /* 0x000e640001820009 */
[----:B-1----:R-:W-:Y:S05]  /*91e0*/  @!P1 BRA `(.L_x_195) ;  /* 0xfffffffc00f09947 */ /* 0x002fea000383ffff */
[----:B------:R-:W-:Y:S05]  /*91f0*/  BSYNC.RECONVERGENT B3 ;  /* 0x0000000000037941 */ /* 0x000fea0003800200 */
.L_x_194:
[----:B------:R-:W-:-:S05]  /*9200*/  VIADD R8, R11, 0x20 ;  /* 0x000000200b087836 */ /* 0x000fca0000000000 */
[----:B------:R-:W-:-:S04]  /*9210*/  SHF.R.U32.HI R8, RZ, 0x5, R8 ;  /* 0x00000005ff087819 */ /* 0x000fc80000011608 */
[----:B------:R-:W-:Y:S02]  /*9220*/  LEA R9, R8, R5, 0x2 ;  /* 0x0000000508097211 */ /* 0x000fe400078e10ff */
[----:B------:R-:W2:Y:S04]  /*9230*/  LDL R8, [R12] ;  /* 0x000000000c087983 */ /* 0x000ea80000100800 */
[----:B------:R-:W2:Y:S01]  /*9240*/  LDL R9, [R9] ;  /* 0x0000000009097983 */ /* 0x000ea20000100800 */
[----:B------:R-:W-:Y:S01]  /*9250*/  BSSY.RECONVERGENT B3, `(.L_x_196) ;  /* 0x0000007000037945 */ /* 0x000fe20003800200 */
[----:B--2---:R-:W-:-:S04]  /*9260*/  FMUL R8, R8, R9 ;  /* 0x0000000908087220 */ /* 0x004fc80000400000 */
[----:B------:R-:W-:-:S07]  /*9270*/  FMUL R23, R8, R15 ;  /* 0x0000000f08177220 */ /* 0x000fce0000400000 */
.L_x_197:
[----:B------:R-:W1:Y:S02]  /*9280*/  LDS R8, [R14+0x80] ;  /* 0x000080000e087984 */ /* 0x000e640000000800 */
[----:B-1----:R-:W-:-:S05]  /*9290*/  FADD R9, R23, R8 ;  /* 0x0000000817097221 */ /* 0x002fca0000000000 */
[----:B------:R-:W1:Y:S02]  /*92a0*/  ATOMS.CAST.SPIN P1, [R14+0x80], R8, R9 ;  /* 0x000080080e00758d */ /* 0x000e640001820009 */
[----:B-1----:R-:W-:Y:S05]  /*92b0*/  @!P1 BRA `(.L_x_197) ;  /* 0xfffffffc00f09947 */ /* 0x002fea000383ffff */
[----:B------:R-:W-:Y:S05]  /*92c0*/  BSYNC.RECONVERGENT B3 ;  /* 0x0000000000037941 */ /* 0x000fea0003800200 */
.L_x_196:
[----:B------:R-:W-:-:S04]  /*92d0*/  IADD3 R8, PT, PT, R11, 0x40, RZ ;  /* 0x000000400b087810 */ /* 0x000fc80007ffe0ff */
[----:B------:R-:W-:-:S05]  /*92e0*/  SHF.R.U32.HI R8, RZ, 0x5, R8 ;  /* 0x00000005ff087819 */ /* 0x000fca0000011608 */
[----:B------:R-:W-:Y:S02]  /*92f0*/  IMAD R9, R8, 0x4, R5 ;  /* 0x0000000408097824 */ /* 0x000fe400078e0205 */
[----:B------:R-:W2:Y:S04]  /*9300*/  LDL R8, [R12] ;  /* 0x000000000c087983 */ /* 0x000ea80000100800 */
[----:B------:R-:W2:Y:S01]  /*9310*/  LDL R9, [R9] ;  /* 0x0000000009097983 */ /* 0x000ea20000100800 */
[----:B------:R-:W-:Y:S01]  /*9320*/  BSSY.RECONVERGENT B3, `(.L_x_198) ;  /* 0x0000007000037945 */ /* 0x000fe20003800200 */
[----:B--2---:R-:W-:-:S04]  /*9330*/  FMUL R8, R8, R9 ;  /* 0x0000000908087220 */ /* 0x004fc80000400000 */
[----:B------:R-:W-:-:S07]  /*9340*/  FMUL R23, R8, R15 ;  /* 0x0000000f08177220 */ /* 0x000fce0000400000 */
.L_x_199:
[----:B------:R-:W1:Y:S02]  /*9350*/  LDS R8, [R14+0x100] ;  /* 0x000100000e087984 */ /* 0x000e640000000800 */
[----:B-1----:R-:W-:-:S05]  /*9360*/  FADD R9, R23, R8 ;  /* 0x0000000817097221 */ /* 0x002fca0000000000 */
[----:B------:R-:W1:Y:S02]  /*9370*/  ATOMS.CAST.SPIN P1, [R14+0x100], R8, R9 ;  /* 0x000100080e00758d */ /* 0x000e640001820009 */
[----:B-1----:R-:W-:Y:S05]  /*9380*/  @!P1 BRA `(.L_x_199) ;  /* 0xfffffffc00f09947 */ /* 0x002fea000383ffff */
[----:B------:R-:W-:Y:S05]  /*9390*/  BSYNC.RECONVERGENT B3 ;  /* 0x0000000000037941 */ /* 0x000fea0003800200 */
.L_x_198:
[----:B------:R-:W-:-:S04]  /*93a0*/  IADD3 R8, PT, PT, R11, 0x60, RZ ;  /* 0x000000600b087810 */ /* 0x000fc80007ffe0ff */
[----:B------:R-:W-:-:S04]  /*93b0*/  SHF.R.U32.HI R8, RZ, 0x5, R8 ;  /* 0x00000005ff087819 */ /* 0x000fc80000011608 */
[----:B------:R-:W-:Y:S02]  /*93c0*/  LEA R9, R8, R5, 0x2 ;  /* 0x0000000508097211 */ /* 0x000fe400078e10ff */
[----:B------:R-:W2:Y:S04]  /*93d0*/  LDL R8, [R12] ;  /* 0x000000000c087983 */ /* 0x000ea80000100800 */
[----:B------:R-:W2:Y:S01]  /*93e0*/  LDL R9, [R9] ;  /* 0x0000000009097983 */ /* 0x000ea20000100800 */
[----:B------:R-:W-:Y:S01]  /*93f0*/  BSSY.RECONVERGENT B3, `(.L_x_200) ;  /* 0x0000007000037945 */ /* 0x000fe20003800200 */
[----:B--2---:R-:W-:-:S04]  /*9400*/  FMUL R8, R8, R9 ;  /* 0x0000000908087220 */ /* 0x004fc80000400000 */
[----:B------:R-:W-:-:S07]  /*9410*/  FMUL R23, R8, R15 ;  /* 0x0000000f08177220 */ /* 0x000fce0000400000 */
.L_x_201:
[----:B------:R-:W1:Y:S02]  /*9420*/  LDS R8, [R14+0x180] ;  /* 0x000180000e087984 */ /* 0x000e640000000800 */
[----:B-1----:R-:W-:-:S05]  /*9430*/  FADD R9, R23, R8 ;  /* 0x0000000817097221 */ /* 0x002fca0000000000 */
[----:B------:R-:W1:Y:S02]  /*9440*/  ATOMS.CAST.SPIN P1, [R14+0x180], R8, R9 ;  /* 0x000180080e00758d */ /* 0x000e640001820009 */
[----:B-1----:R-:W-:Y:S05]  /*9450*/  @!P1 BRA `(.L_x_201) ;  /* 0xfffffffc00f09947 */ /* 0x002fea000383ffff */
[----:B------:R-:W-:Y:S05]  /*9460*/  BSYNC.RECONVERGENT B3 ;  /* 0x0000000000037941 */ /* 0x000fea0003800200 */
.L_x_200:
        /* <DEDUP_REMOVED lines=8> */
.L_x_203:
[----:B------:R-:W1:Y:S02]  /*94f0*/  LDS R8, [R14+0x200] ;  /* 0x000200000e087984 */ /* 0x000e640000000800 */
[----:B-1----:R-:W-:-:S05]  /*9500*/  FADD R9, R23, R8 ;  /* 0x0000000817097221 */ /* 0x002fca0000000000 */
[----:B------:R-:W1:Y:S02]  /*9510*/  ATOMS.CAST.SPIN P1, [R14+0x200], R8, R9 ;  /* 0x000200080e00758d */ /* 0x000e640001820009 */
[----:B-1----:R-:W-:Y:S05]  /*9520*/  @!P1 BRA `(.L_x_203) ;  /* 0xfffffffc00f09947 */ /* 0x002fea000383ffff */
[----:B------:R-:W-:Y:S05]  /*9530*/  BSYNC.RECONVERGENT B3 ;  /* 0x0000000000037941 */ /* 0x000fea0003800200 */
.L_x_202:
        /* <DEDUP_REMOVED lines=8> */
.L_x_205:
[----:B------:R-:W1:Y:S02]  /*95c0*/  LDS R8, [R14+0x280] ;  /* 0x000280000e087984 */ /* 0x000e640000000800 */
[----:B-1----:R-:W-:-:S05]  /*95d0*/  FADD R9, R23, R8 ;  /* 0x0000000817097221 */ /* 0x002fca0000000000 */
[----:B------:R-:W1:Y:S02]  /*95e0*/  ATOMS.CAST.SPIN P1, [R14+0x280], R8, R9 ;  /* 0x000280080e00758d */ /* 0x000e640001820009 */
[----:B-1----:R-:W-:Y:S05]  /*95f0*/  @!P1 BRA `(.L_x_205) ;  /* 0xfffffffc00f09947 */ /* 0x002fea000383ffff */
[----:B------:R-:W-:Y:S05]  /*9600*/  BSYNC.RECONVERGENT B3 ;  /* 0x0000000000037941 */ /* 0x000fea0003800200 */
.L_x_204:
        /* <DEDUP_REMOVED lines=8> */
.L_x_207:
[----:B------:R-:W1:Y:S02]  /*9690*/  LDS R8, [R14+0x300] ;  /* 0x000300000e087984 */ /* 0x000e640000000800 */
[----:B-1----:R-:W-:-:S05]  /*96a0*/  FADD R9, R23, R8 ;  /* 0x0000000817097221 */ /* 0x002fca0000000000 */
[----:B------:R-:W1:Y:S02]  /*96b0*/  ATOMS.CAST.SPIN P1, [R14+0x300], R8, R9 ;  /* 0x000300080e00758d */ /* 0x000e640001820009 */
[----:B-1----:R-:W-:Y:S05]  /*96c0*/  @!P1 BRA `(.L_x_207) ;  /* 0xfffffffc00f09947 */ /* 0x002fea000383ffff */
[----:B------:R-:W-:Y:S05]  /*96d0*/  BSYNC.RECONVERGENT B3 ;  /* 0x0000000000037941 */ /* 0x000fea0003800200 */
.L_x_206:
        /* <DEDUP_REMOVED lines=8> */
.L_x_209:
[----:B------:R-:W1:Y:S02]  /*9760*/  LDS R8, [R14+0x380] ;  /* 0x000380000e087984 */ /* 0x000e640000000800 */
[----:B-1----:R-:W-:-:S05]  /*9770*/  FADD R9, R15, R8 ;  /* 0x000000080f097221 */ /* 0x002fca0000000000 */
[----:B------:R-:W1:Y:S02]  /*9780*/  ATOMS.CAST.SPIN P1, [R14+0x380], R8, R9 ;  /* 0x000380080e00758d */ /* 0x000e640001820009 */
[----:B-1----:R-:W-:Y:S05]  /*9790*/  @!P1 BRA `(.L_x_209) ;  /* 0xfffffffc00f09947 */ /* 0x002fea000383ffff */
[----:B------:R-:W-:Y:S05]  /*97a0*/  BSYNC.RECONVERGENT B3 ;  /* 0x0000000000037941 */ /* 0x000fea0003800200 */
.L_x_208:
[----:B------:R-:W-:-:S07]  /*97b0*/  IADD3 R11, PT, PT, R11, 0x100, RZ ;  /* 0x000001000b0b7810 */ /* 0x000fce0007ffe0ff */
.L_x_193:
[----:B------:R-:W-:Y:S05]  /*97c0*/  BSYNC.RECONVERGENT B1 ;  /* 0x0000000000017941 */ /* 0x000fea0003800200 */
.L_x_192:
[----:B------:R-:W-:-:S04]  /*97d0*/  LOP3.LUT R8, R13, 0x7, RZ, 0xc0, !PT ;  /* 0x000000070d087812 */ /* 0x000fc800078ec0ff */
[----:B------:R-:W-:-:S13]  /*97e0*/  ISETP.NE.AND P1, PT, R8, RZ, PT ;  /* 0x000000ff0800720c */ /* 0x000fda0003f25270 */
[----:B------:R-:W-:Y:S05]  /*97f0*/  @!P1 BRA `(.L_x_156) ;  /* 0x0000000400ac9947 */ /* 0x000fea0003800000 */
[----:B------:R-:W-:Y:S01]  /*9800*/  VIADD R8, R8, 0xffffffff ;  /* 0xffffffff08087836 */ /* 0x000fe20000000000 */
[----:B------:R-:W-:Y:S04]  /*9810*/  BSSY.RECONVERGENT B1, `(.L_x_210) ;  /* 0x000003b000017945 */ /* 0x000fe80003800200 */
        /* <DEDUP_REMOVED lines=13> */
.L_x_213:
[----:B------:R-:W1:Y:S02]  /*98f0*/  LDS R8, [R14] ;  /* 0x000000000e087984 */ /* 0x000e640000000800 */
[----:B-1----:R-:W-:-:S05]  /*9900*/  FADD R9, R15, R8 ;  /* 0x000000080f097221 */ /* 0x002fca0000000000 */
[----:B------:R-:W1:Y:S02]  /*9910*/  ATOMS.CAST.SPIN P1, [R14], R8, R9 ;  /* 0x000000080e00758d */ /* 0x000e640001820009 */
[----:B-1----:R-:W-:Y:S05]  /*9920*/  @!P1 BRA `(.L_x_213) ;  /* 0xfffffffc00f09947 */ /* 0x002fea000383ffff */
[----:B------:R-:W-:Y:S05]  /*9930*/  BSYNC.RECONVERGENT B3 ;  /* 0x0000000000037941 */ /* 0x000fea0003800200 */
.L_x_212:
        /* <DEDUP_REMOVED lines=8> */
.L_x_215:
[----:B------:R-:W1:Y:S02]  /*99c0*/  LDS R8, [R14+0x80] ;  /* 0x000080000e087984 */ /* 0x000e640000000800 */
[----:B-1----:R-:W-:-:S05]  /*99d0*/  FADD R9, R15, R8 ;  /* 0x000000080f097221 */ /* 0x002fca0000000000 */
[----:B------:R-:W1:Y:S02]  /*99e0*/  ATOMS.CAST.SPIN P1, [R14+0x80], R8, R9 ;  /* 0x000080080e00758d */ /* 0x000e640001820009 */
[----:B-1----:R-:W-:Y:S05]  /*99f0*/  @!P1 BRA `(.L_x_215) ;  /* 0xfffffffc00f09947 */ /* 0x002fea000383ffff */
[----:B------:R-:W-:Y:S05]  /*9a00*/  BSYNC.RECONVERGENT B3 ;  /* 0x0000000000037941 */ /* 0x000fea0003800200 */
.L_x_214:
        /* <DEDUP_REMOVED lines=8> */
.L_x_217:
[----:B------:R-:W1:Y:S02]  /*9a90*/  LDS R8, [R14+0x100] ;  /* 0x000100000e087984 */ /* 0x000e640000000800 */
[----:B-1----:R-:W-:-:S05]  /*9aa0*/  FADD R9, R15, R8 ;  /* 0x000000080f097221 */ /* 0x002fca0000000000 */
[----:B------:R-:W1:Y:S02]  /*9ab0*/  ATOMS.CAST.SPIN P1, [R14+0x100], R8, R9 ;  /* 0x000100080e00758d */ /* 0x000e640001820009 */
[----:B-1----:R-:W-:Y:S05]  /*9ac0*/  @!P1 BRA `(.L_x_217) ;  /* 0xfffffffc00f09947 */ /* 0x002fea000383ffff */
[----:B------:R-:W-:Y:S05]  /*9ad0*/  BSYNC.RECONVERGENT B3 ;  /* 0x0000000000037941 */ /* 0x000fea0003800200 */
.L_x_216:
        /* <DEDUP_REMOVED lines=8> */
.L_x_219:
[----:B------:R-:W1:Y:S02]  /*9b60*/  LDS R8, [R14+0x180] ;  /* 0x000180000e087984 */ /* 0x000e640000000800 */
[----:B-1----:R-:W-:-:S05]  /*9b70*/  FADD R9, R13, R8 ;  /* 0x000000080d097221 */ /* 0x002fca0000000000 */
[----:B------:R-:W1:Y:S02]  /*9b80*/  ATOMS.CAST.SPIN P1, [R14+0x180], R8, R9 ;  /* 0x000180080e00758d */ /* 0x000e640001820009 */
[----:B-1----:R-:W-:Y:S05]  /*9b90*/  @!P1 BRA `(.L_x_219) ;  /* 0xfffffffc00f09947 */ /* 0x002fea000383ffff */
[----:B------:R-:W-:Y:S05]  /*9ba0*/  BSYNC.RECONVERGENT B3 ;  /* 0x0000000000037941 */ /* 0x000fea0003800200 */
.L_x_218:
[----:B------:R-:W-:-:S07]  /*9bb0*/  IADD3 R11, PT, PT, R11, 0x80, RZ ;  /* 0x000000800b0b7810 */ /* 0x000fce0007ffe0ff */
.L_x_211:
[----:B------:R-:W-:Y:S05]  /*9bc0*/  BSYNC.RECONVERGENT B1 ;  /* 0x0000000000017941 */ /* 0x000fea0003800200 */
.L_x_210:
[----:B------:R-:W-:-:S13]  /*9bd0*/  ISETP.NE.AND P1, PT, R16, RZ, PT ;  /* 0x000000ff1000720c */ /* 0x000fda0003f25270 */
[----:B------:R-:W-:Y:S05]  /*9be0*/  @!P1 BRA `(.L_x_156) ;  /* 0x0000000000b09947 */ /* 0x000fea0003800000 */
[----:B------:R-:W-:Y:S01]  /*9bf0*/  SHF.R.U32.HI R8, RZ, 0x5, R11 ;  /* 0x00000005ff087819 */ /* 0x000fe2000001160b */
[----:B------:R-:W1:Y:S01]  /*9c00*/  LDC R13, c[0x0][0x3d0] ;  /* 0x0000f400ff0d7b82 */ /* 0x000e620000000800 */
[----:B------:R-:W2:Y:S03]  /*9c10*/  LDCU UR10, c[0x0][0x3cc] ;  /* 0x00007980ff0a77ac */ /* 0x000ea60008000800 */
[----:B---34-:R-:W-:Y:S02]  /*9c20*/  IMAD R9, R8, 0x4, R5 ;  /* 0x0000000408097824 */ /* 0x018fe400078e0205 */
[----:B------:R-:W3:Y:S04]  /*9c30*/  LDL R8, [R12] ;  /* 0x000000000c087983 */ /* 0x000ee80000100800 */
[----:B------:R-:W3:Y:S01]  /*9c40*/  LDL R9, [R9] ;  /* 0x0000000009097983 */ /* 0x000ee20000100800 */
[----:B------:R-:W-:Y:S01]  /*9c50*/  BSSY.RECONVERGENT B1, `(.L_x_220) ;  /* 0x000000a000017945 */ /* 0x000fe20003800200 */
[----:B------:R-:W-:Y:S01]  /*9c60*/  ISETP.NE.AND P2, PT, R16, 0x1, PT ;  /* 0x000000011000780c */ /* 0x000fe20003f45270 */
[----:B--2---:R-:W-:-:S05]  /*9c70*/  IMAD R14, R10, UR10, R11 ;  /* 0x0000000a0a0e7c24 */ /* 0x004fca000f8e020b */
[----:B------:R-:W-:Y:S01]  /*9c80*/  LEA R14, R14, UR20, 0x2 ;  /* 0x000000140e0e7c11 */ /* 0x000fe2000f8e10ff */
[----:B---3--:R-:W-:-:S04]  /*9c90*/  FMUL R8, R8, R9 ;  /* 0x0000000908087220 */ /* 0x008fc80000400000 */
[----:B-1----:R-:W-:-:S07]  /*9ca0*/  FMUL R15, R8, R13 ;  /* 0x0000000d080f7220 */ /* 0x002fce0000400000 */
.L_x_221:
[----:B------:R-:W1:Y:S02]  /*9cb0*/  LDS R8, [R14] ;  /* 0x000000000e087984 */ /* 0x000e640000000800 */
[----:B-1----:R-:W-:-:S05]  /*9cc0*/  FADD R9, R15, R8 ;  /* 0x000000080f097221 */ /* 0x002fca0000000000 */
[----:B------:R-:W1:Y:S02]  /*9cd0*/  ATOMS.CAST.SPIN P1, [R14], R8, R9 ;  /* 0x000000080e00758d */ /* 0x000e640001820009 */
[----:B-1----:R-:W-:Y:S05]  /*9ce0*/  @!P1 BRA `(.L_x_221) ;  /* 0xfffffffc00f09947 */ /* 0x002fea000383ffff */
[----:B------:R-:W-:Y:S05]  /*9cf0*/  BSYNC.RECONVERGENT B1 ;  /* 0x0000000000017941 */ /* 0x000fea0003800200 */
.L_x_220:
[----:B------:R-:W-:Y:S05]  /*9d00*/  @!P2 BRA `(.L_x_156) ;  /* 0x000000000068a947 */ /* 0x000fea0003800000 */
[----:B------:R-:W-:-:S04]  /*9d10*/  IADD3 R8, PT, PT, R11, 0x20, RZ ;  /* 0x000000200b087810 */ /* 0x000fc80007ffe0ff */
[----:B------:R-:W-:-:S04]  /*9d20*/  SHF.R.U32.HI R8, RZ, 0x5, R8 ;  /* 0x00000005ff087819 */ /* 0x000fc80000011608 */
[----:B------:R-:W-:Y:S02]  /*9d30*/  LEA R9, R8, R5, 0x2 ;  /* 0x0000000508097211 */ /* 0x000fe400078e10ff */
[----:B------:R-:W2:Y:S04]  /*9d40*/  LDL R8, [R12] ;  /* 0x000000000c087983 */ /* 0x000ea80000100800 */
[----:B------:R-:W2:Y:S01]  /*9d50*/  LDL R9, [R9] ;  /* 0x0000000009097983 */ /* 0x000ea20000100800 */
[----:B------:R-:W-:Y:S01]  /*9d60*/  BSSY.RECONVERGENT B1, `(.L_x_222) ;  /* 0x0000008000017945 */ /* 0x000fe20003800200 */
[----:B------:R-:W-:Y:S01]  /*9d70*/  ISETP.NE.AND P2, PT, R16, 0x2, PT ;  /* 0x000000021000780c */ /* 0x000fe20003f45270 */
[----:B--2---:R-:W-:-:S04]  /*9d80*/  FMUL R8, R8, R9 ;  /* 0x0000000908087220 */ /* 0x004fc80000400000 */
[----:B------:R-:W-:-:S08]  /*9d90*/  FMUL R15, R8, R13 ;  /* 0x0000000d080f7220 */ /* 0x000fd00000400000 */
.L_x_223:
[----:B------:R-:W1:Y:S02]  /*9da0*/  LDS R8, [R14+0x80] ;  /* 0x000080000e087984 */ /* 0x000e640000000800 */
[----:B-1----:R-:W-:-:S05]  /*9db0*/  FADD R9, R15, R8 ;  /* 0x000000080f097221 */ /* 0x002fca0000000000 */
[----:B------:R-:W1:Y:S02]  /*9dc0*/  ATOMS.CAST.SPIN P1, [R14+0x80], R8, R9 ;  /* 0x000080080e00758d */ /* 0x000e640001820009 */
[----:B-1----:R-:W-:Y:S05]  /*9dd0*/  @!P1 BRA `(.L_x_223) ;  /* 0xfffffffc00f09947 */ /* 0x002fea000383ffff */
[----:B------:R-:W-:Y:S05]  /*9de0*/  BSYNC.RECONVERGENT B1 ;  /* 0x0000000000017941 */ /* 0x000fea0003800200 */
.L_x_222:
[----:B------:R-:W-:Y:S05]  /*9df0*/  @!P2 BRA `(.L_x_156) ;  /* 0x00000000002ca947 */ /* 0x000fea0003800000 */
[----:B------:R-:W-:Y:S01]  /*9e00*/  VIADD R8, R11, 0x40 ;  /* 0x000000400b087836 */ /* 0x000fe20000000000 */
[----:B0-----:R-:W2:Y:S04]  /*9e10*/  LDL R12, [R12] ;  /* 0x000000000c0c7983 */ /* 0x001ea80000100800 */
[----:B------:R-:W-:-:S04]  /*9e20*/  SHF.R.U32.HI R8, RZ, 0x5, R8 ;  /* 0x00000005ff087819 */ /* 0x000fc80000011608 */
[----:B------:R-:W-:-:S05]  /*9e30*/  LEA R8, R8, R5, 0x2 ;  /* 0x0000000508087211 */ /* 0x000fca00078e10ff */
[----:B------:R-:W2:Y:S02]  /*9e40*/  LDL R9, [R8] ;  /* 0x0000000008097983 */ /* 0x000ea40000100800 */
[----:B--2---:R-:W-:-:S04]  /*9e50*/  FMUL R22, R12, R9 ;  /* 0x000000090c167220 */ /* 0x004fc80000400000 */
[----:B------:R-:W-:-:S07]  /*9e60*/  FMUL R13, R22, R13 ;  /* 0x0000000d160d7220 */ /* 0x000fce0000400000 */
.L_x_224:
[----:B------:R-:W0:Y:S02]  /*9e70*/  LDS R8, [R14+0x100] ;  /* 0x000100000e087984 */ /* 0x000e240000000800 */
[----:B0-----:R-:W-:-:S05]  /*9e80*/  FADD R9, R13, R8 ;  /* 0x000000080d097221 */ /* 0x001fca0000000000 */
[----:B------:R-:W0:Y:S02]  /*9e90*/  ATOMS.CAST.SPIN P1, [R14+0x100], R8, R9 ;  /* 0x000100080e00758d */ /* 0x000e240001820009 */
[----:B0-----:R-:W-:Y:S05]  /*9ea0*/  @!P1 BRA `(.L_x_224) ;  /* 0xfffffffc00f09947 */ /* 0x001fea000383ffff */
.L_x_156:
[----:B------:R-:W-:Y:S05]  /*9eb0*/  BSYNC.RECONVERGENT B0 ;  /* 0x0000000000007941 */ /* 0x000fea0003800200 */
.L_x_155:
[----:B------:R-:W-:-:S04]  /*9ec0*/  IADD3 R10, PT, PT, R10, 0x1, RZ ;  /* 0x000000010a0a7810 */ /* 0x000fc80007ffe0ff */
[----:B------:R-:W-:-:S13]  /*9ed0*/  ISETP.GE.AND P1, PT, R10, UR22, PT ;  /* 0x000000160a007c0c */ /* 0x000fda000bf26270 */
[----:B------:R-:W-:Y:S05]  /*9ee0*/  @!P1 BRA `(.L_x_225) ;  /* 0xffffffe4001c9947 */ /* 0x000fea000383ffff */
.L_x_29:
[----:B------:R-:W-:Y:S05]  /*9ef0*/  BSYNC B2 ;  /* 0x0000000000027941 */ /* 0x000fea0003800000 */
.L_x_28:
[----:B------:R-:W-:-:S05]  /*9f00*/  VIADD R7, R7, 0x1 ;  /* 0x0000000107077836 */ /* 0x000fca0000000000 */
[----:B------:R-:W-:-:S13]  /*9f10*/  ISETP.NE.AND P0, PT, R7, 0x8, PT ;  /* 0x000000080700780c */ /* 0x000fda0003f05270 */
[----:B------:R-:W-:Y:S05]  /*9f20*/  @P0 BRA `(.L_x_226) ;  /* 0xffffff90005c0947 */ /* 0x000fea000383ffff */
[----:B------:R-:W2:Y:S01]  /*9f30*/  LDC R7, c[0x0][0x3c8] ;  /* 0x0000f200ff077b82 */ /* 0x000ea20000000800 */
[----:B------:R-:W3:Y:S01]  /*9f40*/  S2R R5, SR_TID.X ;  /* 0x0000000000057919 */ /* 0x000ee20000002100 */
[----:B------:R-:W-:Y:S01]  /*9f50*/  USHF.L.U32 UR10, UR4, 0x5, URZ ;  /* 0x00000005040a7899 */ /* 0x000fe200080006ff */
[----:B------:R-:W4:Y:S05]  /*9f60*/  LDCU UR11, c[0x0][0x3cc] ;  /* 0x00007980ff0b77ac */ /* 0x000f2a0008000800 */
[----:B01----:R-:W-:-:S04]  /*9f70*/  MOV R8, UR10 ;  /* 0x0000000a00087c02 */ /* 0x003fc80008000f00 */
[----:B--2---:R-:W-:-:S04]  /*9f80*/  VIADDMNMX R7, R8, 0x20, R7, PT ;  /* 0x0000002008077846 */ /* 0x004fc80003800107 */
[----:B------:R-:W-:-:S05]  /*9f90*/  IADD3 R7, PT, PT, R7, -UR10, RZ ;  /* 0x8000000a07077c10 */ /* 0x000fca000fffe0ff */
[----:B----4-:R-:W-:Y:S01]  /*9fa0*/  IMAD R28, R7, UR11, RZ ;  /* 0x0000000b071c7c24 */ /* 0x010fe2000f8e02ff */
[----:B------:R-:W-:Y:S05]  /*9fb0*/  WARPSYNC.ALL ;  /* 0x0000000000007948 */ /* 0x000fea0003800000 */
[----:B------:R-:W-:Y:S01]  /*9fc0*/  BAR.SYNC.DEFER_BLOCKING 0x0 ;  /* 0x0000000000007b1d */ /* 0x000fe20000010000 */
[----:B---3--:R-:W-:-:S05]  /*9fd0*/  ISETP.GE.AND P0, PT, R5, R28, PT ;  /* 0x0000001c0500720c */ /* 0x008fca0003f06270 */
[----:B------:R-:W-:Y:S08]  /*9fe0*/  BSSY.RECONVERGENT B0, `(.L_x_227) ;  /* 0x0000012000007945 */ /* 0x000ff00003800200 */
[----:B------:R-:W-:Y:S05]  /*9ff0*/  @P0 BRA `(.L_x_228) ;  /* 0x0000000000400947 */ /* 0x000fea0003800000 */
[----:B------:R-:W0:Y:S08]  /*a000*/  LDC R26, c[0x0][0x3cc] ;  /* 0x0000f300ff1a7b82 */ /* 0x000e300000000800 */
[----:B------:R-:W1:Y:S08]  /*a010*/  LDC.64 R8, c[0x0][0x3b8] ;  /* 0x0000ee00ff087b82 */ /* 0x000e700000000a00 */
[----:B------:R-:W2:Y:S01]  /*a020*/  LDC.64 R10, c[0x0][0x3c0] ;  /* 0x0000f000ff0a7b82 */ /* 0x000ea20000000a00 */
[----:B0-----:R-:W-:-:S07]  /*a030*/  IMAD R24, R26, UR4, RZ ;  /* 0x000000041a187c24 */ /* 0x001fce000f8e02ff */
.L_x_229:
[----:B0-----:R-:W-:Y:S02]  /*a040*/  LEA R7, R5, UR20, 0x2 ;  /* 0x0000001405077c11 */ /* 0x001fe4000f8e10ff */
[----:B------:R-:W-:-:S03]  /*a050*/  LEA R13, R24, R5, 0x5 ;  /* 0x00000005180d7211 */ /* 0x000fc600078e28ff */
[----:B------:R-:W-:Y:S02]  /*a060*/  IMAD R22, R26, 0x80, R7 ;  /* 0x000000801a167824 */ /* 0x000fe400078e0207 */
[----:B------:R-:W0:Y:S01]  /*a070*/  LDS R7, [R7] ;  /* 0x0000000007077984 */ /* 0x000e220000000800 */
[----:B------:R-:W-:Y:S01]  /*a080*/  IADD3 R5, PT, PT, R5, UR14, RZ ;  /* 0x0000000e05057c10 */ /* 0x000fe2000fffe0ff */
[----:B-1----:R-:W-:Y:S02]  /*a090*/  IMAD.WIDE R14, R13, 0x4, R8 ;  /* 0x000000040d0e7825 */ /* 0x002fe400078e0208 */
[----:B-----5:R-:W1:Y:S01]  /*a0a0*/  LDS R23, [R22] ;  /* 0x0000000016177984 */ /* 0x020e620000000800 */
[----:B------:R-:W-:Y:S01]  /*a0b0*/  ISETP.GE.AND P0, PT, R5, R28, PT ;  /* 0x0000001c0500720c */ /* 0x000fe20003f06270 */
[----:B--2---:R-:W-:Y:S02]  /*a0c0*/  IMAD.WIDE R12, R13, 0x4, R10 ;  /* 0x000000040d0c7825 */ /* 0x004fe400078e020a */
[----:B0-----:R0:W-:Y:S04]  /*a0d0*/  REDG.E.ADD.F32.FTZ.RN.STRONG.GPU desc[UR12][R14.64], R7 ;  /* 0x000000070e0079a6 */ /* 0x0011e8000c12f30c */
[----:B-1----:R0:W-:Y:S06]  /*a0e0*/  REDG.E.ADD.F32.FTZ.RN.STRONG.GPU desc[UR12][R12.64], R23 ;  /* 0x000000170c0079a6 */ /* 0x0021ec000c12f30c */
[----:B------:R-:W-:Y:S05]  /*a0f0*/  @!P0 BRA `(.L_x_229) ;  /* 0xfffffffc00d08947 */ /* 0x000fea000383ffff */
.L_x_228:
[----:B------:R-:W-:Y:S05]  /*a100*/  BSYNC.RECONVERGENT B0 ;  /* 0x0000000000007941 */ /* 0x000fea0003800200 */
.L_x_227:
[----:B------:R-:W1:Y:S01]  /*a110*/  LDCU UR9, c[0x0][0x3c8] ;  /* 0x00007900ff0977ac */ /* 0x000e620008000800 */
[----:B------:R-:W-:Y:S02]  /*a120*/  UIADD3 UR4, UPT, UPT, UR4, 0x1, URZ ;  /* 0x0000000104047890 */ /* 0x000fe4000fffe0ff */
[----:B-1----:R-:W-:-:S04]  /*a130*/  UIADD3 UR9, UPT, UPT, UR9, 0x1f, URZ ;  /* 0x0000001f09097890 */ /* 0x002fc8000fffe0ff */
[----:B------:R-:W-:-:S04]  /*a140*/  USHF.R.U32.HI UR9, URZ, 0x5, UR9 ;  /* 0x00000005ff097899 */ /* 0x000fc80008011609 */
[----:B------:R-:W-:-:S09]  /*a150*/  UISETP.NE.AND UP0, UPT, UR4, UR9, UPT ;  /* 0x000000090400728c */ /* 0x000fd2000bf05270 */
[----:B------:R-:W-:Y:S05]  /*a160*/  BRA.U UP0, `(.L_x_230) ;  /* 0xffffff8d00047547 */ /* 0x000fea000b83ffff */
.L_x_23:
[----:B------:R-:W0:Y:S01]  /*a170*/  S2R R0, SR_TID.X ;  /* 0x0000000000007919 */ /* 0x000e220000002100 */
[----:B------:R-:W-:Y:S01]  /*a180*/  ISETP.GE.AND P2, PT, R20, UR5, PT ;  /* 0x0000000514007c0c */ /* 0x000fe2000bf46270 */
[----:B------:R-:W-:Y:S01]  /*a190*/  BSSY.RECONVERGENT B0, `(.L_x_231) ;  /* 0x0000023000007945 */ /* 0x000fe20003800200 */
[----:B------:R-:W-:Y:S01]  /*a1a0*/  ISETP.GE.AND P0, PT, R19, UR5, PT ;  /* 0x0000000513007c0c */ /* 0x000fe2000bf06270 */
[----:B------:R-:W1:Y:S01]  /*a1b0*/  S2R R3, SR_CTAID.X ;  /* 0x0000000000037919 */ /* 0x000e620000002500 */
[----:B0-----:R-:W-:-:S04]  /*a1c0*/  SHF.R.U32.HI R0, RZ, 0x2, R0 ;  /* 0x00000002ff007819 */ /* 0x001fc80000011600 */
[----:B------:R-:W-:-:S05]  /*a1d0*/  LOP3.LUT R0, R0, 0xf8, RZ, 0xc0, !PT ;  /* 0x000000f800007812 */ /* 0x000fca00078ec0ff */
[----:B-1----:R-:W-:-:S05]  /*a1e0*/  IMAD R6, R3, 0x20, R0 ;  /* 0x0000002003067824 */ /* 0x002fca00078e0200 */
[C---:B------:R-:W-:Y:S02]  /*a1f0*/  IADD3 R10, PT, PT, R6.reuse, 0x1, RZ ;  /* 0x00000001060a7810 */ /* 0x040fe40007ffe0ff */
[----:B------:R-:W-:Y:S02]  /*a200*/  IADD3 R8, PT, PT, R6, 0x2, RZ ;  /* 0x0000000206087810 */ /* 0x000fe40007ffe0ff */
[----:B------:R-:W-:Y:S01]  /*a210*/  ISETP.GE.AND P1, PT, R10, UR5, PT ;  /* 0x000000050a007c0c */ /* 0x000fe2000bf26270 */
[----:B------:R-:W-:-:S12]  /*a220*/  @P2 BRA `(.L_x_232) ;  /* 0x0000000000642947 */ /* 0x000fd80003800000 */
[----:B------:R-:W0:Y:S01]  /*a230*/  LDCU UR4, c[0x0][0x3cc] ;  /* 0x00007980ff0477ac */ /* 0x000e220008000800 */
[C---:B------:R-:W-:Y:S02]  /*a240*/  LOP3.LUT R0, R21.reuse, 0x20, RZ, 0xfc, !PT ;  /* 0x0000002015007812 */ /* 0x040fe400078efcff */
[C---:B------:R-:W-:Y:S01]  /*a250*/  LOP3.LUT R2, R21.reuse, 0x40, RZ, 0xfc, !PT ;  /* 0x0000004015027812 */ /* 0x040fe200078efcff */
[----:B------:R-:W2:Y:S01]  /*a260*/  LDCU.64 UR6, c[0x0][0x3b0] ;  /* 0x00007600ff0677ac */ /* 0x000ea20008000a00 */
[C---:B------:R-:W-:Y:S02]  /*a270*/  LOP3.LUT R3, R21.reuse, 0x60, RZ, 0xfc, !PT ;  /* 0x0000006015037812 */ /* 0x040fe400078efcff */
[----:B0-----:R-:W-:Y:S02]  /*a280*/  ISETP.GE.AND P5, PT, R21, UR4, PT ;  /* 0x0000000415007c0c */ /* 0x001fe4000bfa6270 */
[----:B------:R-:W-:Y:S02]  /*a290*/  ISETP.GE.AND P4, PT, R0, UR4, PT ;  /* 0x0000000400007c0c */ /* 0x000fe4000bf86270 */
[----:B------:R-:W-:-:S02]  /*a2a0*/  ISETP.GE.AND P3, PT, R2, UR4, PT ;  /* 0x0000000402007c0c */ /* 0x000fc4000bf66270 */
[----:B------:R-:W-:-:S07]  /*a2b0*/  ISETP.GE.AND P2, PT, R3, UR4, PT ;  /* 0x0000000403007c0c */ /* 0x000fce000bf46270 */
[----:B------:R-:W2:Y:S01]  /*a2c0*/  @!P5 LDL R15, [R1+0x100] ;  /* 0x00010000010fd983 */ /* 0x000ea20000100800 */
[----:B------:R-:W0:Y:S03]  /*a2d0*/  @!P5 LDC.64 R2, c[0x0][0x3b0] ;  /* 0x0000ec00ff02db82 */ /* 0x000e260000000a00 */
[----:B------:R-:W2:Y:S04]  /*a2e0*/  @!P4 LDL R7, [R1+0x104] ;  /* 0x000104000107c983 */ /* 0x000ea80000100800 */
[----:B------:R-:W2:Y:S04]  /*a2f0*/  @!P3 LDL R9, [R1+0x108] ;  /* 0x000108000109b983 */ /* 0x000ea80000100800 */
[----:B------:R-:W2:Y:S01]  /*a300*/  @!P2 LDL R11, [R1+0x10c] ;  /* 0x00010c00010ba983 */ /* 0x000ea20000100800 */
[----:B------:R-:W-:-:S04]  /*a310*/  IMAD R20, R20, UR4, RZ ;  /* 0x0000000414147c24 */ /* 0x000fc8000f8e02ff */
[C---:B------:R-:W-:Y:S01]  /*a320*/  @!P5 IMAD.IADD R5, R21.reuse, 0x1, R20 ;  /* 0x000000011505d824 */ /* 0x040fe200078e0214 */
[----:B------:R-:W-:-:S04]  /*a330*/  IADD3 R0, P6, PT, R21, R20, RZ ;  /* 0x0000001415007210 */ /* 0x000fc80007fde0ff */
[----:B------:R-:W-:Y:S02]  /*a340*/  IADD3.X R13, PT, PT, RZ, RZ, RZ, P6, !PT ;  /* 0x000000ffff0d7210 */ /* 0x000fe400037fe4ff */
[----:B--234-:R-:W-:Y:S01]  /*a350*/  LEA R4, P6, R0, UR6, 0x2 ;  /* 0x0000000600047c11 */ /* 0x01cfe2000f8c10ff */
[----:B0-----:R-:W-:-:S03]  /*a360*/  @!P5 IMAD.WIDE.U32 R2, R5, 0x4, R2 ;  /* 0x000000040502d825 */ /* 0x001fc600078e0002 */
[----:B------:R-:W-:Y:S02]  /*a370*/  LEA.HI.X R5, R0, UR7, R13, 0x2, P6 ;  /* 0x0000000700057c11 */ /* 0x000fe4000b0f140d */
[----:B------:R0:W-:Y:S04]  /*a380*/  @!P5 STG.E desc[UR12][R2.64], R15 ;  /* 0x0000000f0200d986 */ /* 0x0001e8000c10190c */
[----:B------:R0:W-:Y:S04]  /*a390*/  @!P4 STG.E desc[UR12][R4.64+0x80], R7 ;  /* 0x000080070400c986 */ /* 0x0001e8000c10190c */
[----:B------:R0:W-:Y:S04]  /*a3a0*/  @!P3 STG.E desc[UR12][R4.64+0x100], R9 ;  /* 0x000100090400b986 */ /* 0x0001e8000c10190c */
[----:B------:R0:W-:Y:S02]  /*a3b0*/  @!P2 STG.E desc[UR12][R4.64+0x180], R11 ;  /* 0x0001800b0400a986 */ /* 0x0001e4000c10190c */
.L_x_232:
[----:B------:R-:W-:Y:S05]  /*a3c0*/  BSYNC.RECONVERGENT B0 ;  /* 0x0000000000007941 */ /* 0x000fea0003800200 */
.L_x_231:
[----:B------:R-:W-:Y:S04]  /*a3d0*/  BSSY.RECONVERGENT B0, `(.L_x_233) ;  /* 0x000001b000007945 */ /* 0x000fe80003800200 */
[----:B------:R-:W-:Y:S05]  /*a3e0*/  @P1 BRA `(.L_x_234) ;  /* 0x0000000000641947 */ /* 0x000fea0003800000 */
[----:B------:R-:W1:Y:S01]  /*a3f0*/  LDCU UR4, c[0x0][0x3cc] ;  /* 0x00007980ff0477ac */ /* 0x000e620008000800 */
[C---:B------:R-:W-:Y:S02]  /*a400*/  LOP3.LUT R0, R21.reuse, 0x20, RZ, 0xfc, !PT ;  /* 0x0000002015007812 */ /* 0x040fe400078efcff */
[C---:B0-----:R-:W-:Y:S01]  /*a410*/  LOP3.LUT R2, R21.reuse, 0x40, RZ, 0xfc, !PT ;  /* 0x0000004015027812 */ /* 0x041fe200078efcff */
[----:B------:R-:W2:Y:S01]  /*a420*/  LDCU.64 UR6, c[0x0][0x3b0] ;  /* 0x00007600ff0677ac */ /* 0x000ea20008000a00 */
[C---:B------:R-:W-:Y:S02]  /*a430*/  LOP3.LUT R3, R21.reuse, 0x60, RZ, 0xfc, !PT ;  /* 0x0000006015037812 */ /* 0x040fe400078efcff */
[----:B-1----:R-:W-:Y:S02]  /*a440*/  ISETP.GE.AND P2, PT, R21, UR4, PT ;  /* 0x0000000415007c0c */ /* 0x002fe4000bf46270 */
        /* <DEDUP_REMOVED lines=8> */
[----:B------:R-:W-:-:S05]  /*a4d0*/  IMAD R0, R10, UR4, RZ ;  /* 0x000000040a007c24 */ /* 0x000fca000f8e02ff */
[CC--:B------:R-:W-:Y:S02]  /*a4e0*/  IADD3 R10, P1, PT, R21.reuse, R0.reuse, RZ ;  /* 0x00000000150a7210 */ /* 0x0c0fe40007f3e0ff */
[----:B------:R-:W-:-:S03]  /*a4f0*/  @!P2 IADD3 R5, PT, PT, R21, R0, RZ ;  /* 0x000000001505a210 */ /* 0x000fc60007ffe0ff */
[----:B------:R-:W-:Y:S01]  /*a500*/  IMAD.X R13, RZ, RZ, RZ, P1 ;  /* 0x000000ffff0d7224 */ /* 0x000fe200008e06ff */
[----:B--234-:R-:W-:Y:S01]  /*a510*/  LEA R4, P1, R10, UR6, 0x2 ;  /* 0x000000060a047c11 */ /* 0x01cfe2000f8210ff */
[----:B0-----:R-:W-:-:S03]  /*a520*/  @!P2 IMAD.WIDE.U32 R2, R5, 0x4, R2 ;  /* 0x000000040502a825 */ /* 0x001fc600078e0002 */
[----:B------:R-:W-:Y:S02]  /*a530*/  LEA.HI.X R5, R10, UR7, R13, 0x2, P1 ;  /* 0x000000070a057c11 */ /* 0x000fe400088f140d */
[----:B------:R1:W-:Y:S04]  /*a540*/  @!P2 STG.E desc[UR12][R2.64], R15 ;  /* 0x0000000f0200a986 */ /* 0x0003e8000c10190c */
[----:B------:R1:W-:Y:S04]  /*a550*/  @!P3 STG.E desc[UR12][R4.64+0x80], R7 ;  /* 0x000080070400b986 */ /* 0x0003e8000c10190c */
[----:B------:R1:W-:Y:S04]  /*a560*/  @!P4 STG.E desc[UR12][R4.64+0x100], R9 ;  /* 0x000100090400c986 */ /* 0x0003e8000c10190c */
[----:B------:R1:W-:Y:S02]  /*a570*/  @!P5 STG.E desc[UR12][R4.64+0x180], R11 ;  /* 0x0001800b0400d986 */ /* 0x0003e4000c10190c */
.L_x_234:
[----:B------:R-:W-:Y:S05]  /*a580*/  BSYNC.RECONVERGENT B0 ;  /* 0x0000000000007941 */ /* 0x000fea0003800200 */
.L_x_233:
[----:B------:R-:W-:Y:S01]  /*a590*/  ISETP.GE.AND P5, PT, R8, UR5, PT ;  /* 0x0000000508007c0c */ /* 0x000fe2000bfa6270 */
[C---:B------:R-:W-:Y:S01]  /*a5a0*/  VIADD R10, R6.reuse, 0x5 ;  /* 0x00000005060a7836 */ /* 0x040fe20000000000 */
[C---:B------:R-:W-:Y:S01]  /*a5b0*/  IADD3 R13, PT, PT, R6.reuse, 0x3, RZ ;  /* 0x00000003060d7810 */ /* 0x040fe20007ffe0ff */
[----:B------:R-:W-:Y:S01]  /*a5c0*/  BSSY.RECONVERGENT B0, `(.L_x_235) ;  /* 0x0000021000007945 */ /* 0x000fe20003800200 */
[C---:B-----5:R-:W-:Y:S02]  /*a5d0*/  IADD3 R12, PT, PT, R6.reuse, 0x4, RZ ;  /* 0x00000004060c7810 */ /* 0x060fe40007ffe0ff */
[----:B------:R-:W-:Y:S02]  /*a5e0*/  IADD3 R6, PT, PT, R6, 0x6, RZ ;  /* 0x0000000606067810 */ /* 0x000fe40007ffe0ff */
[----:B------:R-:W-:Y:S02]  /*a5f0*/  ISETP.GE.AND P4, PT, R13, UR5, PT ;  /* 0x000000050d007c0c */ /* 0x000fe4000bf86270 */
[----:B------:R-:W-:-:S02]  /*a600*/  ISETP.GE.AND P1, PT, R12, UR5, PT ;  /* 0x000000050c007c0c */ /* 0x000fc4000bf26270 */
[----:B------:R-:W-:Y:S02]  /*a610*/  ISETP.GE.AND P2, PT, R10, UR5, PT ;  /* 0x000000050a007c0c */ /* 0x000fe4000bf46270 */
[----:B------:R-:W-:Y:S01]  /*a620*/  ISETP.GE.AND P3, PT, R6, UR5, PT ;  /* 0x0000000506007c0c */ /* 0x000fe2000bf66270 */
[----:B------:R-:W-:-:S12]  /*a630*/  @P5 BRA `(.L_x_236) ;  /* 0x0000000000645947 */ /* 0x000fd80003800000 */
[----:B------:R-:W5:Y:S01]  /*a640*/  LDCU UR4, c[0x0][0x3cc] ;  /* 0x00007980ff0477ac */ /* 0x000f620008000800 */
[C---:B------:R-:W-:Y:S01]  /*a650*/  LOP3.LUT R0, R21.reuse, 0x20, RZ, 0xfc, !PT ;  /* 0x0000002015007812 */ /* 0x040fe200078efcff */
[----:B------:R-:W2:Y:S01]  /*a660*/  LDCU.64 UR6, c[0x0][0x3b0] ;  /* 0x00007600ff0677ac */ /* 0x000ea20008000a00 */
[----:B-----5:R-:W-:Y:S02]  /*a670*/  ISETP.GE.AND P6, PT, R21, UR4, PT ;  /* 0x0000000415007c0c */ /* 0x020fe4000bfc6270 */
[----:B------:R-:W-:-:S11]  /*a680*/  ISETP.GE.AND P5, PT, R0, UR4, PT ;  /* 0x0000000400007c0c */ /* 0x000fd6000bfa6270 */
[----:B01----:R-:W5:Y:S01]  /*a690*/  @!P6 LDL R9, [R1+0x120] ;  /* 0x000120000109e983 */ /* 0x003f620000100800 */
[----:B--234-:R-:W0:Y:S03]  /*a6a0*/  @!P6 LDC.64 R4, c[0x0][0x3b0] ;  /* 0x0000ec00ff04eb82 */ /* 0x01ce260000000a00 */
[----:B------:R-:W2:Y:S01]  /*a6b0*/  @!P5 LDL R7, [R1+0x124] ;  /* 0x000124000107d983 */ /* 0x000ea20000100800 */
[----:B------:R-:W-:Y:S01]  /*a6c0*/  IMAD R8, R8, UR4, RZ ;  /* 0x0000000408087c24 */ /* 0x000fe2000f8e02ff */
[----:B------:R-:W-:-:S04]  /*a6d0*/  LOP3.LUT R0, R21, 0x40, RZ, 0xfc, !PT ;  /* 0x0000004015007812 */ /* 0x000fc800078efcff */
[----:B------:R-:W-:-:S05]  /*a6e0*/  @!P6 IADD3 R2, PT, PT, R21, R8, RZ ;  /* 0x000000081502e210 */ /* 0x000fca0007ffe0ff */
[----:B0-----:R-:W-:-:S05]  /*a6f0*/  @!P6 IMAD.WIDE.U32 R2, R2, 0x4, R4 ;  /* 0x000000040202e825 */ /* 0x001fca00078e0004 */
[----:B-----5:R0:W-:Y:S01]  /*a700*/  @!P6 STG.E desc[UR12][R2.64], R9 ;  /* 0x000000090200e986 */ /* 0x0201e2000c10190c */
[----:B------:R-:W-:-:S05]  /*a710*/  IADD3 R8, P6, PT, R21, R8, RZ ;  /* 0x0000000815087210 */ /* 0x000fca0007fde0ff */
[----:B------:R-:W-:Y:S01]  /*a720*/  IMAD.X R5, RZ, RZ, RZ, P6 ;  /* 0x000000ffff057224 */ /* 0x000fe200030e06ff */
[----:B------:R-:W-:-:S04]  /*a730*/  LEA R4, P6, R8, UR6, 0x2 ;  /* 0x0000000608047c11 */ /* 0x000fc8000f8c10ff */
[----:B------:R-:W-:Y:S02]  /*a740*/  LEA.HI.X R5, R8, UR7, R5, 0x2, P6 ;  /* 0x0000000708057c11 */ /* 0x000fe4000b0f1405 */
[----:B------:R-:W-:Y:S02]  /*a750*/  LOP3.LUT R8, R21, 0x60, RZ, 0xfc, !PT ;  /* 0x0000006015087812 */ /* 0x000fe400078efcff */
[----:B------:R-:W-:Y:S01]  /*a760*/  ISETP.GE.AND P6, PT, R0, UR4, PT ;  /* 0x0000000400007c0c */ /* 0x000fe2000bfc6270 */
[----:B--2---:R1:W-:Y:S01]  /*a770*/  @!P5 STG.E desc[UR12][R4.64+0x80], R7 ;  /* 0x000080070400d986 */ /* 0x0043e2000c10190c */
[----:B------:R-:W-:-:S11]  /*a780*/  ISETP.GE.AND P5, PT, R8, UR4, PT ;  /* 0x0000000408007c0c */ /* 0x000fd6000bfa6270 */
[----:B------:R-:W2:Y:S04]  /*a790*/  @!P6 LDL R11, [R1+0x128] ;  /* 0x00012800010be983 */ /* 0x000ea80000100800 */
[----:B0-----:R-:W3:Y:S04]  /*a7a0*/  @!P5 LDL R3, [R1+0x12c] ;  /* 0x00012c000103d983 */ /* 0x001ee80000100800 */
[----:B--2---:R1:W-:Y:S04]  /*a7b0*/  @!P6 STG.E desc[UR12][R4.64+0x100], R11 ;  /* 0x0001000b0400e986 */ /* 0x0043e8000c10190c */
[----:B---3--:R1:W-:Y:S02]  /*a7c0*/  @!P5 STG.E desc[UR12][R4.64+0x180], R3 ;  /* 0x000180030400d986 */ /* 0x0083e4000c10190c */
.L_x_236:
[----:B------:R-:W-:Y:S05]  /*a7d0*/  BSYNC.RECONVERGENT B0 ;  /* 0x0000000000007941 */ /* 0x000fea0003800200 */
.L_x_235:
[----:B------:R-:W-:Y:S04]  /*a7e0*/  BSSY.RECONVERGENT B0, `(.L_x_237) ;  /* 0x000001b000007945 */ /* 0x000fe80003800200 */
[----:B------:R-:W-:Y:S05]  /*a7f0*/  @P4 BRA `(.L_x_238) ;  /* 0x0000000000644947 */ /* 0x000fea0003800000 */
[----:B------:R-:W5:Y:S01]  /*a800*/  LDCU UR4, c[0x0][0x3cc] ;  /* 0x00007980ff0477ac */ /* 0x000f620008000800 */
[----:B------:R-:W2:Y:S01]  /*a810*/  LDCU.64 UR6, c[0x0][0x3b0] ;  /* 0x00007600ff0677ac */ /* 0x000ea20008000a00 */
[----:B-----5:R-:W-:-:S13]  /*a820*/  ISETP.GE.AND P4, PT, R21, UR4, PT ;  /* 0x0000000415007c0c */ /* 0x020fda000bf86270 */
[----:B01----:R-:W5:Y:S01]  /*a830*/  @!P4 LDL R11, [R1+0x130] ;  /* 0x00013000010bc983 */ /* 0x003f620000100800 */
[----:B--234-:R-:W0:Y:S01]  /*a840*/  @!P4 LDC.64 R4, c[0x0][0x3b0] ;  /* 0x0000ec00ff04cb82 */ /* 0x01ce220000000a00 */
[----:B------:R-:W-:Y:S01]  /*a850*/  IMAD R0, R13, UR4, RZ ;  /* 0x000000040d007c24 */ /* 0x000fe2000f8e02ff */
[C---:B------:R-:W-:Y:S02]  /*a860*/  LOP3.LUT R7, R21.reuse, 0x40, RZ, 0xfc, !PT ;  /* 0x0000004015077812 */ /* 0x040fe400078efcff */
[C---:B------:R-:W-:Y:S02]  /*a870*/  LOP3.LUT R13, R21.reuse, 0x60, RZ, 0xfc, !PT ;  /* 0x00000060150d7812 */ /* 0x040fe400078efcff */
[----:B------:R-:W-:-:S05]  /*a880*/  @!P4 IADD3 R2, PT, PT, R21, R0, RZ ;  /* 0x000000001502c210 */ /* 0x000fca0007ffe0ff */
[----:B0-----:R-:W-:Y:S01]  /*a890*/  @!P4 IMAD.WIDE.U32 R2, R2, 0x4, R4 ;  /* 0x000000040202c825 */ /* 0x001fe200078e0004 */
[C---:B------:R-:W-:Y:S02]  /*a8a0*/  IADD3 R4, P5, PT, R21.reuse, R0, RZ ;  /* 0x0000000015047210 */ /* 0x040fe40007fbe0ff */
[----:B------:R-:W-:Y:S02]  /*a8b0*/  LOP3.LUT R0, R21, 0x20, RZ, 0xfc, !PT ;  /* 0x0000002015007812 */ /* 0x000fe400078efcff */
[----:B------:R-:W-:Y:S02]  /*a8c0*/  IADD3.X R5, PT, PT, RZ, RZ, RZ, P5, !PT ;  /* 0x000000ffff057210 */ /* 0x000fe40002ffe4ff */
[----:B------:R-:W-:Y:S02]  /*a8d0*/  LEA R8, P6, R4, UR6, 0x2 ;  /* 0x0000000604087c11 */ /* 0x000fe4000f8c10ff */
[----:B------:R-:W-:Y:S02]  /*a8e0*/  ISETP.GE.AND P5, PT, R0, UR4, PT ;  /* 0x0000000400007c0c */ /* 0x000fe4000bfa6270 */
[----:B------:R-:W-:-:S02]  /*a8f0*/  LEA.HI.X R9, R4, UR7, R5, 0x2, P6 ;  /* 0x0000000704097c11 */ /* 0x000fc4000b0f1405 */
[----:B------:R-:W-:-:S09]  /*a900*/  ISETP.GE.AND P6, PT, R13, UR4, PT ;  /* 0x000000040d007c0c */ /* 0x000fd2000bfc6270 */
[----:B------:R-:W2:Y:S04]  /*a910*/  @!P5 LDL R5, [R1+0x134] ;  /* 0x000134000105d983 */ /* 0x000ea80000100800 */
[----:B-----5:R0:W-:Y:S01]  /*a920*/  @!P4 STG.E desc[UR12][R2.64], R11 ;  /* 0x0000000b0200c986 */ /* 0x0201e2000c10190c */
[----:B------:R-:W-:-:S03]  /*a930*/  ISETP.GE.AND P4, PT, R7, UR4, PT ;  /* 0x0000000407007c0c */ /* 0x000fc6000bf86270 */
[----:B0-----:R-:W3:Y:S10]  /*a940*/  @!P6 LDL R2, [R1+0x13c] ;  /* 0x00013c000102e983 */ /* 0x001ef40000100800 */
[----:B------:R-:W4:Y:S04]  /*a950*/  @!P4 LDL R0, [R1+0x138] ;  /* 0x000138000100c983 */ /* 0x000f280000100800 */
[----:B--2---:R0:W-:Y:S04]  /*a960*/  @!P5 STG.E desc[UR12][R8.64+0x80], R5 ;  /* 0x000080050800d986 */ /* 0x0041e8000c10190c */
[----:B---3--:R0:W-:Y:S04]  /*a970*/  @!P6 STG.E desc[UR12][R8.64+0x180], R2 ;  /* 0x000180020800e986 */ /* 0x0081e8000c10190c */
[----:B----4-:R0:W-:Y:S02]  /*a980*/  @!P4 STG.E desc[UR12][R8.64+0x100], R0 ;  /* 0x000100000800c986 */ /* 0x0101e4000c10190c */
.L_x_238:
[----:B------:R-:W-:Y:S05]  /*a990*/  BSYNC.RECONVERGENT B0 ;  /* 0x0000000000007941 */ /* 0x000fea0003800200 */
.L_x_237:
[----:B------:R-:W-:Y:S04]  /*a9a0*/  BSSY.RECONVERGENT B0, `(.L_x_239) ;  /* 0x000001b000007945 */ /* 0x000fe80003800200 */
[----:B------:R-:W-:Y:S05]  /*a9b0*/  @P1 BRA `(.L_x_240) ;  /* 0x0000000000641947 */ /* 0x000fea0003800000 */
[----:B------:R-:W5:Y:S01]  /*a9c0*/  LDCU UR4, c[0x0][0x3cc] ;  /* 0x00007980ff0477ac */ /* 0x000f620008000800 */
[C---:B01----:R-:W-:Y:S02]  /*a9d0*/  LOP3.LUT R2, R21.reuse, 0x20, RZ, 0xfc, !PT ;  /* 0x0000002015027812 */ /* 0x043fe400078efcff */
[C---:B------:R-:W-:Y:S01]  /*a9e0*/  LOP3.LUT R3, R21.reuse, 0x40, RZ, 0xfc, !PT ;  /* 0x0000004015037812 */ /* 0x040fe200078efcff */
[----:B------:R-:W0:Y:S01]  /*a9f0*/  LDCU.64 UR6, c[0x0][0x3b0] ;  /* 0x00007600ff0677ac */ /* 0x000e220008000a00 */
[C---:B------:R-:W-:Y:S02]  /*aa00*/  LOP3.LUT R0, R21.reuse, 0x60, RZ, 0xfc, !PT ;  /* 0x0000006015007812 */ /* 0x040fe400078efcff */
[----:B-----5:R-:W-:Y:S02]  /*aa10*/  ISETP.GE.AND P6, PT, R21, UR4, PT ;  /* 0x0000000415007c0c */ /* 0x020fe4000bfc6270 */
[----:B------:R-:W-:Y:S02]  /*aa20*/  ISETP.GE.AND P1, PT, R2, UR4, PT ;  /* 0x0000000402007c0c */ /* 0x000fe4000bf26270 */
[----:B------:R-:W-:-:S02]  /*aa30*/  ISETP.GE.AND P4, PT, R3, UR4, PT ;  /* 0x0000000403007c0c */ /* 0x000fc4000bf86270 */
[----:B------:R-:W-:-:S07]  /*aa40*/  ISETP.GE.AND P5, PT, R0, UR4, PT ;  /* 0x0000000400007c0c */ /* 0x000fce000bfa6270 */
[----:B------:R-:W5:Y:S01]  /*aa50*/  @!P6 LDL R13, [R1+0x140] ;  /* 0x00014000010de983 */ /* 0x000f620000100800 */
[----:B--234-:R-:W1:Y:S03]  /*aa60*/  @!P6 LDC.64 R4, c[0x0][0x3b0] ;  /* 0x0000ec00ff04eb82 */ /* 0x01ce660000000a00 */
[----:B------:R-:W2:Y:S04]  /*aa70*/  @!P1 LDL R7, [R1+0x144] ;  /* 0x0001440001079983 */ /* 0x000ea80000100800 */
[----:B------:R-:W3:Y:S04]  /*aa80*/  @!P4 LDL R9, [R1+0x148] ;  /* 0x000148000109c983 */ /* 0x000ee80000100800 */
[----:B------:R-:W4:Y:S01]  /*aa90*/  @!P5 LDL R11, [R1+0x14c] ;  /* 0x00014c00010bd983 */ /* 0x000f220000100800 */
[----:B------:R-:W-:-:S04]  /*aaa0*/  IMAD R12, R12, UR4, RZ ;  /* 0x000000040c0c7c24 */ /* 0x000fc8000f8e02ff */
[----:B------:R-:W-:-:S04]  /*aab0*/  @!P6 IMAD.IADD R2, R21, 0x1, R12 ;  /* 0x000000011502e824 */ /* 0x000fc800078e020c */
[----:B-1----:R-:W-:-:S05]  /*aac0*/  @!P6 IMAD.WIDE.U32 R2, R2, 0x4, R4 ;  /* 0x000000040202e825 */ /* 0x002fca00078e0004 */
[----:B-----5:R1:W-:Y:S01]  /*aad0*/  @!P6 STG.E desc[UR12][R2.64], R13 ;  /* 0x0000000d0200e986 */ /* 0x0203e2000c10190c */
[----:B------:R-:W-:-:S04]  /*aae0*/  IADD3 R12, P6, PT, R21, R12, RZ ;  /* 0x0000000c150c7210 */ /* 0x000fc80007fde0ff */
[----:B------:R-:W-:Y:S02]  /*aaf0*/  IADD3.X R5, PT, PT, RZ, RZ, RZ, P6, !PT ;  /* 0x000000ffff057210 */ /* 0x000fe400037fe4ff */
[----:B0-----:R-:W-:-:S04]  /*ab00*/  LEA R4, P6, R12, UR6, 0x2 ;  /* 0x000000060c047c11 */ /* 0x001fc8000f8c10ff */
[----:B------:R-:W-:-:S05]  /*ab10*/  LEA.HI.X R5, R12, UR7, R5, 0x2, P6 ;  /* 0x000000070c057c11 */ /* 0x000fca000b0f1405 */
[----:B--2---:R1:W-:Y:S04]  /*ab20*/  @!P1 STG.E desc[UR12][R4.64+0x80], R7 ;  /* 0x0000800704009986 */ /* 0x0043e8000c10190c */
[----:B---3--:R1:W-:Y:S04]  /*ab30*/  @!P4 STG.E desc[UR12][R4.64+0x100], R9 ;  /* 0x000100090400c986 */ /* 0x0083e8000c10190c */
[----:B----4-:R1:W-:Y:S02]  /*ab40*/  @!P5 STG.E desc[UR12][R4.64+0x180], R11 ;  /* 0x0001800b0400d986 */ /* 0x0103e4000c10190c */
.L_x_240:
[----:B------:R-:W-:Y:S05]  /*ab50*/  BSYNC.RECONVERGENT B0 ;  /* 0x0000000000007941 */ /* 0x000fea0003800200 */
.L_x_239:
[----:B------:R-:W-:Y:S04]  /*ab60*/  BSSY.RECONVERGENT B0, `(.L_x_241) ;  /* 0x000001b000007945 */ /* 0x000fe80003800200 */
[----:B------:R-:W-:Y:S05]  /*ab70*/  @P2 BRA `(.L_x_242) ;  /* 0x0000000000642947 */ /* 0x000fea0003800000 */
[----:B------:R-:W5:Y:S01]  /*ab80*/  LDCU UR4, c[0x0][0x3cc] ;  /* 0x00007980ff0477ac */ /* 0x000f620008000800 */
[C---:B0-----:R-:W-:Y:S02]  /*ab90*/  LOP3.LUT R0, R21.reuse, 0x20, RZ, 0xfc, !PT ;  /* 0x0000002015007812 */ /* 0x041fe400078efcff */
[C---:B-1----:R-:W-:Y:S01]  /*aba0*/  LOP3.LUT R2, R21.reuse, 0x40, RZ, 0xfc, !PT ;  /* 0x0000004015027812 */ /* 0x042fe200078efcff */
[----:B------:R-:W2:Y:S01]  /*abb0*/  LDCU.64 UR6, c[0x0][0x3b0] ;  /* 0x00007600ff0677ac */ /* 0x000ea20008000a00 */
[C---:B------:R-:W-:Y:S02]  /*abc0*/  LOP3.LUT R3, R21.reuse, 0x60, RZ, 0xfc, !PT ;  /* 0x0000006015037812 */ /* 0x040fe400078efcff */
[----:B-----5:R-:W-:Y:S02]  /*abd0*/  ISETP.GE.AND P5, PT, R21, UR4, PT ;  /* 0x0000000415007c0c */ /* 0x020fe4000bfa6270 */
[----:B------:R-:W-:Y:S02]  /*abe0*/  ISETP.GE.AND P4, PT, R0, UR4, PT ;  /* 0x0000000400007c0c */ /* 0x000fe4000bf86270 */
[----:B------:R-:W-:-:S02]  /*abf0*/  ISETP.GE.AND P2, PT, R2, UR4, PT ;  /* 0x0000000402007c0c */ /* 0x000fc4000bf46270 */
[----:B------:R-:W-:-:S07]  /*ac00*/  ISETP.GE.AND P1, PT, R3, UR4, PT ;  /* 0x0000000403007c0c */ /* 0x000fce000bf26270 */
[----:B------:R-:W5:Y:S01]  /*ac10*/  @!P5 LDL R15, [R1+0x150] ;  /* 0x00015000010fd983 */ /* 0x000f620000100800 */
[----:B------:R-:W0:Y:S03]  /*ac20*/  @!P5 LDC.64 R12, c[0x0][0x3b0] ;  /* 0x0000ec00ff0cdb82 */ /* 0x000e260000000a00 */
[----:B------:R-:W5:Y:S04]  /*ac30*/  @!P4 LDL R7, [R1+0x154] ;  /* 0x000154000107c983 */ /* 0x000f680000100800 */
[----:B------:R-:W5:Y:S04]  /*ac40*/  @!P2 LDL R9, [R1+0x158] ;  /* 0x000158000109a983 */ /* 0x000f680000100800 */
[----:B------:R-:W5:Y:S01]  /*ac50*/  @!P1 LDL R11, [R1+0x15c] ;  /* 0x00015c00010b9983 */ /* 0x000f620000100800 */
[----:B------:R-:W-:-:S05]  /*ac60*/  IMAD R10, R10, UR4, RZ ;  /* 0x000000040a0a7c24 */ /* 0x000fca000f8e02ff */
[CC--:B------:R-:W-:Y:S02]  /*ac70*/  IADD3 R0, P6, PT, R21.reuse, R10.reuse, RZ ;  /* 0x0000000a15007210 */ /* 0x0c0fe40007fde0ff */
[----:B------:R-:W-:-:S03]  /*ac80*/  @!P5 IADD3 R2, PT, PT, R21, R10, RZ ;  /* 0x0000000a1502d210 */ /* 0x000fc60007ffe0ff */
[----:B------:R-:W-:Y:S01]  /*ac90*/  IMAD.X R5, RZ, RZ, RZ, P6 ;  /* 0x000000ffff057224 */ /* 0x000fe200030e06ff */
[----:B--234-:R-:W-:Y:S01]  /*aca0*/  LEA R4, P6, R0, UR6, 0x2 ;  /* 0x0000000600047c11 */ /* 0x01cfe2000f8c10ff */
[----:B0-----:R-:W-:-:S03]  /*acb0*/  @!P5 IMAD.WIDE.U32 R2, R2, 0x4, R12 ;  /* 0x000000040202d825 */ /* 0x001fc600078e000c */
[----:B------:R-:W-:Y:S02]  /*acc0*/  LEA.HI.X R5, R0, UR7, R5, 0x2, P6 ;  /* 0x0000000700057c11 */ /* 0x000fe4000b0f1405 */
[----:B-----5:R0:W-:Y:S04]  /*acd0*/  @!P5 STG.E desc[UR12][R2.64], R15 ;  /* 0x0000000f0200d986 */ /* 0x0201e8000c10190c */
[----:B------:R0:W-:Y:S04]  /*ace0*/  @!P4 STG.E desc[UR12][R4.64+0x80], R7 ;  /* 0x000080070400c986 */ /* 0x0001e8000c10190c */
[----:B------:R0:W-:Y:S04]  /*acf0*/  @!P2 STG.E desc[UR12][R4.64+0x100], R9 ;  /* 0x000100090400a986 */ /* 0x0001e8000c10190c */
[----:B------:R0:W-:Y:S02]  /*ad00*/  @!P1 STG.E desc[UR12][R4.64+0x180], R11 ;  /* 0x0001800b04009986 */ /* 0x0001e4000c10190c */
.L_x_242:
[----:B------:R-:W-:Y:S05]  /*ad10*/  BSYNC.RECONVERGENT B0 ;  /* 0x0000000000007941 */ /* 0x000fea0003800200 */
.L_x_241:
        /* <DEDUP_REMOVED lines=18> */
[----:B------:R-:W-:Y:S02]  /*ae40*/  @!P2 IADD3 R2, PT, PT, R21, R6, RZ ;  /* 0x000000061502a210 */ /* 0x000fe40007ffe0ff */
[----:B------:R-:W-:Y:S02]  /*ae50*/  IADD3.X R5, PT, PT, RZ, RZ, RZ, P1, !PT ;  /* 0x000000ffff057210 */ /* 0x000fe40000ffe4ff */
[----:B--234-:R-:W-:Y:S01]  /*ae60*/  LEA R4, P1, R0, UR6, 0x2 ;  /* 0x0000000600047c11 */ /* 0x01cfe2000f8210ff */
[----:B0-----:R-:W-:-:S03]  /*ae70*/  @!P2 IMAD.WIDE.U32 R2, R2, 0x4, R12 ;  /* 0x000000040202a825 */ /* 0x001fc600078e000c */
[----:B------:R-:W-:Y:S02]  /*ae80*/  LEA.HI.X R5, R0, UR7, R5, 0x2, P1 ;  /* 0x0000000700057c11 */ /* 0x000fe400088f1405 */
[----:B-----5:R0:W-:Y:S04]  /*ae90*/  @!P2 STG.E desc[UR12][R2.64], R15 ;  /* 0x0000000f0200a986 */ /* 0x0201e8000c10190c */
[----:B------:R0:W-:Y:S04]  /*aea0*/  @!P3 STG.E desc[UR12][R4.64+0x80], R7 ;  /* 0x000080070400b986 */ /* 0x0001e8000c10190c */
[----:B------:R0:W-:Y:S04]  /*aeb0*/  @!P4 STG.E desc[UR12][R4.64+0x100], R9 ;  /* 0x000100090400c986 */ /* 0x0001e8000c10190c */
[----:B------:R0:W-:Y:S02]  /*aec0*/  @!P5 STG.E desc[UR12][R4.64+0x180], R11 ;  /* 0x0001800b0400d986 */ /* 0x0001e4000c10190c */
.L_x_244:
[----:B------:R-:W-:Y:S05]  /*aed0*/  BSYNC.RECONVERGENT B0 ;  /* 0x0000000000007941 */ /* 0x000fea0003800200 */
.L_x_243:
[----:B------:R-:W-:Y:S05]  /*aee0*/  @P0 EXIT ;  /* 0x000000000000094d */ /* 0x000fea0003800000 */
[----:B------:R-:W5:Y:S01]  /*aef0*/  LDCU UR4, c[0x0][0x3cc] ;  /* 0x00007980ff0477ac */ /* 0x000f620008000800 */
[C---:B0-----:R-:W-:Y:S02]  /*af00*/  LOP3.LUT R0, R21.reuse, 0x20, RZ, 0xfc, !PT ;  /* 0x0000002015007812 */ /* 0x041fe400078efcff */
[C---:B-1----:R-:W-:Y:S01]  /*af10*/  LOP3.LUT R2, R21.reuse, 0x40, RZ, 0xfc, !PT ;  /* 0x0000004015027812 */ /* 0x042fe200078efcff */
[----:B------:R-:W2:Y:S01]  /*af20*/  LDCU.64 UR6, c[0x0][0x3b0] ;  /* 0x00007600ff0677ac */ /* 0x000ea20008000a00 */
[----:B-----5:R-:W-:Y:S02]  /*af30*/  ISETP.GE.AND P1, PT, R21, UR4, PT ;  /* 0x0000000415007c0c */ /* 0x020fe4000bf26270 */
[----:B------:R-:W-:Y:S02]  /*af40*/  ISETP.GE.AND P2, PT, R0, UR4, PT ;  /* 0x0000000400007c0c */ /* 0x000fe4000bf46270 */
[----:B------:R-:W-:-:S09]  /*af50*/  ISETP.GE.AND P3, PT, R2, UR4, PT ;  /* 0x0000000402007c0c */ /* 0x000fd2000bf66270 */
[----:B------:R-:W5:Y:S01]  /*af60*/  @!P1 LDL R13, [R1+0x170] ;  /* 0x00017000010d9983 */ /* 0x000f620000100800 */
[----:B------:R-:W0:Y:S03]  /*af70*/  @!P1 LDC.64 R10, c[0x0][0x3b0] ;  /* 0x0000ec00ff0a9b82 */ /* 0x000e260000000a00 */
[----:B------:R-:W5:Y:S04]  /*af80*/  @!P2 LDL R7, [R1+0x174] ;  /* 0x000174000107a983 */ /* 0x000f680000100800 */
[----:B------:R-:W5:Y:S01]  /*af90*/  @!P3 LDL R9, [R1+0x178] ;  /* 0x000178000109b983 */ /* 0x000f620000100800 */
[----:B------:R-:W-:-:S04]  /*afa0*/  IMAD R0, R19, UR4, RZ ;  /* 0x0000000413007c24 */ /* 0x000fc8000f8e02ff */
[C---:B------:R-:W-:Y:S01]  /*afb0*/  @!P1 IMAD.IADD R2, R21.reuse, 0x1, R0 ;  /* 0x0000000115029824 */ /* 0x040fe200078e0200 */
[C---:B------:R-:W-:Y:S02]  /*afc0*/  IADD3 R5, P0, PT, R21.reuse, R0, RZ ;  /* 0x0000000015057210 */ /* 0x040fe40007f1e0ff */
[----:B------:R-:W-:Y:S02]  /*afd0*/  LOP3.LUT R21, R21, 0x60, RZ, 0xfc, !PT ;  /* 0x0000006015157812 */ /* 0x000fe400078efcff */
[----:B------:R-:W-:Y:S02]  /*afe0*/  IADD3.X R0, PT, PT, RZ, RZ, RZ, P0, !PT ;  /* 0x000000ffff007210 */ /* 0x000fe400007fe4ff */
[----:B------:R-:W-:Y:S02]  /*aff0*/  ISETP.GE.AND P4, PT, R21, UR4, PT ;  /* 0x0000000415007c0c */ /* 0x000fe4000bf86270 */
[----:B--234-:R-:W-:Y:S01]  /*b000*/  LEA R4, P0, R5, UR6, 0x2 ;  /* 0x0000000605047c11 */ /* 0x01cfe2000f8010ff */
[----:B0-----:R-:W-:-:S03]  /*b010*/  @!P1 IMAD.WIDE.U32 R2, R2, 0x4, R10 ;  /* 0x0000000402029825 */ /* 0x001fc600078e000a */
[----:B------:R-:W-:Y:S02]  /*b020*/  LEA.HI.X R5, R5, UR7, R0, 0x2, P0 ;  /* 0x0000000705057c11 */ /* 0x000fe400080f1400 */
[----:B-----5:R0:W-:Y:S04]  /*b030*/  @!P1 STG.E desc[UR12][R2.64], R13 ;  /* 0x0000000d02009986 */ /* 0x0201e8000c10190c */
[----:B------:R0:W-:Y:S04]  /*b040*/  @!P2 STG.E desc[UR12][R4.64+0x80], R7 ;  /* 0x000080070400a986 */ /* 0x0001e8000c10190c */
[----:B------:R0:W-:Y:S01]  /*b050*/  @!P3 STG.E desc[UR12][R4.64+0x100], R9 ;  /* 0x000100090400b986 */ /* 0x0001e2000c10190c */
[----:B------:R-:W-:Y:S05]  /*b060*/  @P4 EXIT ;  /* 0x000000000000494d */ /* 0x000fea0003800000 */
[----:B0-----:R-:W2:Y:S04]  /*b070*/  LDL R3, [R1+0x17c] ;  /* 0x00017c0001037983 */ /* 0x001ea80000100800 */
[----:B--2---:R-:W-:Y:S01]  /*b080*/  STG.E desc[UR12][R4.64+0x180], R3 ;  /* 0x0001800304007986 */ /* 0x004fe2000c10190c */
[----:B------:R-:W-:Y:S05]  /*b090*/  EXIT ;  /* 0x000000000000794d */ /* 0x000fea0003800000 */
.L_x_2:
[----:B------:R-:W-:Y:S01]  /*b0a0*/  HFMA2 R12, -RZ, RZ, 0, 1.847743988037109375e-06 ;  /* 0x0000001fff0c7431 */ /* 0x000fe200000001ff */
[----:B------:R-:W-:Y:S01]  /*b0b0*/  MOV R24, R10 ;  /* 0x0000000a00187202 */ /* 0x000fe20000000f00 */
[----:B------:R-:W-:Y:S01]  /*b0c0*/  IMAD.MOV.U32 R13, RZ, RZ, 0x10 ;  /* 0x00000010ff0d7424 */ /* 0x000fe200078e00ff */
[----:B------:R-:W-:-:S07]  /*b0d0*/  MOV R11, 0xffffffff ;  /* 0xffffffff000b7802 */ /* 0x000fce0000000f00 */
[----:B------:R-:W-:Y:S05]  /*b0e0*/  WARPSYNC.COLLECTIVE R11, `(.L_x_245) ;  /* 0x000000000b087348 */ /* 0x000fea0003c00000 */
[----:B------:R0:W1:Y:S02]  /*b0f0*/  SHFL.BFLY P1, R14, R24, R13, R12 ;  /* 0x0c00000d180e7389 */ /* 0x000064000002000c */
[----:B01----:R-:W-:Y:S05]  /*b100*/  ENDCOLLECTIVE ;  /* 0x000000000000791b */ /* 0x003fea0003800000 */
.L_x_245:
[----:B------:R-:W-:Y:S02]  /*b110*/  HFMA2 R13, -RZ, RZ, 0, 4.76837158203125e-07 ;  /* 0x00000008ff0d7431 */ /* 0x000fe400000001ff */
[----:B------:R-:W-:-:S04]  /*b120*/  FADD R3, R14, R10 ;  /* 0x0000000a0e037221 */ /* 0x000fc80000000000 */
[----:B------:R-:W-:-:S07]  /*b130*/  IMAD.MOV.U32 R24, RZ, RZ, R3 ;  /* 0x000000ffff187224 */ /* 0x000fce00078e0003 */
[----:B------:R-:W-:Y:S05]  /*b140*/  WARPSYNC.COLLECTIVE R11, `(.L_x_246) ;  /* 0x000000000b087348 */ /* 0x000fea0003c00000 */
[----:B------:R0:W1:Y:S02]  /*b150*/  SHFL.BFLY P1, R14, R24, R13, R12 ;  /* 0x0c00000d180e7389 */ /* 0x000064000002000c */
[----:B01----:R-:W-:Y:S05]  /*b160*/  ENDCOLLECTIVE ;  /* 0x000000000000791b */ /* 0x003fea0003800000 */
.L_x_246:
[----:B------:R-:W-:Y:S02]  /*b170*/  IMAD.MOV.U32 R13, RZ, RZ, 0x4 ;  /* 0x00000004ff0d7424 */ /* 0x000fe400078e00ff */
[----:B------:R-:W-:-:S05]  /*b180*/  FADD R4, R3, R14 ;  /* 0x0000000e03047221 */ /* 0x000fca0000000000 */
[----:B------:R-:W-:-:S07]  /*b190*/  MOV R24, R4 ;  /* 0x0000000400187202 */ /* 0x000fce0000000f00 */
[----:B------:R-:W-:Y:S05]  /*b1a0*/  WARPSYNC.COLLECTIVE R11, `(.L_x_247) ;  /* 0x000000000b087348 */ /* 0x000fea0003c00000 */
[----:B------:R0:W1:Y:S02]  /*b1b0*/  SHFL.BFLY P1, R14, R24, R13, R12 ;  /* 0x0c00000d180e7389 */ /* 0x000064000002000c */
[----:B01----:R-:W-:Y:S05]  /*b1c0*/  ENDCOLLECTIVE ;  /* 0x000000000000791b */ /* 0x003fea0003800000 */
.L_x_247:
[----:B------:R-:W-:Y:S02]  /*b1d0*/  HFMA2 R13, -RZ, RZ, 0, 1.1920928955078125e-07 ;  /* 0x00000002ff0d7431 */ /* 0x000fe400000001ff */
[----:B------:R-:W-:-:S05]  /*b1e0*/  FADD R5, R4, R14 ;  /* 0x0000000e04057221 */ /* 0x000fca0000000000 */
[----:B------:R-:W-:-:S07]  /*b1f0*/  MOV R24, R5 ;  /* 0x0000000500187202 */ /* 0x000fce0000000f00 */
[----:B------:R-:W-:Y:S05]  /*b200*/  WARPSYNC.COLLECTIVE R11, `(.L_x_248) ;  /* 0x000000000b087348 */ /* 0x000fea0003c00000 */
[----:B------:R0:W1:Y:S02]  /*b210*/  SHFL.BFLY P1, R14, R24, R13, R12 ;  /* 0x0c00000d180e7389 */ /* 0x000064000002000c */
[----:B01----:R-:W-:Y:S05]  /*b220*/  ENDCOLLECTIVE ;  /* 0x000000000000791b */ /* 0x003fea0003800000 */
.L_x_248:
[----:B------:R-:W-:Y:S01]  /*b230*/  MOV R13, 0x1 ;  /* 0x00000001000d7802 */ /* 0x000fe20000000f00 */
[----:B------:R-:W-:-:S04]  /*b240*/  FADD R7, R5, R14 ;  /* 0x0000000e05077221 */ /* 0x000fc80000000000 */
[----:B------:R-:W-:-:S07]  /*b250*/  IMAD.MOV.U32 R24, RZ, RZ, R7 ;  /* 0x000000ffff187224 */ /* 0x000fce00078e0007 */
[----:B------:R-:W-:Y:S05]  /*b260*/  WARPSYNC.COLLECTIVE R11, `(.L_x_249) ;  /* 0x000000000b087348 */ /* 0x000fea0003c00000 */
[----:B------:R0:W1:Y:S02]  /*b270*/  SHFL.BFLY P1, R14, R24, R13, R12 ;  /* 0x0c00000d180e7389 */ /* 0x000064000002000c */
[----:B01----:R-:W-:Y:S05]  /*b280*/  ENDCOLLECTIVE ;  /* 0x000000000000791b */ /* 0x003fea0003800000 */
.L_x_249:
[----:B------:R-:W-:Y:S05]  /*b290*/  BRA `(.L_x_250) ;  /* 0xffffff5000ec7947 */ /* 0x000fea000383ffff */
.L_x_5:
[----:B------:R-:W-:Y:S01]  /*b2a0*/  HFMA2 R12, -RZ, RZ, 0, 1.847743988037109375e-06 ;  /* 0x0000001fff0c7431 */ /* 0x000fe200000001ff */
[----:B------:R-:W-:Y:S01]  /*b2b0*/  BSSY B1, `(.L_x_251) ;  /* 0x0000007000017945 */ /* 0x000fe20003800000 */
[----:B------:R-:W-:Y:S01]  /*b2c0*/  MOV R24, R8 ;  /* 0x0000000800187202 */ /* 0x000fe20000000f00 */
[----:B------:R-:W-:Y:S01]  /*b2d0*/  IMAD.MOV.U32 R13, RZ, RZ, 0x10 ;  /* 0x00000010ff0d7424 */ /* 0x000fe200078e00ff */
[----:B------:R-:W-:-:S07]  /*b2e0*/  MOV R11, 0xffffffff ;  /* 0xffffffff000b7802 */ /* 0x000fce0000000f00 */
[----:B------:R-:W-:Y:S05]  /*b2f0*/  WARPSYNC.COLLECTIVE R11, `(.L_x_252) ;  /* 0x000000000b087348 */ /* 0x000fea0003c00000 */
[----:B------:R0:W1:Y:S02]  /*b300*/  SHFL.BFLY P1, R14, R24, R13, R12 ;  /* 0x0c00000d180e7389 */ /* 0x000064000002000c */
[----:B01----:R-:W-:Y:S05]  /*b310*/  ENDCOLLECTIVE ;  /* 0x000000000000791b */ /* 0x003fea0003800000 */
.L_x_252:
[----:B------:R-:W-:Y:S05]  /*b320*/  BSYNC B1 ;  /* 0x0000000000017941 */ /* 0x000fea0003800000 */
.L_x_251:
[----:B------:R-:W-:Y:S02]  /*b330*/  HFMA2 R12, -RZ, RZ, 0, 1.847743988037109375e-06 ;  /* 0x0000001fff0c7431 */ /* 0x000fe400000001ff */
[----:B------:R-:W-:Y:S01]  /*b340*/  FADD R24, R14, R8 ;  /* 0x000000080e187221 */ /* 0x000fe20000000000 */
[----:B------:R-:W-:Y:S01]  /*b350*/  IMAD.MOV.U32 R13, RZ, RZ, 0x8 ;  /* 0x00000008ff0d7424 */ /* 0x000fe200078e00ff */
[----:B------:R-:W-:-:S07]  /*b360*/  MOV R11, 0xffffffff ;  /* 0xffffffff000b7802 */ /* 0x000fce0000000f00 */
[----:B------:R-:W-:Y:S05]  /*b370*/  WARPSYNC.COLLECTIVE R11, `(.L_x_253) ;  /* 0x000000000b087348 */ /* 0x000fea0003c00000 */
[----:B------:R0:W1:Y:S02]  /*b380*/  SHFL.BFLY P1, R14, R24, R13, R12 ;  /* 0x0c00000d180e7389 */ /* 0x000064000002000c */
[----:B01----:R-:W-:Y:S05]  /*b390*/  ENDCOLLECTIVE ;  /* 0x000000000000791b */ /* 0x003fea0003800000 */
.L_x_253:
[----:B------:R-:W-:Y:S02]  /*b3a0*/  HFMA2 R13, -RZ, RZ, 0, 2.384185791015625e-07 ;  /* 0x00000004ff0d7431 */ /* 0x000fe400000001ff */
[----:B------:R-:W-:-:S04]  /*b3b0*/  FADD R3, R24, R14 ;  /* 0x0000000e18037221 */ /* 0x000fc80000000000 */
[----:B------:R-:W-:-:S07]  /*b3c0*/  IMAD.MOV.U32 R24, RZ, RZ, R3 ;  /* 0x000000ffff187224 */ /* 0x000fce00078e0003 */
[----:B------:R-:W-:Y:S05]  /*b3d0*/  WARPSYNC.COLLECTIVE R11, `(.L_x_254) ;  /* 0x000000000b087348 */ /* 0x000fea0003c00000 */
[----:B------:R0:W1:Y:S02]  /*b3e0*/  SHFL.BFLY P1, R14, R24, R13, R12 ;  /* 0x0c00000d180e7389 */ /* 0x000064000002000c */
[----:B01----:R-:W-:Y:S05]  /*b3f0*/  ENDCOLLECTIVE ;  /* 0x000000000000791b */ /* 0x003fea0003800000 */
.L_x_254:
[----:B------:R-:W-:Y:S02]  /*b400*/  IMAD.MOV.U32 R13, RZ, RZ, 0x2 ;  /* 0x00000002ff0d7424 */ /* 0x000fe400078e00ff */
[----:B------:R-:W-:-:S05]  /*b410*/  FADD R4, R3, R14 ;  /* 0x0000000e03047221 */ /* 0x000fca0000000000 */
[----:B------:R-:W-:-:S07]  /*b420*/  MOV R24, R4 ;  /* 0x0000000400187202 */ /* 0x000fce0000000f00 */
[----:B------:R-:W-:Y:S05]  /*b430*/  WARPSYNC.COLLECTIVE R11, `(.L_x_255) ;  /* 0x000000000b087348 */ /* 0x000fea0003c00000 */
[----:B------:R0:W1:Y:S02]  /*b440*/  SHFL.BFLY P1, R14, R24, R13, R12 ;  /* 0x0c00000d180e7389 */ /* 0x000064000002000c */
[----:B01----:R-:W-:Y:S05]  /*b450*/  ENDCOLLECTIVE ;  /* 0x000000000000791b */ /* 0x003fea0003800000 */
.L_x_255:
[----:B------:R-:W-:Y:S02]  /*b460*/  HFMA2 R13, -RZ, RZ, 0, 5.9604644775390625e-08 ;  /* 0x00000001ff0d7431 */ /* 0x000fe400000001ff */
[----:B------:R-:W-:-:S05]  /*b470*/  FADD R5, R4, R14 ;  /* 0x0000000e04057221 */ /* 0x000fca0000000000 */
[----:B------:R-:W-:-:S07]  /*b480*/  MOV R24, R5 ;  /* 0x0000000500187202 */ /* 0x000fce0000000f00 */
[----:B------:R-:W-:Y:S05]  /*b490*/  WARPSYNC.COLLECTIVE R11, `(.L_x_256) ;  /* 0x000000000b087348 */ /* 0x000fea0003c00000 */
[----:B------:R0:W1:Y:S02]  /*b4a0*/  SHFL.BFLY P1, R14, R24, R13, R12 ;  /* 0x0c00000d180e7389 */ /* 0x000064000002000c */
[----:B01----:R-:W-:Y:S05]  /*b4b0*/  ENDCOLLECTIVE ;  /* 0x000000000000791b */ /* 0x003fea0003800000 */
.L_x_256:
[----:B------:R-:W-:Y:S05]  /*b4c0*/  BRA `(.L_x_257) ;  /* 0xffffff5400b87947 */ /* 0x000fea000383ffff */
.L_x_8:
[----:B------:R-:W-:Y:S01]  /*b4d0*/  HFMA2 R12, -RZ, RZ, 0, 1.847743988037109375e-06 ;  /* 0x0000001fff0c7431 */ /* 0x000fe200000001ff */
[----:B------:R-:W-:Y:S01]  /*b4e0*/  BSSY B1, `(.L_x_258) ;  /* 0x0000007000017945 */ /* 0x000fe20003800000 */
[----:B------:R-:W-:Y:S01]  /*b4f0*/  IMAD.MOV.U32 R24, RZ, RZ, R8 ;  /* 0x000000ffff187224 */ /* 0x000fe200078e0008 */
[----:B------:R-:W-:Y:S01]  /*b500*/  MOV R13, 0x10 ;  /* 0x00000010000d7802 */ /* 0x000fe20000000f00 */
[----:B------:R-:W-:-:S07]  /*b510*/  IMAD.MOV.U32 R11, RZ, RZ, -0x1 ;  /* 0xffffffffff0b7424 */ /* 0x000fce00078e00ff */
[----:B------:R-:W-:Y:S05]  /*b520*/  WARPSYNC.COLLECTIVE R11, `(.L_x_259) ;  /* 0x000000000b087348 */ /* 0x000fea0003c00000 */
[----:B------:R0:W1:Y:S02]  /*b530*/  SHFL.BFLY P1, R14, R24, R13, R12 ;  /* 0x0c00000d180e7389 */ /* 0x000064000002000c */
[----:B01----:R-:W-:Y:S05]  /*b540*/  ENDCOLLECTIVE ;  /* 0x000000000000791b */ /* 0x003fea0003800000 */
.L_x_259:
[----:B------:R-:W-:Y:S05]  /*b550*/  BSYNC B1 ;  /* 0x0000000000017941 */ /* 0x000fea0003800000 */
.L_x_258:
[----:B------:R-:W-:Y:S02]  /*b560*/  HFMA2 R12, -RZ, RZ, 0, 1.847743988037109375e-06 ;  /* 0x0000001fff0c7431 */ /* 0x000fe400000001ff */
[----:B------:R-:W-:Y:S01]  /*b570*/  FADD R24, R14, R8 ;  /* 0x000000080e187221 */ /* 0x000fe20000000000 */
[----:B------:R-:W-:Y:S01]  /*b580*/  MOV R13, 0x8 ;  /* 0x00000008000d7802 */ /* 0x000fe20000000f00 */
[----:B------:R-:W-:-:S07]  /*b590*/  IMAD.MOV.U32 R11, RZ, RZ, -0x1 ;  /* 0xffffffffff0b7424 */ /* 0x000fce00078e00ff */
[----:B------:R-:W-:Y:S05]  /*b5a0*/  WARPSYNC.COLLECTIVE R11, `(.L_x_260) ;  /* 0x000000000b087348 */ /* 0x000fea0003c00000 */
[----:B------:R0:W1:Y:S02]  /*b5b0*/  SHFL.BFLY P1, R14, R24, R13, R12 ;  /* 0x0c00000d180e7389 */ /* 0x000064000002000c */
[----:B01----:R-:W-:Y:S05]  /*b5c0*/  ENDCOLLECTIVE ;  /* 0x000000000000791b */ /* 0x003fea0003800000 */
.L_x_260:
[----:B------:R-:W-:Y:S02]  /*b5d0*/  HFMA2 R13, -RZ, RZ, 0, 2.384185791015625e-07 ;  /* 0x00000004ff0d7431 */ /* 0x000fe400000001ff */
[----:B------:R-:W-:-:S05]  /*b5e0*/  FADD R3, R24, R14 ;  /* 0x0000000e18037221 */ /* 0x000fca0000000000 */
[----:B------:R-:W-:-:S07]  /*b5f0*/  MOV R24, R3 ;  /* 0x0000000300187202 */ /* 0x000fce0000000f00 */
[----:B------:R-:W-:Y:S05]  /*b600*/  WARPSYNC.COLLECTIVE R11, `(.L_x_261) ;  /* 0x000000000b087348 */ /* 0x000fea0003c00000 */
[----:B------:R0:W1:Y:S02]  /*b610*/  SHFL.BFLY P1, R14, R24, R13, R12 ;  /* 0x0c00000d180e7389 */ /* 0x000064000002000c */
[----:B01----:R-:W-:Y:S05]  /*b620*/  ENDCOLLECTIVE ;  /* 0x000000000000791b */ /* 0x003fea0003800000 */
.L_x_261:
[----:B------:R-:W-:Y:S01]  /*b630*/  MOV R13, 0x2 ;  /* 0x00000002000d7802 */ /* 0x000fe20000000f00 */
[----:B------:R-:W-:-:S04]  /*b640*/  FADD R4, R3, R14 ;  /* 0x0000000e03047221 */ /* 0x000fc80000000000 */
[----:B------:R-:W-:-:S07]  /*b650*/  IMAD.MOV.U32 R24, RZ, RZ, R4 ;  /* 0x000000ffff187224 */ /* 0x000fce00078e0004 */
[----:B------:R-:W-:Y:S05]  /*b660*/  WARPSYNC.COLLECTIVE R11, `(.L_x_262) ;  /* 0x000000000b087348 */ /* 0x000fea0003c00000 */
[----:B------:R0:W1:Y:S02]  /*b670*/  SHFL.BFLY P1, R14, R24, R13, R12 ;  /* 0x0c00000d180e7389 */ /* 0x000064000002000c */
[----:B01----:R-:W-:Y:S05]  /*b680*/  ENDCOLLECTIVE ;  /* 0x000000000000791b */ /* 0x003fea0003800000 */
.L_x_262:
[----:B------:R-:W-:Y:S02]  /*b690*/  IMAD.MOV.U32 R13, RZ, RZ, 0x1 ;  /* 0x00000001ff0d7424 */ /* 0x000fe400078e00ff */
[----:B------:R-:W-:-:S05]  /*b6a0*/  FADD R5, R4, R14 ;  /* 0x0000000e04057221 */ /* 0x000fca0000000000 */
[----:B------:R-:W-:-:S07]  /*b6b0*/  MOV R24, R5 ;  /* 0x0000000500187202 */ /* 0x000fce0000000f00 */
[----:B------:R-:W-:Y:S05]  /*b6c0*/  WARPSYNC.COLLECTIVE R11, `(.L_x_263) ;  /* 0x000000000b087348 */ /* 0x000fea0003c00000 */
[----:B------:R0:W1:Y:S02]  /*b6d0*/  SHFL.BFLY P1, R14, R24, R13, R12 ;  /* 0x0c00000d180e7389 */ /* 0x000064000002000c */
[----:B01----:R-:W-:Y:S05]  /*b6e0*/  ENDCOLLECTIVE ;  /* 0x000000000000791b */ /* 0x003fea0003800000 */
.L_x_263:
[----:B------:R-:W-:Y:S05]  /*b6f0*/  BRA `(.L_x_264) ;  /* 0xffffff5800847947 */ /* 0x000fea000383ffff */
.L_x_11:
[----:B------:R-:W-:Y:S01]  /*b700*/  HFMA2 R13, -RZ, RZ, 0, 9.5367431640625e-07 ;  /* 0x00000010ff0d7431 */ /* 0x000fe200000001ff */
[----:B------:R-:W-:Y:S01]  /*b710*/  BSSY B1, `(.L_x_265) ;  /* 0x0000007000017945 */ /* 0x000fe20003800000 */
[----:B------:R-:W-:Y:S01]  /*b720*/  MOV R24, R8 ;  /* 0x0000000800187202 */ /* 0x000fe20000000f00 */
[----:B------:R-:W-:Y:S01]  /*b730*/  IMAD.MOV.U32 R12, RZ, RZ, 0x1f ;  /* 0x0000001fff0c7424 */ /* 0x000fe200078e00ff */
[----:B------:R-:W-:-:S07]  /*b740*/  MOV R11, 0xffffffff ;  /* 0xffffffff000b7802 */ /* 0x000fce0000000f00 */
[----:B------:R-:W-:Y:S05]  /*b750*/  WARPSYNC.COLLECTIVE R11, `(.L_x_266) ;  /* 0x000000000b087348 */ /* 0x000fea0003c00000 */
[----:B------:R0:W1:Y:S02]  /*b760*/  SHFL.BFLY P1, R14, R24, R13, R12 ;  /* 0x0c00000d180e7389 */ /* 0x000064000002000c */
[----:B01----:R-:W-:Y:S05]  /*b770*/  ENDCOLLECTIVE ;  /* 0x000000000000791b */ /* 0x003fea0003800000 */
.L_x_266:
[----:B------:R-:W-:Y:S05]  /*b780*/  BSYNC B1 ;  /* 0x0000000000017941 */ /* 0x000fea0003800000 */
.L_x_265:
[----:B------:R-:W-:Y:S02]  /*b790*/  HFMA2 R13, -RZ, RZ, 0, 4.76837158203125e-07 ;  /* 0x00000008ff0d7431 */ /* 0x000fe400000001ff */
[----:B------:R-:W-:Y:S01]  /*b7a0*/  FADD R24, R14, R8 ;  /* 0x000000080e187221 */ /* 0x000fe20000000000 */
[----:B------:R-:W-:Y:S01]  /*b7b0*/  IMAD.MOV.U32 R12, RZ, RZ, 0x1f ;  /* 0x0000001fff0c7424 */ /* 0x000fe200078e00ff */
[----:B------:R-:W-:-:S07]  /*b7c0*/  MOV R11, 0xffffffff ;  /* 0xffffffff000b7802 */ /* 0x000fce0000000f00 */
[----:B------:R-:W-:Y:S05]  /*b7d0*/  WARPSYNC.COLLECTIVE R11, `(.L_x_267) ;  /* 0x000000000b087348 */ /* 0x000fea0003c00000 */
[----:B------:R0:W1:Y:S02]  /*b7e0*/  SHFL.BFLY P1, R14, R24, R13, R12 ;  /* 0x0c00000d180e7389 */ /* 0x000064000002000c */
[----:B01----:R-:W-:Y:S05]  /*b7f0*/  ENDCOLLECTIVE ;  /* 0x000000000000791b */ /* 0x003fea0003800000 */
.L_x_267:
[----:B------:R-:W-:Y:S02]  /*b800*/  IMAD.MOV.U32 R13, RZ, RZ, 0x4 ;  /* 0x00000004ff0d7424 */ /* 0x000fe400078e00ff */
[----:B------:R-:W-:-:S05]  /*b810*/  FADD R3, R24, R14 ;  /* 0x0000000e18037221 */ /* 0x000fca0000000000 */
[----:B------:R-:W-:-:S07]  /*b820*/  MOV R24, R3 ;  /* 0x0000000300187202 */ /* 0x000fce0000000f00 */
[----:B------:R-:W-:Y:S05]  /*b830*/  WARPSYNC.COLLECTIVE R11, `(.L_x_268) ;  /* 0x000000000b087348 */ /* 0x000fea0003c00000 */
[----:B------:R0:W1:Y:S02]  /*b840*/  SHFL.BFLY P1, R14, R24, R13, R12 ;  /* 0x0c00000d180e7389 */ /* 0x000064000002000c */
[----:B01----:R-:W-:Y:S05]  /*b850*/  ENDCOLLECTIVE ;  /* 0x000000000000791b */ /* 0x003fea0003800000 */
.L_x_268:
[----:B------:R-:W-:Y:S02]  /*b860*/  HFMA2 R13, -RZ, RZ, 0, 1.1920928955078125e-07 ;  /* 0x00000002ff0d7431 */ /* 0x000fe400000001ff */
[----:B------:R-:W-:-:S05]  /*b870*/  FADD R4, R3, R14 ;  /* 0x0000000e03047221 */ /* 0x000fca0000000000 */
[----:B------:R-:W-:-:S07]  /*b880*/  MOV R24, R4 ;  /* 0x0000000400187202 */ /* 0x000fce0000000f00 */
[----:B------:R-:W-:Y:S05]  /*b890*/  WARPSYNC.COLLECTIVE R11, `(.L_x_269) ;  /* 0x000000000b087348 */ /* 0x000fea0003c00000 */
[----:B------:R0:W1:Y:S02]  /*b8a0*/  SHFL.BFLY P1, R14, R24, R13, R12 ;  /* 0x0c00000d180e7389 */ /* 0x000064000002000c */
[----:B01----:R-:W-:Y:S05]  /*b8b0*/  ENDCOLLECTIVE ;  /* 0x000000000000791b */ /* 0x003fea0003800000 */
.L_x_269:
[----:B------:R-:W-:Y:S01]  /*b8c0*/  MOV R13, 0x1 ;  /* 0x00000001000d7802 */ /* 0x000fe20000000f00 */
[----:B------:R-:W-:-:S04]  /*b8d0*/  FADD R5, R4, R14 ;  /* 0x0000000e04057221 */ /* 0x000fc80000000000 */
[----:B------:R-:W-:-:S07]  /*b8e0*/  IMAD.MOV.U32 R24, RZ, RZ, R5 ;  /* 0x000000ffff187224 */ /* 0x000fce00078e0005 */
[----:B------:R-:W-:Y:S05]  /*b8f0*/  WARPSYNC.COLLECTIVE R11, `(.L_x_270) ;  /* 0x000000000b087348 */ /* 0x000fea0003c00000 */
[----:B------:R0:W1:Y:S02]  /*b900*/  SHFL.BFLY P1, R14, R24, R13, R12 ;  /* 0x0c00000d180e7389 */ /* 0x000064000002000c */
[----:B01----:R-:W-:Y:S05]  /*b910*/  ENDCOLLECTIVE ;  /* 0x000000000000791b */ /* 0x003fea0003800000 */
.L_x_270:
[----:B------:R-:W-:Y:S05]  /*b920*/  BRA `(.L_x_271) ;  /* 0xffffff5c00507947 */ /* 0x000fea000383ffff */
.L_x_14:
        /* <DEDUP_REMOVED lines=8> */
.L_x_273:
[----:B------:R-:W-:Y:S05]  /*b9b0*/  BSYNC B1 ;  /* 0x0000000000017941 */ /* 0x000fea0003800000 */
.L_x_272:
[----:B------:R-:W-:Y:S02]  /*b9c0*/  HFMA2 R12, -RZ, RZ, 0, 1.847743988037109375e-06 ;  /* 0x0000001fff0c7431 */ /* 0x000fe400000001ff */
[----:B------:R-:W-:Y:S01]  /*b9d0*/  FADD R24, R14, R8 ;  /* 0x000000080e187221 */ /* 0x000fe20000000000 */
[----:B------:R-:W-:Y:S01]  /*b9e0*/  IMAD.MOV.U32 R13, RZ, RZ, 0x8 ;  /* 0x00000008ff0d7424 */ /* 0x000fe200078e00ff */
[----:B------:R-:W-:-:S07]  /*b9f0*/  MOV R11, 0xffffffff ;  /* 0xffffffff000b7802 */ /* 0x000fce0000000f00 */
[----:B------:R-:W-:Y:S05]  /*ba00*/  WARPSYNC.COLLECTIVE R11, `(.L_x_274) ;  /* 0x000000000b087348 */ /* 0x000fea0003c00000 */
[----:B------:R0:W1:Y:S02]  /*ba10*/  SHFL.BFLY P1, R14, R24, R13, R12 ;  /* 0x0c00000d180e7389 */ /* 0x000064000002000c */
[----:B01----:R-:W-:Y:S05]  /*ba20*/  ENDCOLLECTIVE ;  /* 0x000000000000791b */ /* 0x003fea0003800000 */
.L_x_274:
[----:B------:R-:W-:Y:S02]  /*ba30*/  HFMA2 R13, -RZ, RZ, 0, 2.384185791015625e-07 ;  /* 0x00000004ff0d7431 */ /* 0x000fe400000001ff */
[----:B------:R-:W-:-:S04]  /*ba40*/  FADD R3, R24, R14 ;  /* 0x0000000e18037221 */ /* 0x000fc80000000000 */
[----:B------:R-:W-:-:S07]  /*ba50*/  IMAD.MOV.U32 R24, RZ, RZ, R3 ;  /* 0x000000ffff187224 */ /* 0x000fce00078e0003 */
[----:B------:R-:W-:Y:S05]  /*ba60*/  WARPSYNC.COLLECTIVE R11, `(.L_x_275) ;  /* 0x000000000b087348 */ /* 0x000fea0003c00000 */
[----:B------:R0:W1:Y:S02]  /*ba70*/  SHFL.BFLY P1, R14, R24, R13, R12 ;  /* 0x0c00000d180e7389 */ /* 0x000064000002000c */
[----:B01----:R-:W-:Y:S05]  /*ba80*/  ENDCOLLECTIVE ;  /* 0x000000000000791b */ /* 0x003fea0003800000 */
.L_x_275:
[----:B------:R-:W-:Y:S02]  /*ba90*/  IMAD.MOV.U32 R13, RZ, RZ, 0x2 ;  /* 0x00000002ff0d7424 */ /* 0x000fe400078e00ff */
[----:B------:R-:W-:-:S05]  /*baa0*/  FADD R4, R3, R14 ;  /* 0x0000000e03047221 */ /* 0x000fca0000000000 */
[----:B------:R-:W-:-:S07]  /*bab0*/  MOV R24, R4 ;  /* 0x0000000400187202 */ /* 0x000fce0000000f00 */
[----:B------:R-:W-:Y:S05]  /*bac0*/  WARPSYNC.COLLECTIVE R11, `(.L_x_276) ;  /* 0x000000000b087348 */ /* 0x000fea0003c00000 */
[----:B------:R0:W1:Y:S02]  /*bad0*/  SHFL.BFLY P1, R14, R24, R13, R12 ;  /* 0x0c00000d180e7389 */ /* 0x000064000002000c */
[----:B01----:R-:W-:Y:S05]  /*bae0*/  ENDCOLLECTIVE ;  /* 0x000000000000791b */ /* 0x003fea0003800000 */
.L_x_276:
[----:B------:R-:W-:Y:S02]  /*baf0*/  HFMA2 R13, -RZ, RZ, 0, 5.9604644775390625e-08 ;  /* 0x00000001ff0d7431 */ /* 0x000fe400000001ff */
[----:B------:R-:W-:-:S05]  /*bb00*/  FADD R5, R4, R14 ;  /* 0x0000000e04057221 */ /* 0x000fca0000000000 */
[----:B------:R-:W-:-:S07]  /*bb10*/  MOV R24, R5 ;  /* 0x0000000500187202 */ /* 0x000fce0000000f00 */
[----:B------:R-:W-:Y:S05]  /*bb20*/  WARPSYNC.COLLECTIVE R11, `(.L_x_277) ;  /* 0x000000000b087348 */ /* 0x000fea0003c00000 */
[----:B------:R0:W1:Y:S02]  /*bb30*/  SHFL.BFLY P1, R14, R24, R13, R12 ;  /* 0x0c00000d180e7389 */ /* 0x000064000002000c */
[----:B01----:R-:W-:Y:S05]  /*bb40*/  ENDCOLLECTIVE ;  /* 0x000000000000791b */ /* 0x003fea0003800000 */
.L_x_277:
[----:B------:R-:W-:Y:S05]  /*bb50*/  BRA `(.L_x_278) ;  /* 0xffffff60001c7947 */ /* 0x000fea000383ffff */
.L_x_17:
        /* <DEDUP_REMOVED lines=8> */
.L_x_280:
[----:B------:R-:W-:Y:S05]  /*bbe0*/  BSYNC B1 ;  /* 0x0000000000017941 */ /* 0x000fea0003800000 */
.L_x_279:
[----:B------:R-:W-:Y:S02]  /*bbf0*/  HFMA2 R12, -RZ, RZ, 0, 1.847743988037109375e-06 ;  /* 0x0000001fff0c7431 */ /* 0x000fe400000001ff */
[----:B------:R-:W-:Y:S01]  /*bc00*/  FADD R24, R14, R8 ;  /* 0x000000080e187221 */ /* 0x000fe20000000000 */
[----:B------:R-:W-:Y:S01]  /*bc10*/  MOV R13, 0x8 ;  /* 0x00000008000d7802 */ /* 0x000fe20000000f00 */
[----:B------:R-:W-:-:S07]  /*bc20*/  IMAD.MOV.U32 R11, RZ, RZ, -0x1 ;  /* 0xffffffffff0b7424 */ /* 0x000fce00078e00ff */
[----:B------:R-:W-:Y:S05]  /*bc30*/  WARPSYNC.COLLECTIVE R11, `(.L_x_281) ;  /* 0x000000000b087348 */ /* 0x000fea0003c00000 */
[----:B------:R0:W1:Y:S02]  /*bc40*/  SHFL.BFLY P1, R14, R24, R13, R12 ;  /* 0x0c00000d180e7389 */ /* 0x000064000002000c */
[----:B01----:R-:W-:Y:S05]  /*bc50*/  ENDCOLLECTIVE ;  /* 0x000000000000791b */ /* 0x003fea0003800000 */
.L_x_281:
[----:B------:R-:W-:Y:S02]  /*bc60*/  HFMA2 R13, -RZ, RZ, 0, 2.384185791015625e-07 ;  /* 0x00000004ff0d7431 */ /* 0x000fe400000001ff */
[----:B------:R-:W-:-:S05]  /*bc70*/  FADD R3, R24, R14 ;  /* 0x0000000e18037221 */ /* 0x000fca0000000000 */
[----:B------:R-:W-:-:S07]  /*bc80*/  MOV R24, R3 ;  /* 0x0000000300187202 */ /* 0x000fce0000000f00 */
[----:B------:R-:W-:Y:S05]  /*bc90*/  WARPSYNC.COLLECTIVE R11, `(.L_x_282) ;  /* 0x000000000b087348 */ /* 0x000fea0003c00000 */
[----:B------:R0:W1:Y:S02]  /*bca0*/  SHFL.BFLY P1, R14, R24, R13, R12 ;  /* 0x0c00000d180e7389 */ /* 0x000064000002000c */
[----:B01----:R-:W-:Y:S05]  /*bcb0*/  ENDCOLLECTIVE ;  /* 0x000000000000791b */ /* 0x003fea0003800000 */
.L_x_282:
[----:B------:R-:W-:Y:S01]  /*bcc0*/  MOV R13, 0x2 ;  /* 0x00000002000d7802 */ /* 0x000fe20000000f00 */
[----:B------:R-:W-:-:S04]  /*bcd0*/  FADD R4, R3, R14 ;  /* 0x0000000e03047221 */ /* 0x000fc80000000000 */
[----:B------:R-:W-:-:S07]  /*bce0*/  IMAD.MOV.U32 R24, RZ, RZ, R4 ;  /* 0x000000ffff187224 */ /* 0x000fce00078e0004 */
[----:B------:R-:W-:Y:S05]  /*bcf0*/  WARPSYNC.COLLECTIVE R11, `(.L_x_283) ;  /* 0x000000000b087348 */ /* 0x000fea0003c00000 */
[----:B------:R0:W1:Y:S02]  /*bd00*/  SHFL.BFLY P1, R14, R24, R13, R12 ;  /* 0x0c00000d180e7389 */ /* 0x000064000002000c */
[----:B01----:R-:W-:Y:S05]  /*bd10*/  ENDCOLLECTIVE ;  /* 0x000000000000791b */ /* 0x003fea0003800000 */
.L_x_283:
[----:B------:R-:W-:Y:S02]  /*bd20*/  IMAD.MOV.U32 R13, RZ, RZ, 0x1 ;  /* 0x00000001ff0d7424 */ /* 0x000fe400078e00ff */
[----:B------:R-:W-:-:S05]  /*bd30*/  FADD R5, R4, R14 ;  /* 0x0000000e04057221 */ /* 0x000fca0000000000 */
[----:B------:R-:W-:-:S07]  /*bd40*/  MOV R24, R5 ;  /* 0x0000000500187202 */ /* 0x000fce0000000f00 */
[----:B------:R-:W-:Y:S05]  /*bd50*/  WARPSYNC.COLLECTIVE R11, `(.L_x_284) ;  /* 0x000000000b087348 */ /* 0x000fea0003c00000 */
[----:B------:R0:W1:Y:S02]  /*bd60*/  SHFL.BFLY P1, R14, R24, R13, R12 ;  /* 0x0c00000d180e7389 */ /* 0x000064000002000c */
[----:B01----:R-:W-:Y:S05]  /*bd70*/  ENDCOLLECTIVE ;  /* 0x000000000000791b */ /* 0x003fea0003800000 */
.L_x_284:
[----:B------:R-:W-:Y:S05]  /*bd80*/  BRA `(.L_x_285) ;  /* 0xffffff6000e87947 */ /* 0x000fea000383ffff */
.L_x_20:
        /* <DEDUP_REMOVED lines=8> */
.L_x_287:
[----:B------:R-:W-:Y:S05]  /*be10*/  BSYNC B1 ;  /* 0x0000000000017941 */ /* 0x000fea0003800000 */
.L_x_286:
[----:B------:R-:W-:Y:S02]  /*be20*/  HFMA2 R13, -RZ, RZ, 0, 4.76837158203125e-07 ;  /* 0x00000008ff0d7431 */ /* 0x000fe400000001ff */
[----:B------:R-:W-:Y:S01]  /*be30*/  FADD R24, R14, R8 ;  /* 0x000000080e187221 */ /* 0x000fe20000000000 */
[----:B------:R-:W-:Y:S01]  /*be40*/  IMAD.MOV.U32 R12, RZ, RZ, 0x1f ;  /* 0x0000001fff0c7424 */ /* 0x000fe200078e00ff */
[----:B------:R-:W-:-:S07]  /*be50*/  MOV R11, 0xffffffff ;  /* 0xffffffff000b7802 */ /* 0x000fce0000000f00 */
[----:B------:R-:W-:Y:S05]  /*be60*/  WARPSYNC.COLLECTIVE R11, `(.L_x_288) ;  /* 0x000000000b087348 */ /* 0x000fea0003c00000 */
[----:B------:R0:W1:Y:S02]  /*be70*/  SHFL.BFLY P1, R14, R24, R13, R12 ;  /* 0x0c00000d180e7389 */ /* 0x000064000002000c */
[----:B01----:R-:W-:Y:S05]  /*be80*/  ENDCOLLECTIVE ;  /* 0x000000000000791b */ /* 0x003fea0003800000 */
.L_x_288:
[----:B------:R-:W-:Y:S02]  /*be90*/  IMAD.MOV.U32 R13, RZ, RZ, 0x4 ;  /* 0x00000004ff0d7424 */ /* 0x000fe400078e00ff */
[----:B------:R-:W-:-:S05]  /*bea0*/  FADD R3, R24, R14 ;  /* 0x0000000e18037221 */ /* 0x000fca0000000000 */
[----:B------:R-:W-:-:S07]  /*beb0*/  MOV R24, R3 ;  /* 0x0000000300187202 */ /* 0x000fce0000000f00 */
[----:B------:R-:W-:Y:S05]  /*bec0*/  WARPSYNC.COLLECTIVE R11, `(.L_x_289) ;  /* 0x000000000b087348 */ /* 0x000fea0003c00000 */
[----:B------:R0:W1:Y:S02]  /*bed0*/  SHFL.BFLY P1, R14, R24, R13, R12 ;  /* 0x0c00000d180e7389 */ /* 0x000064000002000c */
[----:B01----:R-:W-:Y:S05]  /*bee0*/  ENDCOLLECTIVE ;  /* 0x000000000000791b */ /* 0x003fea0003800000 */
.L_x_289:
[----:B------:R-:W-:Y:S02]  /*bef0*/  HFMA2 R13, -RZ, RZ, 0, 1.1920928955078125e-07 ;  /* 0x00000002ff0d7431 */ /* 0x000fe400000001ff */
[----:B------:R-:W-:-:S05]  /*bf00*/  FADD R4, R3, R14 ;  /* 0x0000000e03047221 */ /* 0x000fca0000000000 */
[----:B------:R-:W-:-:S07]  /*bf10*/  MOV R24, R4 ;  /* 0x0000000400187202 */ /* 0x000fce0000000f00 */
[----:B------:R-:W-:Y:S05]  /*bf20*/  WARPSYNC.COLLECTIVE R11, `(.L_x_290) ;  /* 0x000000000b087348 */ /* 0x000fea0003c00000 */
[----:B------:R0:W1:Y:S02]  /*bf30*/  SHFL.BFLY P1, R14, R24, R13, R12 ;  /* 0x0c00000d180e7389 */ /* 0x000064000002000c */
[----:B01----:R-:W-:Y:S05]  /*bf40*/  ENDCOLLECTIVE ;  /* 0x000000000000791b */ /* 0x003fea0003800000 */
.L_x_290:
[----:B------:R-:W-:Y:S01]  /*bf50*/  MOV R13, 0x1 ;  /* 0x00000001000d7802 */ /* 0x000fe20000000f00 */
[----:B------:R-:W-:-:S04]  /*bf60*/  FADD R5, R4, R14 ;  /* 0x0000000e04057221 */ /* 0x000fc80000000000 */
[----:B------:R-:W-:-:S07]  /*bf70*/  IMAD.MOV.U32 R24, RZ, RZ, R5 ;  /* 0x000000ffff187224 */ /* 0x000fce00078e0005 */
[----:B------:R-:W-:Y:S05]  /*bf80*/  WARPSYNC.COLLECTIVE R11, `(.L_x_291) ;  /* 0x000000000b087348 */ /* 0x000fea0003c00000 */
[----:B------:R0:W1:Y:S02]  /*bf90*/  SHFL.BFLY P1, R14, R24, R13, R12 ;  /* 0x0c00000d180e7389 */ /* 0x000064000002000c */
[----:B01----:R-:W-:Y:S05]  /*bfa0*/  ENDCOLLECTIVE ;  /* 0x000000000000791b */ /* 0x003fea0003800000 */
.L_x_291:
[----:B------:R-:W-:Y:S05]  /*bfb0*/  BRA `(.L_x_292) ;  /* 0xffffff6400b47947 */ /* 0x000fea000383ffff */
.L_x_22:
        /* <DEDUP_REMOVED lines=8> */
.L_x_294:
[----:B------:R-:W-:Y:S05]  /*c040*/  BSYNC B0 ;  /* 0x0000000000007941 */ /* 0x000fea0003800000 */
.L_x_293:
[----:B------:R-:W-:Y:S02]  /*c050*/  HFMA2 R12, -RZ, RZ, 0, 1.847743988037109375e-06 ;  /* 0x0000001fff0c7431 */ /* 0x000fe400000001ff */
[----:B------:R-:W-:Y:S01]  /*c060*/  FADD R24, R14, R8 ;  /* 0x000000080e187221 */ /* 0x000fe20000000000 */
[----:B------:R-:W-:Y:S01]  /*c070*/  IMAD.MOV.U32 R13, RZ, RZ, 0x8 ;  /* 0x00000008ff0d7424 */ /* 0x000fe200078e00ff */
[----:B------:R-:W-:-:S07]  /*c080*/  MOV R11, 0xffffffff ;  /* 0xffffffff000b7802 */ /* 0x000fce0000000f00 */
[----:B------:R-:W-:Y:S05]  /*c090*/  WARPSYNC.COLLECTIVE R11, `(.L_x_295) ;  /* 0x000000000b087348 */ /* 0x000fea0003c00000 */
[----:B------:R0:W1:Y:S02]  /*c0a0*/  SHFL.BFLY P1, R14, R24, R13, R12 ;  /* 0x0c00000d180e7389 */ /* 0x000064000002000c */
[----:B01----:R-:W-:Y:S05]  /*c0b0*/  ENDCOLLECTIVE ;  /* 0x000000000000791b */ /* 0x003fea0003800000 */
.L_x_295:
[----:B------:R-:W-:Y:S02]  /*c0c0*/  HFMA2 R13, -RZ, RZ, 0, 2.384185791015625e-07 ;  /* 0x00000004ff0d7431 */ /* 0x000fe400000001ff */
[----:B------:R-:W-:-:S04]  /*c0d0*/  FADD R3, R24, R14 ;  /* 0x0000000e18037221 */ /* 0x000fc80000000000 */
[----:B------:R-:W-:-:S07]  /*c0e0*/  IMAD.MOV.U32 R24, RZ, RZ, R3 ;  /* 0x000000ffff187224 */ /* 0x000fce00078e0003 */
[----:B------:R-:W-:Y:S05]  /*c0f0*/  WARPSYNC.COLLECTIVE R11, `(.L_x_296) ;  /* 0x000000000b087348 */ /* 0x000fea0003c00000 */
[----:B------:R0:W1:Y:S02]  /*c100*/  SHFL.BFLY P1, R14, R24, R13, R12 ;  /* 0x0c00000d180e7389 */ /* 0x000064000002000c */
[----:B01----:R-:W-:Y:S05]  /*c110*/  ENDCOLLECTIVE ;  /* 0x000000000000791b */ /* 0x003fea0003800000 */
.L_x_296:
[----:B------:R-:W-:Y:S02]  /*c120*/  IMAD.MOV.U32 R13, RZ, RZ, 0x2 ;  /* 0x00000002ff0d7424 */ /* 0x000fe400078e00ff */
[----:B------:R-:W-:-:S05]  /*c130*/  FADD R4, R3, R14 ;  /* 0x0000000e03047221 */ /* 0x000fca0000000000 */
[----:B------:R-:W-:-:S07]  /*c140*/  MOV R24, R4 ;  /* 0x0000000400187202 */ /* 0x000fce0000000f00 */
[----:B------:R-:W-:Y:S05]  /*c150*/  WARPSYNC.COLLECTIVE R11, `(.L_x_297) ;  /* 0x000000000b087348 */ /* 0x000fea0003c00000 */
[----:B------:R0:W1:Y:S02]  /*c160*/  SHFL.BFLY P1, R14, R24, R13, R12 ;  /* 0x0c00000d180e7389 */ /* 0x000064000002000c */
[----:B01----:R-:W-:Y:S05]  /*c170*/  ENDCOLLECTIVE ;  /* 0x000000000000791b */ /* 0x003fea0003800000 */
.L_x_297:
[----:B------:R-:W-:Y:S02]  /*c180*/  HFMA2 R13, -RZ, RZ, 0, 5.9604644775390625e-08 ;  /* 0x00000001ff0d7431 */ /* 0x000fe400000001ff */
[----:B------:R-:W-:-:S05]  /*c190*/  FADD R5, R4, R14 ;  /* 0x0000000e04057221 */ /* 0x000fca0000000000 */
[----:B------:R-:W-:-:S07]  /*c1a0*/  MOV R24, R5 ;  /* 0x0000000500187202 */ /* 0x000fce0000000f00 */
[----:B------:R-:W-:Y:S05]  /*c1b0*/  WARPSYNC.COLLECTIVE R11, `(.L_x_298) ;  /* 0x000000000b087348 */ /* 0x000fea0003c00000 */
[----:B------:R0:W1:Y:S02]  /*c1c0*/  SHFL.BFLY P1, R14, R24, R13, R12 ;  /* 0x0c00000d180e7389 */ /* 0x000064000002000c */
[----:B01----:R-:W-:Y:S05]  /*c1d0*/  ENDCOLLECTIVE ;  /* 0x000000000000791b */ /* 0x003fea0003800000 */
.L_x_298:
[----:B------:R-:W-:Y:S05]  /*c1e0*/  BRA `(.L_x_299) ;  /* 0xffffff68007c7947 */ /* 0x000fea000383ffff */
.L_x_40:
[----:B------:R-:W-:Y:S01]  /*c1f0*/  BSSY B1, `(.L_x_300) ;  /* 0x0000007000017945 */ /* 0x000fe20003800000 */
[----:B------:R-:W-:Y:S01]  /*c200*/  IMAD.MOV.U32 R13, RZ, RZ, 0x10 ;  /* 0x00000010ff0d7424 */ /* 0x000fe200078e00ff */
[----:B--2---:R-:W-:Y:S02]  /*c210*/  MOV R12, 0x1f ;  /* 0x0000001f000c7802 */ /* 0x004fe40000000f00 */
[----:B------:R-:W-:-:S07]  /*c220*/  MOV R11, 0xffffffff ;  /* 0xffffffff000b7802 */ /* 0x000fce0000000f00 */
[----:B------:R-:W-:Y:S05]  /*c230*/  WARPSYNC.COLLECTIVE R11, `(.L_x_301) ;  /* 0x000000000b087348 */ /* 0x000fea0003c00000 */
[----:B------:R0:W1:Y:S02]  /*c240*/  SHFL.BFLY P1, R14, R24, R13, R12 ;  /* 0x0c00000d180e7389 */ /* 0x000064000002000c */
[----:B01----:R-:W-:Y:S05]  /*c250*/  ENDCOLLECTIVE ;  /* 0x000000000000791b */ /* 0x003fea0003800000 */
.L_x_301:
[----:B------:R-:W-:Y:S05]  /*c260*/  BSYNC B1 ;  /* 0x0000000000017941 */ /* 0x000fea0003800000 */
.L_x_300:
[----:B------:R-:W-:Y:S02]  /*c270*/  HFMA2 R12, -RZ, RZ, 0, 1.847743988037109375e-06 ;  /* 0x0000001fff0c7431 */ /* 0x000fe400000001ff */
[----:B------:R-:W-:Y:S01]  /*c280*/  FADD R24, R14, R24 ;  /* 0x000000180e187221 */ /* 0x000fe20000000000 */
[----:B------:R-:W-:Y:S01]  /*c290*/  IMAD.MOV.U32 R13, RZ, RZ, 0x8 ;  /* 0x00000008ff0d7424 */ /* 0x000fe200078e00ff */
[----:B------:R-:W-:-:S07]  /*c2a0*/  MOV R11, 0xffffffff ;  /* 0xffffffff000b7802 */ /* 0x000fce0000000f00 */
[----:B------:R-:W-:Y:S05]  /*c2b0*/  WARPSYNC.COLLECTIVE R11, `(.L_x_302) ;  /* 0x000000000b087348 */ /* 0x000fea0003c00000 */
[----:B------:R0:W1:Y:S02]  /*c2c0*/  SHFL.BFLY P1, R14, R24, R13, R12 ;  /* 0x0c00000d180e7389 */ /* 0x000064000002000c */
[----:B01----:R-:W-:Y:S05]  /*c2d0*/  ENDCOLLECTIVE ;  /* 0x000000000000791b */ /* 0x003fea0003800000 */
.L_x_302:
[----:B------:R-:W-:Y:S02]  /*c2e0*/  HFMA2 R13, -RZ, RZ, 0, 2.384185791015625e-07 ;  /* 0x00000004ff0d7431 */ /* 0x000fe400000001ff */
[----:B------:R-:W-:-:S04]  /*c2f0*/  FADD R9, R24, R14 ;  /* 0x0000000e18097221 */ /* 0x000fc80000000000 */
[----:B------:R-:W-:-:S07]  /*c300*/  IMAD.MOV.U32 R24, RZ, RZ, R9 ;  /* 0x000000ffff187224 */ /* 0x000fce00078e0009 */
[----:B------:R-:W-:Y:S05]  /*c310*/  WARPSYNC.COLLECTIVE R11, `(.L_x_303) ;  /* 0x000000000b087348 */ /* 0x000fea0003c00000 */
[----:B------:R0:W1:Y:S02]  /*c320*/  SHFL.BFLY P1, R14, R24, R13, R12 ;  /* 0x0c00000d180e7389 */ /* 0x000064000002000c */
[----:B01----:R-:W-:Y:S05]  /*c330*/  ENDCOLLECTIVE ;  /* 0x000000000000791b */ /* 0x003fea0003800000 */
.L_x_303:
[----:B------:R-:W-:Y:S02]  /*c340*/  IMAD.MOV.U32 R13, RZ, RZ, 0x2 ;  /* 0x00000002ff0d7424 */ /* 0x000fe400078e00ff */
[----:B------:R-:W-:-:S05]  /*c350*/  FADD R15, R9, R14 ;  /* 0x0000000e090f7221 */ /* 0x000fca0000000000 */
[----:B------:R-:W-:-:S07]  /*c360*/  MOV R24, R15 ;  /* 0x0000000f00187202 */ /* 0x000fce0000000f00 */
[----:B------:R-:W-:Y:S05]  /*c370*/  WARPSYNC.COLLECTIVE R11, `(.L_x_304) ;  /* 0x000000000b087348 */ /* 0x000fea0003c00000 */
[----:B------:R0:W1:Y:S02]  /*c380*/  SHFL.BFLY P1, R14, R24, R13, R12 ;  /* 0x0c00000d180e7389 */ /* 0x000064000002000c */
[----:B01----:R-:W-:Y:S05]  /*c390*/  ENDCOLLECTIVE ;  /* 0x000000000000791b */ /* 0x003fea0003800000 */
.L_x_304:
[----:B------:R-:W-:Y:S02]  /*c3a0*/  HFMA2 R13, -RZ, RZ, 0, 5.9604644775390625e-08 ;  /* 0x00000001ff0d7431 */ /* 0x000fe400000001ff */
[----:B------:R-:W-:-:S05]  /*c3b0*/  FADD R22, R15, R14 ;  /* 0x0000000e0f167221 */ /* 0x000fca0000000000 */
[----:B------:R-:W-:-:S07]  /*c3c0*/  MOV R24, R22 ;  /* 0x0000001600187202 */ /* 0x000fce0000000f00 */
[----:B------:R-:W-:Y:S05]  /*c3d0*/  WARPSYNC.COLLECTIVE R11, `(.L_x_305) ;  /* 0x000000000b087348 */ /* 0x000fea0003c00000 */
[----:B------:R0:W1:Y:S02]  /*c3e0*/  SHFL.BFLY P1, R14, R24, R13, R12 ;  /* 0x0c00000d180e7389 */ /* 0x000064000002000c */
[----:B01----:R-:W-:Y:S05]  /*c3f0*/  ENDCOLLECTIVE ;  /* 0x000000000000791b */ /* 0x003fea0003800000 */
.L_x_305:
[----:B------:R-:W-:Y:S05]  /*c400*/  BRA `(.L_x_306) ;  /* 0xffffff7400e87947 */ /* 0x000fea000383ffff */
.L_x_44:
[----:B--2---:R-:W-:Y:S01]  /*c410*/  HFMA2 R12, -RZ, RZ, 0, 1.847743988037109375e-06 ;  /* 0x0000001fff0c7431 */ /* 0x004fe200000001ff */
[----:B------:R-:W-:Y:S01]  /*c420*/  BSSY B1, `(.L_x_307) ;  /* 0x0000007000017945 */ /* 0x000fe20003800000 */
[----:B------:R-:W-:Y:S01]  /*c430*/  IMAD.MOV.U32 R24, RZ, RZ, RZ ;  /* 0x000000ffff187224 */ /* 0x000fe200078e00ff */
[----:B------:R-:W-:Y:S01]  /*c440*/  MOV R13, 0x10 ;  /* 0x00000010000d7802 */ /* 0x000fe20000000f00 */
[----:B------:R-:W-:-:S07]  /*c450*/  IMAD.MOV.U32 R11, RZ, RZ, -0x1 ;  /* 0xffffffffff0b7424 */ /* 0x000fce00078e00ff */
[----:B0-----:R-:W-:Y:S05]  /*c460*/  WARPSYNC.COLLECTIVE R11, `(.L_x_308) ;  /* 0x000000000b087348 */ /* 0x001fea0003c00000 */
[----:B------:R1:W2:Y:S02]  /*c470*/  SHFL.BFLY P1, R14, R24, R13, R12 ;  /* 0x0c00000d180e7389 */ /* 0x0002a4000002000c */
[----:B012---:R-:W-:Y:S05]  /*c480*/  ENDCOLLECTIVE ;  /* 0x000000000000791b */ /* 0x007fea0003800000 */
.L_x_308:
[----:B------:R-:W-:Y:S05]  /*c490*/  BSYNC B1 ;  /* 0x0000000000017941 */ /* 0x000fea0003800000 */
.L_x_307:
[----:B------:R-:W-:Y:S02]  /*c4a0*/  HFMA2 R12, -RZ, RZ, 0, 1.847743988037109375e-06 ;  /* 0x0000001fff0c7431 */ /* 0x000fe400000001ff */
[----:B------:R-:W-:Y:S01]  /*c4b0*/  FADD R24, RZ, R14 ;  /* 0x0000000eff187221 */ /* 0x000fe20000000000 */
[----:B------:R-:W-:Y:S01]  /*c4c0*/  MOV R13, 0x8 ;  /* 0x00000008000d7802 */ /* 0x000fe20000000f00 */
[----:B------:R-:W-:-:S07]  /*c4d0*/  IMAD.MOV.U32 R11, RZ, RZ, -0x1 ;  /* 0xffffffffff0b7424 */ /* 0x000fce00078e00ff */
[----:B------:R-:W-:Y:S05]  /*c4e0*/  WARPSYNC.COLLECTIVE R11, `(.L_x_309) ;  /* 0x000000000b087348 */ /* 0x000fea0003c00000 */
[----:B------:R0:W1:Y:S02]  /*c4f0*/  SHFL.BFLY P1, R14, R24, R13, R12 ;  /* 0x0c00000d180e7389 */ /* 0x000064000002000c */
[----:B01----:R-:W-:Y:S05]  /*c500*/  ENDCOLLECTIVE ;  /* 0x000000000000791b */ /* 0x003fea0003800000 */
.L_x_309:
[----:B------:R-:W-:Y:S01]  /*c510*/  IMAD.MOV.U32 R13, RZ, RZ, 0x4 ;  /* 0x00000004ff0d7424 */ /* 0x000fe200078e00ff */
[----:B------:R-:W-:-:S05]  /*c520*/  MOV R27, R14 ;  /* 0x0000000e001b7202 */ /* 0x000fca0000000f00 */
[----:B------:R-:W-:-:S05]  /*c530*/  FADD R28, R24, R27 ;  /* 0x0000001b181c7221 */ /* 0x000fca0000000000 */
[----:B------:R-:W-:-:S07]  /*c540*/  MOV R24, R28 ;  /* 0x0000001c00187202 */ /* 0x000fce0000000f00 */
[----:B------:R-:W-:Y:S05]  /*c550*/  WARPSYNC.COLLECTIVE R11, `(.L_x_310) ;  /* 0x000000000b087348 */ /* 0x000fea0003c00000 */
[----:B------:R0:W1:Y:S02]  /*c560*/  SHFL.BFLY P1, R14, R24, R13, R12 ;  /* 0x0c00000d180e7389 */ /* 0x000064000002000c */
[----:B01----:R-:W-:Y:S05]  /*c570*/  ENDCOLLECTIVE ;  /* 0x000000000000791b */ /* 0x003fea0003800000 */
.L_x_310:
[----:B------:R-:W-:Y:S01]  /*c580*/  IMAD.MOV.U32 R13, RZ, RZ, 0x2 ;  /* 0x00000002ff0d7424 */ /* 0x000fe200078e00ff */
[----:B------:R-:W-:-:S05]  /*c590*/  MOV R27, R14 ;  /* 0x0000000e001b7202 */ /* 0x000fca0000000f00 */
[----:B------:R-:W-:-:S05]  /*c5a0*/  FADD R8, R28, R27 ;  /* 0x0000001b1c087221 */ /* 0x000fca0000000000 */
[----:B------:R-:W-:-:S07]  /*c5b0*/  MOV R24, R8 ;  /* 0x0000000800187202 */ /* 0x000fce0000000f00 */
[----:B------:R-:W-:Y:S05]  /*c5c0*/  WARPSYNC.COLLECTIVE R11, `(.L_x_311) ;  /* 0x000000000b087348 */ /* 0x000fea0003c00000 */
[----:B------:R0:W1:Y:S02]  /*c5d0*/  SHFL.BFLY P1, R14, R24, R13, R12 ;  /* 0x0c00000d180e7389 */ /* 0x000064000002000c */
[----:B01----:R-:W-:Y:S05]  /*c5e0*/  ENDCOLLECTIVE ;  /* 0x000000000000791b */ /* 0x003fea0003800000 */
.L_x_311:
[----:B------:R-:W-:Y:S01]  /*c5f0*/  IMAD.MOV.U32 R13, RZ, RZ, 0x1 ;  /* 0x00000001ff0d7424 */ /* 0x000fe200078e00ff */
[----:B------:R-:W-:-:S05]  /*c600*/  MOV R10, R14 ;  /* 0x0000000e000a7202 */ /* 0x000fca0000000f00 */
[----:B------:R-:W-:-:S05]  /*c610*/  FADD R10, R8, R10 ;  /* 0x0000000a080a7221 */ /* 0x000fca0000000000 */
[----:B------:R-:W-:-:S07]  /*c620*/  MOV R24, R10 ;  /* 0x0000000a00187202 */ /* 0x000fce0000000f00 */
[----:B------:R-:W-:Y:S05]  /*c630*/  WARPSYNC.COLLECTIVE R11, `(.L_x_312) ;  /* 0x000000000b087348 */ /* 0x000fea0003c00000 */
[----:B------:R0:W1:Y:S02]  /*c640*/  SHFL.BFLY P1, R14, R24, R13, R12 ;  /* 0x0c00000d180e7389 */ /* 0x000064000002000c */
[----:B01----:R-:W-:Y:S05]  /*c650*/  ENDCOLLECTIVE ;  /* 0x000000000000791b */ /* 0x003fea0003800000 */
.L_x_312:
[----:B------:R-:W-:Y:S02]  /*c660*/  HFMA2 R24, -RZ, RZ, 0, 0 ;  /* 0x00000000ff187431 */ /* 0x000fe400000001ff */
[----:B------:R-:W-:Y:S01]  /*c670*/  IMAD.MOV.U32 R13, RZ, RZ, 0x10 ;  /* 0x00000010ff0d7424 */ /* 0x000fe200078e00ff */
[----:B------:R-:W-:-:S07]  /*c680*/  MOV R29, R14 ;  /* 0x0000000e001d7202 */ /* 0x000fce0000000f00 */
[----:B------:R-:W-:Y:S05]  /*c690*/  WARPSYNC.COLLECTIVE R11, `(.L_x_313) ;  /* 0x000000000b087348 */ /* 0x000fea0003c00000 */
[----:B------:R0:W1:Y:S02]  /*c6a0*/  SHFL.BFLY P1, R14, R24, R13, R12 ;  /* 0x0c00000d180e7389 */ /* 0x000064000002000c */
[----:B01----:R-:W-:Y:S05]  /*c6b0*/  ENDCOLLECTIVE ;  /* 0x000000000000791b */ /* 0x003fea0003800000 */
.L_x_313:
[----:B------:R-:W-:-:S04]  /*c6c0*/  FADD R8, R10, R29 ;  /* 0x0000001d0a087221 */ /* 0x000fc80000000000 */
[----:B------:R-:W-:Y:S01]  /*c6d0*/  FMUL R8, R8, R15 ;  /* 0x0000000f08087220 */ /* 0x000fe20000400000 */
[----:B------:R-:W-:Y:S01]  /*c6e0*/  IMAD.MOV.U32 R13, RZ, RZ, 0x8 ;  /* 0x00000008ff0d7424 */ /* 0x000fe200078e00ff */
[----:B------:R-:W-:-:S05]  /*c6f0*/  MOV R23, R14 ;  /* 0x0000000e00177202 */ /* 0x000fca0000000f00 */
[----:B------:R-:W-:-:S05]  /*c700*/  FADD R23, RZ, R23 ;  /* 0x00000017ff177221 */ /* 0x000fca0000000000 */
[----:B------:R-:W-:-:S07]  /*c710*/  MOV R24, R23 ;  /* 0x0000001700187202 */ /* 0x000fce0000000f00 */
[----:B------:R-:W-:Y:S05]  /*c720*/  WARPSYNC.COLLECTIVE R11, `(.L_x_314) ;  /* 0x000000000b087348 */ /* 0x000fea0003c00000 */
[----:B------:R0:W1:Y:S02]  /*c730*/  SHFL.BFLY P1, R14, R24, R13, R12 ;  /* 0x0c00000d180e7389 */ /* 0x000064000002000c */
[----:B01----:R-:W-:Y:S05]  /*c740*/  ENDCOLLECTIVE ;  /* 0x000000000000791b */ /* 0x003fea0003800000 */
.L_x_314:
[----:B------:R-:W-:Y:S01]  /*c750*/  IMAD.MOV.U32 R13, RZ, RZ, 0x4 ;  /* 0x00000004ff0d7424 */ /* 0x000fe200078e00ff */
[----:B------:R-:W-:-:S05]  /*c760*/  MOV R10, R14 ;  /* 0x0000000e000a7202 */ /* 0x000fca0000000f00 */
[----:B------:R-:W-:-:S05]  /*c770*/  FADD R10, R23, R10 ;  /* 0x0000000a170a7221 */ /* 0x000fca0000000000 */
[----:B------:R-:W-:-:S07]  /*c780*/  MOV R24, R10 ;  /* 0x0000000a00187202 */ /* 0x000fce0000000f00 */
[----:B------:R-:W-:Y:S05]  /*c790*/  WARPSYNC.COLLECTIVE R11, `(.L_x_315) ;  /* 0x000000000b087348 */ /* 0x000fea0003c00000 */
[----:B------:R0:W1:Y:S02]  /*c7a0*/  SHFL.BFLY P1, R14, R24, R13, R12 ;  /* 0x0c00000d180e7389 */ /* 0x000064000002000c */
[----:B01----:R-:W-:Y:S05]  /*c7b0*/  ENDCOLLECTIVE ;  /* 0x000000000000791b */ /* 0x003fea0003800000 */
.L_x_315:
[----:B------:R-:W-:Y:S01]  /*c7c0*/  IMAD.MOV.U32 R13, RZ, RZ, 0x2 ;  /* 0x00000002ff0d7424 */ /* 0x000fe200078e00ff */
[----:B------:R-:W-:-:S05]  /*c7d0*/  MOV R25, R14 ;  /* 0x0000000e00197202 */ /* 0x000fca0000000f00 */
[----:B------:R-:W-:-:S05]  /*c7e0*/  FADD R27, R10, R25 ;  /* 0x000000190a1b7221 */ /* 0x000fca0000000000 */
[----:B------:R-:W-:-:S07]  /*c7f0*/  MOV R24, R27 ;  /* 0x0000001b00187202 */ /* 0x000fce0000000f00 */
[----:B------:R-:W-:Y:S05]  /*c800*/  WARPSYNC.COLLECTIVE R11, `(.L_x_316) ;  /* 0x000000000b087348 */ /* 0x000fea0003c00000 */
[----:B------:R0:W1:Y:S02]  /*c810*/  SHFL.BFLY P1, R14, R24, R13, R12 ;  /* 0x0c00000d180e7389 */ /* 0x000064000002000c */
[----:B01----:R-:W-:Y:S05]  /*c820*/  ENDCOLLECTIVE ;  /* 0x000000000000791b */ /* 0x003fea0003800000 */
.L_x_316:
[----:B------:R-:W-:Y:S01]  /*c830*/  IMAD.MOV.U32 R13, RZ, RZ, 0x1 ;  /* 0x00000001ff0d7424 */ /* 0x000fe200078e00ff */
[----:B------:R-:W-:-:S05]  /*c840*/  MOV R28, R14 ;  /* 0x0000000e001c7202 */ /* 0x000fca0000000f00 */
[----:B------:R-:W-:-:S05]  /*c850*/  FADD R28, R27, R28 ;  /* 0x0000001c1b1c7221 */ /* 0x000fca0000000000 */
[----:B------:R-:W-:-:S07]  /*c860*/  MOV R24, R28 ;  /* 0x0000001c00187202 */ /* 0x000fce0000000f00 */
[----:B------:R-:W-:Y:S05]  /*c870*/  WARPSYNC.COLLECTIVE R11, `(.L_x_317) ;  /* 0x000000000b087348 */ /* 0x000fea0003c00000 */
[----:B------:R0:W1:Y:S02]  /*c880*/  SHFL.BFLY P1, R14, R24, R13, R12 ;  /* 0x0c00000d180e7389 */ /* 0x000064000002000c */
[----:B01----:R-:W-:Y:S05]  /*c890*/  ENDCOLLECTIVE ;  /* 0x000000000000791b */ /* 0x003fea0003800000 */
.L_x_317:
[----:B------:R-:W-:Y:S02]  /*c8a0*/  HFMA2 R24, -RZ, RZ, 0, 0 ;  /* 0x00000000ff187431 */ /* 0x000fe400000001ff */
[----:B------:R-:W-:Y:S01]  /*c8b0*/  IMAD.MOV.U32 R13, RZ, RZ, 0x10 ;  /* 0x00000010ff0d7424 */ /* 0x000fe200078e00ff */
[----:B------:R-:W-:-:S07]  /*c8c0*/  MOV R27, R14 ;  /* 0x0000000e001b7202 */ /* 0x000fce0000000f00 */
[----:B------:R-:W-:Y:S05]  /*c8d0*/  WARPSYNC.COLLECTIVE R11, `(.L_x_318) ;  /* 0x000000000b087348 */ /* 0x000fea0003c00000 */
[----:B------:R0:W1:Y:S02]  /*c8e0*/  SHFL.BFLY P1, R14, R24, R13, R12 ;  /* 0x0c00000d180e7389 */ /* 0x000064000002000c */
[----:B01----:R-:W-:Y:S05]  /*c8f0*/  ENDCOLLECTIVE ;  /* 0x000000000000791b */ /* 0x003fea0003800000 */
.L_x_318:
[----:B------:R-:W-:Y:S01]  /*c900*/  FADD R10, R28, R27 ;  /* 0x0000001b1c0a7221 */ /* 0x000fe20000000000 */
[----:B------:R-:W-:Y:S01]  /*c910*/  IMAD.MOV.U32 R13, RZ, RZ, 0x8 ;  /* 0x00000008ff0d7424 */ /* 0x000fe200078e00ff */
[----:B------:R-:W-:-:S05]  /*c920*/  MOV R25, R14 ;  /* 0x0000000e00197202 */ /* 0x000fca0000000f00 */
[----:B------:R-:W-:-:S05]  /*c930*/  FADD R25, RZ, R25 ;  /* 0x00000019ff197221 */ /* 0x000fca0000000000 */
[----:B------:R-:W-:-:S07]  /*c940*/  MOV R24, R25 ;  /* 0x0000001900187202 */ /* 0x000fce0000000f00 */
[----:B------:R-:W-:Y:S05]  /*c950*/  WARPSYNC.COLLECTIVE R11, `(.L_x_319) ;  /* 0x000000000b087348 */ /* 0x000fea0003c00000 */
[----:B------:R0:W1:Y:S02]  /*c960*/  SHFL.BFLY P1, R14, R24, R13, R12 ;  /* 0x0c00000d180e7389 */ /* 0x000064000002000c */
[----:B01----:R-:W-:Y:S05]  /*c970*/  ENDCOLLECTIVE ;  /* 0x000000000000791b */ /* 0x003fea0003800000 */
.L_x_319:
[----:B------:R-:W-:Y:S01]  /*c980*/  IMAD.MOV.U32 R13, RZ, RZ, 0x4 ;  /* 0x00000004ff0d7424 */ /* 0x000fe200078e00ff */
[----:B------:R-:W-:-:S05]  /*c990*/  MOV R26, R14 ;  /* 0x0000000e001a7202 */ /* 0x000fca0000000f00 */
[----:B------:R-:W-:-:S05]  /*c9a0*/  FADD R26, R25, R26 ;  /* 0x0000001a191a7221 */ /* 0x000fca0000000000 */
[----:B------:R-:W-:-:S07]  /*c9b0*/  MOV R24, R26 ;  /* 0x0000001a00187202 */ /* 0x000fce0000000f00 */
[----:B------:R-:W-:Y:S05]  /*c9c0*/  WARPSYNC.COLLECTIVE R11, `(.L_x_320) ;  /* 0x000000000b087348 */ /* 0x000fea0003c00000 */
[----:B------:R0:W1:Y:S02]  /*c9d0*/  SHFL.BFLY P1, R14, R24, R13, R12 ;  /* 0x0c00000d180e7389 */ /* 0x000064000002000c */
[----:B01----:R-:W-:Y:S05]  /*c9e0*/  ENDCOLLECTIVE ;  /* 0x000000000000791b */ /* 0x003fea0003800000 */
.L_x_320:
[----:B------:R-:W-:Y:S01]  /*c9f0*/  IMAD.MOV.U32 R13, RZ, RZ, 0x2 ;  /* 0x00000002ff0d7424 */ /* 0x000fe200078e00ff */
[----:B------:R-:W-:-:S05]  /*ca00*/  MOV R29, R14 ;  /* 0x0000000e001d7202 */ /* 0x000fca0000000f00 */
[----:B------:R-:W-:-:S05]  /*ca10*/  FADD R25, R26, R29 ;  /* 0x0000001d1a197221 */ /* 0x000fca0000000000 */
[----:B------:R-:W-:-:S07]  /*ca20*/  MOV R24, R25 ;  /* 0x0000001900187202 */ /* 0x000fce0000000f00 */
[----:B------:R-:W-:Y:S05]  /*ca30*/  WARPSYNC.COLLECTIVE R11, `(.L_x_321) ;  /* 0x000000000b087348 */ /* 0x000fea0003c00000 */
[----:B------:R0:W1:Y:S02]  /*ca40*/  SHFL.BFLY P1, R14, R24, R13, R12 ;  /* 0x0c00000d180e7389 */ /* 0x000064000002000c */
[----:B01----:R-:W-:Y:S05]  /*ca50*/  ENDCOLLECTIVE ;  /* 0x000000000000791b */ /* 0x003fea0003800000 */
.L_x_321:
[----:B------:R-:W-:Y:S01]  /*ca60*/  IMAD.MOV.U32 R13, RZ, RZ, 0x1 ;  /* 0x00000001ff0d7424 */ /* 0x000fe200078e00ff */
[----:B------:R-:W-:-:S05]  /*ca70*/  MOV R29, R14 ;  /* 0x0000000e001d7202 */ /* 0x000fca0000000f00 */
[----:B------:R-:W-:-:S05]  /*ca80*/  FADD R26, R25, R29 ;  /* 0x0000001d191a7221 */ /* 0x000fca0000000000 */
[----:B------:R-:W-:-:S07]  /*ca90*/  MOV R24, R26 ;  /* 0x0000001a00187202 */ /* 0x000fce0000000f00 */
[----:B------:R-:W-:Y:S05]  /*caa0*/  WARPSYNC.COLLECTIVE R11, `(.L_x_322) ;  /* 0x000000000b087348 */ /* 0x000fea0003c00000 */
[----:B------:R0:W1:Y:S02]  /*cab0*/  SHFL.BFLY P1, R14, R24, R13, R12 ;  /* 0x0c00000d180e7389 */ /* 0x000064000002000c */
[----:B01----:R-:W-:Y:S05]  /*cac0*/  ENDCOLLECTIVE ;  /* 0x000000000000791b */ /* 0x003fea0003800000 */
.L_x_322:
[----:B------:R-:W-:Y:S02]  /*cad0*/  HFMA2 R24, -RZ, RZ, 0, 0 ;  /* 0x00000000ff187431 */ /* 0x000fe400000001ff */
[----:B------:R-:W-:Y:S01]  /*cae0*/  IMAD.MOV.U32 R13, RZ, RZ, 0x10 ;  /* 0x00000010ff0d7424 */ /* 0x000fe200078e00ff */
[----:B------:R-:W-:-:S07]  /*caf0*/  MOV R25, R14 ;  /* 0x0000000e00197202 */ /* 0x000fce0000000f00 */
[----:B------:R-:W-:Y:S05]  /*cb00*/  WARPSYNC.COLLECTIVE R11, `(.L_x_323) ;  /* 0x000000000b087348 */ /* 0x000fea0003c00000 */
[----:B------:R0:W1:Y:S02]  /*cb10*/  SHFL.BFLY P1, R14, R24, R13, R12 ;  /* 0x0c00000d180e7389 */ /* 0x000064000002000c */
[----:B01----:R-:W-:Y:S05]  /*cb20*/  ENDCOLLECTIVE ;  /* 0x000000000000791b */ /* 0x003fea0003800000 */
.L_x_323:
[----:B------:R-:W-:Y:S01]  /*cb30*/  FADD R26, R26, R25 ;  /* 0x000000191a1a7221 */ /* 0x000fe20000000000 */
[----:B------:R-:W-:Y:S02]  /*cb40*/  IMAD R25, R22, 0x4, R3 ;  /* 0x0000000416197824 */ /* 0x000fe400078e0203 */
[----:B------:R-:W-:Y:S02]  /*cb50*/  HFMA2 R13, -RZ, RZ, 0, 4.76837158203125e-07 ;  /* 0x00000008ff0d7431 */ /* 0x000fe400000001ff */
[----:B------:R-:W-:-:S05]  /*cb60*/  FADD R9, RZ, R14 ;  /* 0x0000000eff097221 */ /* 0x000fca0000000000 */
[----:B------:R-:W-:-:S07]  /*cb70*/  MOV R24, R9 ;  /* 0x0000000900187202 */ /* 0x000fce0000000f00 */
[----:B------:R-:W-:Y:S05]  /*cb80*/  WARPSYNC.COLLECTIVE R11, `(.L_x_324) ;  /* 0x000000000b087348 */ /* 0x000fea0003c00000 */
[----:B------:R0:W1:Y:S02]  /*cb90*/  SHFL.BFLY P1, R14, R24, R13, R12 ;  /* 0x0c00000d180e7389 */ /* 0x000064000002000c */
[----:B01----:R-:W-:Y:S05]  /*cba0*/  ENDCOLLECTIVE ;  /* 0x000000000000791b */ /* 0x003fea0003800000 */
.L_x_324:
[----:B------:R-:W-:Y:S01]  /*cbb0*/  MOV R13, 0x4 ;  /* 0x00000004000d7802 */ /* 0x000fe20000000f00 */
[----:B------:R-:W-:-:S04]  /*cbc0*/  FADD R23, R9, R14 ;  /* 0x0000000e09177221 */ /* 0x000fc80000000000 */
[----:B------:R-:W-:-:S07]  /*cbd0*/  IMAD.MOV.U32 R24, RZ, RZ, R23 ;  /* 0x000000ffff187224 */ /* 0x000fce00078e0017 */
[----:B------:R-:W-:Y:S05]  /*cbe0*/  WARPSYNC.COLLECTIVE R11, `(.L_x_325) ;  /* 0x000000000b087348 */ /* 0x000fea0003c00000 */
[----:B------:R0:W1:Y:S02]  /*cbf0*/  SHFL.BFLY P1, R14, R24, R13, R12 ;  /* 0x0c00000d180e7389 */ /* 0x000064000002000c */
[----:B01----:R-:W-:Y:S05]  /*cc00*/  ENDCOLLECTIVE ;  /* 0x000000000000791b */ /* 0x003fea0003800000 */
.L_x_325:
[----:B------:R-:W-:Y:S02]  /*cc10*/  IMAD.MOV.U32 R13, RZ, RZ, 0x2 ;  /* 0x00000002ff0d7424 */ /* 0x000fe400078e00ff */
[----:B------:R-:W-:-:S05]  /*cc20*/  FADD R9, R23, R14 ;  /* 0x0000000e17097221 */ /* 0x000fca0000000000 */
[----:B------:R-:W-:-:S07]  /*cc30*/  MOV R24, R9 ;  /* 0x0000000900187202 */ /* 0x000fce0000000f00 */
[----:B------:R-:W-:Y:S05]  /*cc40*/  WARPSYNC.COLLECTIVE R11, `(.L_x_326) ;  /* 0x000000000b087348 */ /* 0x000fea0003c00000 */
[----:B------:R0:W1:Y:S02]  /*cc50*/  SHFL.BFLY P1, R14, R24, R13, R12 ;  /* 0x0c00000d180e7389 */ /* 0x000064000002000c */
[----:B01----:R-:W-:Y:S05]  /*cc60*/  ENDCOLLECTIVE ;  /* 0x000000000000791b */ /* 0x003fea0003800000 */
.L_x_326:
[----:B------:R-:W-:Y:S02]  /*cc70*/  HFMA2 R13, -RZ, RZ, 0, 5.9604644775390625e-08 ;  /* 0x00000001ff0d7431 */ /* 0x000fe400000001ff */
[----:B------:R-:W-:Y:S01]  /*cc80*/  FADD R23, R9, R14 ;  /* 0x0000000e09177221 */ /* 0x000fe20000000000 */
[-C--:B------:R-:W-:Y:S01]  /*cc90*/  FMUL R9, R10, R15.reuse ;  /* 0x0000000f0a097220 */ /* 0x080fe20000400000 */
[----:B------:R-:W-:-:S03]  /*cca0*/  FMUL R10, R26, R15 ;  /* 0x0000000f1a0a7220 */ /* 0x000fc60000400000 */
[----:B------:R-:W-:-:S07]  /*ccb0*/  MOV R24, R23 ;  /* 0x0000001700187202 */ /* 0x000fce0000000f00 */
[----:B------:R-:W-:Y:S05]  /*ccc0*/  WARPSYNC.COLLECTIVE R11, `(.L_x_327) ;  /* 0x000000000b087348 */ /* 0x000fea0003c00000 */
[----:B------:R0:W1:Y:S02]  /*ccd0*/  SHFL.BFLY P1, R14, R24, R13, R12 ;  /* 0x0c00000d180e7389 */ /* 0x000064000002000c */
[----:B01----:R-:W-:Y:S05]  /*cce0*/  ENDCOLLECTIVE ;  /* 0x000000000000791b */ /* 0x003fea0003800000 */
.L_x_327:
[----:B------:R-:W-:Y:S05]  /*ccf0*/  BRA `(.L_x_328) ;  /* 0xffffff7000a07947 */ /* 0x000fea000383ffff */
.L_x_46:
[----:B------:R-:W-:Y:S01]  /*cd00*/  HFMA2 R13, -RZ, RZ, 0, 9.5367431640625e-07 ;  /* 0x00000010ff0d7431 */ /* 0x000fe200000001ff */
[----:B------:R-:W-:Y:S01]  /*cd10*/  BSSY B0, `(.L_x_329) ;  /* 0x0000007000007945 */ /* 0x000fe20003800000 */
[----:B------:R-:W-:Y:S01]  /*cd20*/  MOV R24, RZ ;  /* 0x000000ff00187202 */ /* 0x000fe20000000f00 */
[----:B--2---:R-:W-:Y:S01]  /*cd30*/  IMAD.MOV.U32 R12, RZ, RZ, 0x1f ;  /* 0x0000001fff0c7424 */ /* 0x004fe200078e00ff */
[----:B------:R-:W-:-:S07]  /*cd40*/  MOV R11, 0xffffffff ;  /* 0xffffffff000b7802 */ /* 0x000fce0000000f00 */
[----:B------:R-:W-:Y:S05]  /*cd50*/  WARPSYNC.COLLECTIVE R11, `(.L_x_330) ;  /* 0x000000000b087348 */ /* 0x000fea0003c00000 */
[----:B------:R0:W1:Y:S02]  /*cd60*/  SHFL.BFLY P1, R14, R24, R13, R12 ;  /* 0x0c00000d180e7389 */ /* 0x000064000002000c */
[----:B01----:R-:W-:Y:S05]  /*cd70*/  ENDCOLLECTIVE ;  /* 0x000000000000791b */ /* 0x003fea0003800000 */
.L_x_330:
[----:B------:R-:W-:Y:S05]  /*cd80*/  BSYNC B0 ;  /* 0x0000000000007941 */ /* 0x000fea0003800000 */
.L_x_329:
[----:B------:R-:W-:Y:S02]  /*cd90*/  HFMA2 R13, -RZ, RZ, 0, 4.76837158203125e-07 ;  /* 0x00000008ff0d7431 */ /* 0x000fe400000001ff */
[----:B------:R-:W-:Y:S01]  /*cda0*/  FADD R24, RZ, R14 ;  /* 0x0000000eff187221 */ /* 0x000fe20000000000 */
[----:B------:R-:W-:Y:S01]  /*cdb0*/  IMAD.MOV.U32 R12, RZ, RZ, 0x1f ;  /* 0x0000001fff0c7424 */ /* 0x000fe200078e00ff */
[----:B------:R-:W-:-:S07]  /*cdc0*/  MOV R11, 0xffffffff ;  /* 0xffffffff000b7802 */ /* 0x000fce0000000f00 */
[----:B------:R-:W-:Y:S05]  /*cdd0*/  WARPSYNC.COLLECTIVE R11, `(.L_x_331) ;  /* 0x000000000b087348 */ /* 0x000fea0003c00000 */
[----:B------:R0:W1:Y:S02]  /*cde0*/  SHFL.BFLY P1, R14, R24, R13, R12 ;  /* 0x0c00000d180e7389 */ /* 0x000064000002000c */
[----:B01----:R-:W-:Y:S05]  /*cdf0*/  ENDCOLLECTIVE ;  /* 0x000000000000791b */ /* 0x003fea0003800000 */
.L_x_331:
[----:B------:R-:W-:Y:S02]  /*ce00*/  IMAD.MOV.U32 R13, RZ, RZ, 0x4 ;  /* 0x00000004ff0d7424 */ /* 0x000fe400078e00ff */
[----:B------:R-:W-:-:S05]  /*ce10*/  FADD R9, R24, R14 ;  /* 0x0000000e18097221 */ /* 0x000fca0000000000 */
[----:B------:R-:W-:-:S07]  /*ce20*/  MOV R24, R9 ;  /* 0x0000000900187202 */ /* 0x000fce0000000f00 */
[----:B------:R-:W-:Y:S05]  /*ce30*/  WARPSYNC.COLLECTIVE R11, `(.L_x_332) ;  /* 0x000000000b087348 */ /* 0x000fea0003c00000 */
[----:B------:R0:W1:Y:S02]  /*ce40*/  SHFL.BFLY P1, R14, R24, R13, R12 ;  /* 0x0c00000d180e7389 */ /* 0x000064000002000c */
[----:B01----:R-:W-:Y:S05]  /*ce50*/  ENDCOLLECTIVE ;  /* 0x000000000000791b */ /* 0x003fea0003800000 */
.L_x_332:
[----:B------:R-:W-:Y:S02]  /*ce60*/  HFMA2 R13, -RZ, RZ, 0, 1.1920928955078125e-07 ;  /* 0x00000002ff0d7431 */ /* 0x000fe400000001ff */
[----:B------:R-:W-:-:S05]  /*ce70*/  FADD R10, R9, R14 ;  /* 0x0000000e090a7221 */ /* 0x000fca0000000000 */
[----:B------:R-:W-:-:S07]  /*ce80*/  MOV R24, R10 ;  /* 0x0000000a00187202 */ /* 0x000fce0000000f00 */
[----:B------:R-:W-:Y:S05]  /*ce90*/  WARPSYNC.COLLECTIVE R11, `(.L_x_333) ;  /* 0x000000000b087348 */ /* 0x000fea0003c00000 */
[----:B------:R0:W1:Y:S02]  /*cea0*/  SHFL.BFLY P1, R14, R24, R13, R12 ;  /* 0x0c00000d180e7389 */ /* 0x000064000002000c */
[----:B01----:R-:W-:Y:S05]  /*ceb0*/  ENDCOLLECTIVE ;  /* 0x000000000000791b */ /* 0x003fea0003800000 */
.L_x_333:
[----:B------:R-:W-:Y:S01]  /*cec0*/  MOV R13, 0x1 ;  /* 0x00000001000d7802 */ /* 0x000fe20000000f00 */
[----:B------:R-:W-:-:S04]  /*ced0*/  FADD R15, R10, R14 ;  /* 0x0000000e0a0f7221 */ /* 0x000fc80000000000 */
[----:B------:R-:W-:-:S07]  /*cee0*/  IMAD.MOV.U32 R24, RZ, RZ, R15 ;  /* 0x000000ffff187224 */ /* 0x000fce00078e000f */
[----:B------:R-:W-:Y:S05]  /*cef0*/  WARPSYNC.COLLECTIVE R11, `(.L_x_334) ;  /* 0x000000000b087348 */ /* 0x000fea0003c00000 */
[----:B------:R0:W1:Y:S02]  /*cf00*/  SHFL.BFLY P1, R14, R24, R13, R12 ;  /* 0x0c00000d180e7389 */ /* 0x000064000002000c */
[----:B01----:R-:W-:Y:S05]  /*cf10*/  ENDCOLLECTIVE ;  /* 0x000000000000791b */ /* 0x003fea0003800000 */
.L_x_334:
[----:B------:R-:W-:Y:S05]  /*cf20*/  BRA `(.L_x_335) ;  /* 0xffffff7000787947 */ /* 0x000fea000383ffff */
.L_x_47:
[----:B------:R-:W-:Y:S01]  /*cf30*/  HFMA2 R24, -RZ, RZ, 0, 0 ;  /* 0x00000000ff187431 */ /* 0x000fe200000001ff */
[----:B------:R-:W-:Y:S01]  /*cf40*/  BSSY B0, `(.L_x_336) ;  /* 0x0000007000007945 */ /* 0x000fe20003800000 */
[----:B------:R-:W-:Y:S01]  /*cf50*/  IMAD.MOV.U32 R13, RZ, RZ, 0x10 ;  /* 0x00000010ff0d7424 */ /* 0x000fe200078e00ff */
[----:B--2---:R-:W-:Y:S02]  /*cf60*/  MOV R12, 0x1f ;  /* 0x0000001f000c7802 */ /* 0x004fe40000000f00 */
[----:B---3--:R-:W-:-:S07]  /*cf70*/  MOV R11, 0xffffffff ;  /* 0xffffffff000b7802 */ /* 0x008fce0000000f00 */
[----:B0-----:R-:W-:Y:S05]  /*cf80*/  WARPSYNC.COLLECTIVE R11, `(.L_x_337) ;  /* 0x000000000b087348 */ /* 0x001fea0003c00000 */
[----:B------:R1:W2:Y:S02]  /*cf90*/  SHFL.BFLY P1, R14, R24, R13, R12 ;  /* 0x0c00000d180e7389 */ /* 0x0002a4000002000c */
[----:B012---:R-:W-:Y:S05]  /*cfa0*/  ENDCOLLECTIVE ;  /* 0x000000000000791b */ /* 0x007fea0003800000 */
.L_x_337:
[----:B------:R-:W-:Y:S05]  /*cfb0*/  BSYNC B0 ;  /* 0x0000000000007941 */ /* 0x000fea0003800000 */
.L_x_336:
[----:B------:R-:W-:Y:S02]  /*cfc0*/  HFMA2 R12, -RZ, RZ, 0, 1.847743988037109375e-06 ;  /* 0x0000001fff0c7431 */ /* 0x000fe400000001ff */
[----:B------:R-:W-:Y:S01]  /*cfd0*/  FADD R24, RZ, R14 ;  /* 0x0000000eff187221 */ /* 0x000fe20000000000 */
[----:B------:R-:W-:Y:S01]  /*cfe0*/  IMAD.MOV.U32 R13, RZ, RZ, 0x8 ;  /* 0x00000008ff0d7424 */ /* 0x000fe200078e00ff */
[----:B------:R-:W-:-:S07]  /*cff0*/  MOV R11, 0xffffffff ;  /* 0xffffffff000b7802 */ /* 0x000fce0000000f00 */
[----:B------:R-:W-:Y:S05]  /*d000*/  WARPSYNC.COLLECTIVE R11, `(.L_x_338) ;  /* 0x000000000b087348 */ /* 0x000fea0003c00000 */
[----:B------:R0:W1:Y:S02]  /*d010*/  SHFL.BFLY P1, R14, R24, R13, R12 ;  /* 0x0c00000d180e7389 */ /* 0x000064000002000c */
[----:B01----:R-:W-:Y:S05]  /*d020*/  ENDCOLLECTIVE ;  /* 0x000000000000791b */ /* 0x003fea0003800000 */
.L_x_338:
[----:B------:R-:W-:Y:S02]  /*d030*/  HFMA2 R13, -RZ, RZ, 0, 2.384185791015625e-07 ;  /* 0x00000004ff0d7431 */ /* 0x000fe400000001ff */
[----:B------:R-:W-:-:S04]  /*d040*/  FADD R10, R24, R14 ;  /* 0x0000000e180a7221 */ /* 0x000fc80000000000 */
[----:B------:R-:W-:-:S07]  /*d050*/  IMAD.MOV.U32 R24, RZ, RZ, R10 ;  /* 0x000000ffff187224 */ /* 0x000fce00078e000a */
[----:B------:R-:W-:Y:S05]  /*d060*/  WARPSYNC.COLLECTIVE R11, `(.L_x_339) ;  /* 0x000000000b087348 */ /* 0x000fea0003c00000 */
[----:B------:R0:W1:Y:S02]  /*d070*/  SHFL.BFLY P1, R14, R24, R13, R12 ;  /* 0x0c00000d180e7389 */ /* 0x000064000002000c */
[----:B01----:R-:W-:Y:S05]  /*d080*/  ENDCOLLECTIVE ;  /* 0x000000000000791b */ /* 0x003fea0003800000 */
.L_x_339:
[----:B------:R-:W-:Y:S02]  /*d090*/  IMAD.MOV.U32 R13, RZ, RZ, 0x2 ;  /* 0x00000002ff0d7424 */ /* 0x000fe400078e00ff */
[----:B------:R-:W-:-:S05]  /*d0a0*/  FADD R15, R10, R14 ;  /* 0x0000000e0a0f7221 */ /* 0x000fca0000000000 */
[----:B------:R-:W-:-:S07]  /*d0b0*/  MOV R24, R15 ;  /* 0x0000000f00187202 */ /* 0x000fce0000000f00 */
[----:B------:R-:W-:Y:S05]  /*d0c0*/  WARPSYNC.COLLECTIVE R11, `(.L_x_340) ;  /* 0x000000000b087348 */ /* 0x000fea0003c00000 */
[----:B------:R0:W1:Y:S02]  /*d0d0*/  SHFL.BFLY P1, R14, R24, R13, R12 ;  /* 0x0c00000d180e7389 */ /* 0x000064000002000c */
[----:B01----:R-:W-:Y:S05]  /*d0e0*/  ENDCOLLECTIVE ;  /* 0x000000000000791b */ /* 0x003fea0003800000 */
.L_x_340:
[----:B------:R-:W-:Y:S02]  /*d0f0*/  HFMA2 R13, -RZ, RZ, 0, 5.9604644775390625e-08 ;  /* 0x00000001ff0d7431 */ /* 0x000fe400000001ff */
[----:B------:R-:W-:-:S05]  /*d100*/  FADD R22, R15, R14 ;  /* 0x0000000e0f167221 */ /* 0x000fca0000000000 */
[----:B------:R-:W-:-:S07]  /*d110*/  MOV R24, R22 ;  /* 0x0000001600187202 */ /* 0x000fce0000000f00 */
[----:B------:R-:W-:Y:S05]  /*d120*/  WARPSYNC.COLLECTIVE R11, `(.L_x_341) ;  /* 0x000000000b087348 */ /* 0x000fea0003c00000 */
[----:B------:R0:W1:Y:S02]  /*d130*/  SHFL.BFLY P1, R14, R24, R13, R12 ;  /* 0x0c00000d180e7389 */ /* 0x000064000002000c */
[----:B01----:R-:W-:Y:S05]  /*d140*/  ENDCOLLECTIVE ;  /* 0x000000000000791b */ /* 0x003fea0003800000 */
.L_x_341:
[----:B------:R-:W-:Y:S05]  /*d150*/  BRA `(.L_x_342) ;  /* 0xffffff7000387947 */ /* 0x000fea000383ffff */
.L_x_48:
[----:B--2---:R-:W-:Y:S01]  /*d160*/  HFMA2 R12, -RZ, RZ, 0, 1.847743988037109375e-06 ;  /* 0x0000001fff0c7431 */ /* 0x004fe200000001ff */
[----:B------:R-:W-:Y:S01]  /*d170*/  BSSY B0, `(.L_x_343) ;  /* 0x0000007000007945 */ /* 0x000fe20003800000 */
[----:B------:R-:W-:Y:S01]  /*d180*/  IMAD.MOV.U32 R24, RZ, RZ, RZ ;  /* 0x000000ffff187224 */ /* 0x000fe200078e00ff */
[----:B------:R-:W-:Y:S01]  /*d190*/  MOV R13, 0x10 ;  /* 0x00000010000d7802 */ /* 0x000fe20000000f00 */
[----:B----4-:R-:W-:-:S07]  /*d1a0*/  IMAD.MOV.U32 R11, RZ, RZ, -0x1 ;  /* 0xffffffffff0b7424 */ /* 0x010fce00078e00ff */
[----:B0-----:R-:W-:Y:S05]  /*d1b0*/  WARPSYNC.COLLECTIVE R11, `(.L_x_344) ;  /* 0x000000000b087348 */ /* 0x001fea0003c00000 */
[----:B------:R1:W2:Y:S02]  /*d1c0*/  SHFL.BFLY P1, R14, R24, R13, R12 ;  /* 0x0c00000d180e7389 */ /* 0x0002a4000002000c */
[----:B012---:R-:W-:Y:S05]  /*d1d0*/  ENDCOLLECTIVE ;  /* 0x000000000000791b */ /* 0x007fea0003800000 */
.L_x_344:
[----:B------:R-:W-:Y:S05]  /*d1e0*/  BSYNC B0 ;  /* 0x0000000000007941 */ /* 0x000fea0003800000 */
.L_x_343:
[----:B------:R-:W-:Y:S02]  /*d1f0*/  HFMA2 R12, -RZ, RZ, 0, 1.847743988037109375e-06 ;  /* 0x0000001fff0c7431 */ /* 0x000fe400000001ff */
[----:B------:R-:W-:Y:S01]  /*d200*/  FADD R24, RZ, R14 ;  /* 0x0000000eff187221 */ /* 0x000fe20000000000 */
[----:B------:R-:W-:Y:S01]  /*d210*/  MOV R13, 0x8 ;  /* 0x00000008000d7802 */ /* 0x000fe20000000f00 */
[----:B------:R-:W-:-:S07]  /*d220*/  IMAD.MOV.U32 R11, RZ, RZ, -0x1 ;  /* 0xffffffffff0b7424 */ /* 0x000fce00078e00ff */
[----:B------:R-:W-:Y:S05]  /*d230*/  WARPSYNC.COLLECTIVE R11, `(.L_x_345) ;  /* 0x000000000b087348 */ /* 0x000fea0003c00000 */
[----:B------:R0:W1:Y:S02]  /*d240*/  SHFL.BFLY P1, R14, R24, R13, R12 ;  /* 0x0c00000d180e7389 */ /* 0x000064000002000c */
[----:B01----:R-:W-:Y:S05]  /*d250*/  ENDCOLLECTIVE ;  /* 0x000000000000791b */ /* 0x003fea0003800000 */
.L_x_345:
[----:B------:R-:W-:Y:S02]  /*d260*/  HFMA2 R13, -RZ, RZ, 0, 2.384185791015625e-07 ;  /* 0x00000004ff0d7431 */ /* 0x000fe400000001ff */
[----:B------:R-:W-:-:S05]  /*d270*/  FADD R10, R24, R14 ;  /* 0x0000000e180a7221 */ /* 0x000fca0000000000 */
[----:B------:R-:W-:-:S07]  /*d280*/  MOV R24, R10 ;  /* 0x0000000a00187202 */ /* 0x000fce0000000f00 */
[----:B------:R-:W-:Y:S05]  /*d290*/  WARPSYNC.COLLECTIVE R11, `(.L_x_346) ;  /* 0x000000000b087348 */ /* 0x000fea0003c00000 */
[----:B------:R0:W1:Y:S02]  /*d2a0*/  SHFL.BFLY P1, R14, R24, R13, R12 ;  /* 0x0c00000d180e7389 */ /* 0x000064000002000c */
[----:B01----:R-:W-:Y:S05]  /*d2b0*/  ENDCOLLECTIVE ;  /* 0x000000000000791b */ /* 0x003fea0003800000 */
.L_x_346:
[----:B------:R-:W-:Y:S01]  /*d2c0*/  MOV R13, 0x2 ;  /* 0x00000002000d7802 */ /* 0x000fe20000000f00 */
[----:B------:R-:W-:-:S04]  /*d2d0*/  FADD R15, R10, R14 ;  /* 0x0000000e0a0f7221 */ /* 0x000fc80000000000 */
[----:B------:R-:W-:-:S07]  /*d2e0*/  IMAD.MOV.U32 R24, RZ, RZ, R15 ;  /* 0x000000ffff187224 */ /* 0x000fce00078e000f */
[----:B------:R-:W-:Y:S05]  /*d2f0*/  WARPSYNC.COLLECTIVE R11, `(.L_x_347) ;  /* 0x000000000b087348 */ /* 0x000fea0003c00000 */
[----:B------:R0:W1:Y:S02]  /*d300*/  SHFL.BFLY P1, R14, R24, R13, R12 ;  /* 0x0c00000d180e7389 */ /* 0x000064000002000c */
[----:B01----:R-:W-:Y:S05]  /*d310*/  ENDCOLLECTIVE ;  /* 0x000000000000791b */ /* 0x003fea0003800000 */
.L_x_347:
[----:B------:R-:W-:Y:S02]  /*d320*/  IMAD.MOV.U32 R13, RZ, RZ, 0x1 ;  /* 0x00000001ff0d7424 */ /* 0x000fe400078e00ff */
[----:B------:R-:W-:-:S05]  /*d330*/  FADD R22, R15, R14 ;  /* 0x0000000e0f167221 */ /* 0x000fca0000000000 */
[----:B------:R-:W-:-:S07]  /*d340*/  MOV R24, R22 ;  /* 0x0000001600187202 */ /* 0x000fce0000000f00 */
[----:B------:R-:W-:Y:S05]  /*d350*/  WARPSYNC.COLLECTIVE R11, `(.L_x_348) ;  /* 0x000000000b087348 */ /* 0x000fea0003c00000 */
[----:B------:R0:W1:Y:S02]  /*d360*/  SHFL.BFLY P1, R14, R24, R13, R12 ;  /* 0x0c00000d180e7389 */ /* 0x000064000002000c */
[----:B01----:R-:W-:Y:S05]  /*d370*/  ENDCOLLECTIVE ;  /* 0x000000000000791b */ /* 0x003fea0003800000 */
.L_x_348:
[----:B------:R-:W-:Y:S05]  /*d380*/  BRA `(.L_x_349) ;  /* 0xffffff6c00e87947 */ /* 0x000fea000383ffff */
.L_x_63:
[----:B------:R-:W-:Y:S01]  /*d390*/  HFMA2 R13, -RZ, RZ, 0, 9.5367431640625e-07 ;  /* 0x00000010ff0d7431 */ /* 0x000fe200000001ff */
[----:B------:R-:W-:Y:S01]  /*d3a0*/  BSSY B1, `(.L_x_350) ;  /* 0x0000006000017945 */ /* 0x000fe20003800000 */
[----:B-----5:R-:W-:Y:S01]  /*d3b0*/  MOV R12, 0x1f ;  /* 0x0000001f000c7802 */ /* 0x020fe20000000f00 */
[----:B------:R-:W-:-:S07]  /*d3c0*/  IMAD.MOV.U32 R11, RZ, RZ, -0x1 ;  /* 0xffffffffff0b7424 */ /* 0x000fce00078e00ff */
[----:B------:R-:W-:Y:S05]  /*d3d0*/  WARPSYNC.COLLECTIVE R11, `(.L_x_351) ;  /* 0x000000000b087348 */ /* 0x000fea0003c00000 */
[----:B------:R0:W1:Y:S02]  /*d3e0*/  SHFL.BFLY P1, R14, R24, R13, R12 ;  /* 0x0c00000d180e7389 */ /* 0x000064000002000c */
[----:B01----:R-:W-:Y:S05]  /*d3f0*/  ENDCOLLECTIVE ;  /* 0x000000000000791b */ /* 0x003fea0003800000 */
.L_x_351:
[----:B------:R-:W-:Y:S05]  /*d400*/  BSYNC B1 ;  /* 0x0000000000017941 */ /* 0x000fea0003800000 */
.L_x_350:
[----:B------:R-:W-:Y:S02]  /*d410*/  HFMA2 R13, -RZ, RZ, 0, 4.76837158203125e-07 ;  /* 0x00000008ff0d7431 */ /* 0x000fe400000001ff */
[----:B------:R-:W-:Y:S01]  /*d420*/  FADD R24, R14, R24 ;  /* 0x000000180e187221 */ /* 0x000fe20000000000 */
[----:B------:R-:W-:Y:S01]  /*d430*/  MOV R12, 0x1f ;  /* 0x0000001f000c7802 */ /* 0x000fe20000000f00 */
[----:B------:R-:W-:-:S07]  /*d440*/  IMAD.MOV.U32 R11, RZ, RZ, -0x1 ;  /* 0xffffffffff0b7424 */ /* 0x000fce00078e00ff */
[----:B------:R-:W-:Y:S05]  /*d450*/  WARPSYNC.COLLECTIVE R11, `(.L_x_352) ;  /* 0x000000000b087348 */ /* 0x000fea0003c00000 */
[----:B------:R0:W1:Y:S02]  /*d460*/  SHFL.BFLY P1, R14, R24, R13, R12 ;  /* 0x0c00000d180e7389 */ /* 0x000064000002000c */
[----:B01----:R-:W-:Y:S05]  /*d470*/  ENDCOLLECTIVE ;  /* 0x000000000000791b */ /* 0x003fea0003800000 */
.L_x_352:
[----:B------:R-:W-:Y:S02]  /*d480*/  HFMA2 R13, -RZ, RZ, 0, 2.384185791015625e-07 ;  /* 0x00000004ff0d7431 */ /* 0x000fe400000001ff */
[----:B------:R-:W-:-:S05]  /*d490*/  FADD R8, R24, R14 ;  /* 0x0000000e18087221 */ /* 0x000fca0000000000 */
[----:B------:R-:W-:-:S07]  /*d4a0*/  MOV R24, R8 ;  /* 0x0000000800187202 */ /* 0x000fce0000000f00 */
[----:B------:R-:W-:Y:S05]  /*d4b0*/  WARPSYNC.COLLECTIVE R11, `(.L_x_353) ;  /* 0x000000000b087348 */ /* 0x000fea0003c00000 */
[----:B------:R0:W1:Y:S02]  /*d4c0*/  SHFL.BFLY P1, R14, R24, R13, R12 ;  /* 0x0c00000d180e7389 */ /* 0x000064000002000c */
[----:B01----:R-:W-:Y:S05]  /*d4d0*/  ENDCOLLECTIVE ;  /* 0x000000000000791b */ /* 0x003fea0003800000 */
.L_x_353:
[----:B------:R-:W-:Y:S01]  /*d4e0*/  MOV R13, 0x2 ;  /* 0x00000002000d7802 */ /* 0x000fe20000000f00 */
[----:B------:R-:W-:-:S04]  /*d4f0*/  FADD R10, R8, R14 ;  /* 0x0000000e080a7221 */ /* 0x000fc80000000000 */
[----:B------:R-:W-:-:S07]  /*d500*/  IMAD.MOV.U32 R24, RZ, RZ, R10 ;  /* 0x000000ffff187224 */ /* 0x000fce00078e000a */
[----:B------:R-:W-:Y:S05]  /*d510*/  WARPSYNC.COLLECTIVE R11, `(.L_x_354) ;  /* 0x000000000b087348 */ /* 0x000fea0003c00000 */
[----:B------:R0:W1:Y:S02]  /*d520*/  SHFL.BFLY P1, R14, R24, R13, R12 ;  /* 0x0c00000d180e7389 */ /* 0x000064000002000c */
[----:B01----:R-:W-:Y:S05]  /*d530*/  ENDCOLLECTIVE ;  /* 0x000000000000791b */ /* 0x003fea0003800000 */
.L_x_354:
[----:B------:R-:W-:Y:S02]  /*d540*/  IMAD.MOV.U32 R13, RZ, RZ, 0x1 ;  /* 0x00000001ff0d7424 */ /* 0x000fe400078e00ff */
[----:B------:R-:W-:-:S05]  /*d550*/  FADD R15, R10, R14 ;  /* 0x0000000e0a0f7221 */ /* 0x000fca0000000000 */
[----:B------:R-:W-:-:S07]  /*d560*/  MOV R24, R15 ;  /* 0x0000000f00187202 */ /* 0x000fce0000000f00 */
[----:B------:R-:W-:Y:S05]  /*d570*/  WARPSYNC.COLLECTIVE R11, `(.L_x_355) ;  /* 0x000000000b087348 */ /* 0x000fea0003c00000 */
[----:B------:R0:W1:Y:S02]  /*d580*/  SHFL.BFLY P1, R14, R24, R13, R12 ;  /* 0x0c00000d180e7389 */ /* 0x000064000002000c */
[----:B01----:R-:W-:Y:S05]  /*d590*/  ENDCOLLECTIVE ;  /* 0x000000000000791b */ /* 0x003fea0003800000 */
.L_x_355:
[----:B------:R-:W-:Y:S05]  /*d5a0*/  BRA `(.L_x_356) ;  /* 0xffffff7c00807947 */ /* 0x000fea000383ffff */
.L_x_68:
[----:B------:R-:W-:Y:S01]  /*d5b0*/  HFMA2 R24, -RZ, RZ, 0, 0 ;  /* 0x00000000ff187431 */ /* 0x000fe200000001ff */
[----:B------:R-:W-:Y:S01]  /*d5c0*/  BSSY B1, `(.L_x_357) ;  /* 0x0000007000017945 */ /* 0x000fe20003800000 */
[----:B------:R-:W-:Y:S01]  /*d5d0*/  MOV R13, 0x10 ;  /* 0x00000010000d7802 */ /* 0x000fe20000000f00 */
[----:B-----5:R-:W-:Y:S01]  /*d5e0*/  IMAD.MOV.U32 R12, RZ, RZ, 0x1f ;  /* 0x0000001fff0c7424 */ /* 0x020fe200078e00ff */
[----:B01----:R-:W-:-:S07]  /*d5f0*/  MOV R11, 0xffffffff ;  /* 0xffffffff000b7802 */ /* 0x003fce0000000f00 */
[----:B------:R-:W-:Y:S05]  /*d600*/  WARPSYNC.COLLECTIVE R11, `(.L_x_358) ;  /* 0x000000000b087348 */ /* 0x000fea0003c00000 */
[----:B------:R0:W1:Y:S02]  /*d610*/  SHFL.BFLY P1, R14, R24, R13, R12 ;  /* 0x0c00000d180e7389 */ /* 0x000064000002000c */
[----:B01----:R-:W-:Y:S05]  /*d620*/  ENDCOLLECTIVE ;  /* 0x000000000000791b */ /* 0x003fea0003800000 */
.L_x_358:
[----:B------:R-:W-:Y:S05]  /*d630*/  BSYNC B1 ;  /* 0x0000000000017941 */ /* 0x000fea0003800000 */
.L_x_357:
[----:B------:R-:W-:Y:S02]  /*d640*/  HFMA2 R13, -RZ, RZ, 0, 4.76837158203125e-07 ;  /* 0x00000008ff0d7431 */ /* 0x000fe400000001ff */
[----:B------:R-:W-:Y:S01]  /*d650*/  FADD R24, RZ, R14 ;  /* 0x0000000eff187221 */ /* 0x000fe20000000000 */
[----:B------:R-:W-:Y:S01]  /*d660*/  IMAD.MOV.U32 R12, RZ, RZ, 0x1f ;  /* 0x0000001fff0c7424 */ /* 0x000fe200078e00ff */
[----:B------:R-:W-:-:S07]  /*d670*/  MOV R11, 0xffffffff ;  /* 0xffffffff000b7802 */ /* 0x000fce0000000f00 */
[----:B------:R-:W-:Y:S05]  /*d680*/  WARPSYNC.COLLECTIVE R11, `(.L_x_359) ;  /* 0x000000000b087348 */ /* 0x000fea0003c00000 */
[----:B------:R0:W1:Y:S02]  /*d690*/  SHFL.BFLY P1, R14, R24, R13, R12 ;  /* 0x0c00000d180e7389 */ /* 0x000064000002000c */
[----:B01----:R-:W-:Y:S05]  /*d6a0*/  ENDCOLLECTIVE ;  /* 0x000000000000791b */ /* 0x003fea0003800000 */
.L_x_359:
[----:B------:R-:W-:Y:S01]  /*d6b0*/  HFMA2 R13, -RZ, RZ, 0, 2.384185791015625e-07 ;  /* 0x00000004ff0d7431 */ /* 0x000fe200000001ff */
[----:B------:R-:W-:-:S05]  /*d6c0*/  MOV R9, R14 ;  /* 0x0000000e00097202 */ /* 0x000fca0000000f00 */
[----:B------:R-:W-:-:S04]  /*d6d0*/  FADD R26, R24, R9 ;  /* 0x00000009181a7221 */ /* 0x000fc80000000000 */
[----:B------:R-:W-:-:S07]  /*d6e0*/  IMAD.MOV.U32 R24, RZ, RZ, R26 ;  /* 0x000000ffff187224 */ /* 0x000fce00078e001a */
[----:B------:R-:W-:Y:S05]  /*d6f0*/  WARPSYNC.COLLECTIVE R11, `(.L_x_360) ;  /* 0x000000000b087348 */ /* 0x000fea0003c00000 */
[----:B------:R0:W1:Y:S02]  /*d700*/  SHFL.BFLY P1, R14, R24, R13, R12 ;  /* 0x0c00000d180e7389 */ /* 0x000064000002000c */
[----:B01----:R-:W-:Y:S05]  /*d710*/  ENDCOLLECTIVE ;  /* 0x000000000000791b */ /* 0x003fea0003800000 */
.L_x_360:
[----:B------:R-:W-:Y:S01]  /*d720*/  HFMA2 R13, -RZ, RZ, 0, 1.1920928955078125e-07 ;  /* 0x00000002ff0d7431 */ /* 0x000fe200000001ff */
[----:B------:R-:W-:-:S05]  /*d730*/  MOV R8, R14 ;  /* 0x0000000e00087202 */ /* 0x000fca0000000f00 */
[----:B------:R-:W-:-:S04]  /*d740*/  FADD R8, R26, R8 ;  /* 0x000000081a087221 */ /* 0x000fc80000000000 */
[----:B------:R-:W-:-:S07]  /*d750*/  IMAD.MOV.U32 R24, RZ, RZ, R8 ;  /* 0x000000ffff187224 */ /* 0x000fce00078e0008 */
[----:B------:R-:W-:Y:S05]  /*d760*/  WARPSYNC.COLLECTIVE R11, `(.L_x_361) ;  /* 0x000000000b087348 */ /* 0x000fea0003c00000 */
[----:B------:R0:W1:Y:S02]  /*d770*/  SHFL.BFLY P1, R14, R24, R13, R12 ;  /* 0x0c00000d180e7389 */ /* 0x000064000002000c */
[----:B01----:R-:W-:Y:S05]  /*d780*/  ENDCOLLECTIVE ;  /* 0x000000000000791b */ /* 0x003fea0003800000 */
.L_x_361:
[----:B------:R-:W-:Y:S01]  /*d790*/  HFMA2 R13, -RZ, RZ, 0, 5.9604644775390625e-08 ;  /* 0x00000001ff0d7431 */ /* 0x000fe200000001ff */
[----:B------:R-:W-:-:S05]  /*d7a0*/  MOV R29, R14 ;  /* 0x0000000e001d7202 */ /* 0x000fca0000000f00 */
[----:B------:R-:W-:-:S04]  /*d7b0*/  FADD R28, R8, R29 ;  /* 0x0000001d081c7221 */ /* 0x000fc80000000000 */
[----:B------:R-:W-:-:S07]  /*d7c0*/  IMAD.MOV.U32 R24, RZ, RZ, R28 ;  /* 0x000000ffff187224 */ /* 0x000fce00078e001c */
[----:B------:R-:W-:Y:S05]  /*d7d0*/  WARPSYNC.COLLECTIVE R11, `(.L_x_362) ;  /* 0x000000000b087348 */ /* 0x000fea0003c00000 */
[----:B------:R0:W1:Y:S02]  /*d7e0*/  SHFL.BFLY P1, R14, R24, R13, R12 ;  /* 0x0c00000d180e7389 */ /* 0x000064000002000c */
[----:B01----:R-:W-:Y:S05]  /*d7f0*/  ENDCOLLECTIVE ;  /* 0x000000000000791b */ /* 0x003fea0003800000 */
.L_x_362:
[----:B------:R-:W-:Y:S02]  /*d800*/  HFMA2 R13, -RZ, RZ, 0, 9.5367431640625e-07 ;  /* 0x00000010ff0d7431 */ /* 0x000fe400000001ff */
[----:B------:R-:W-:Y:S01]  /*d810*/  IMAD.MOV.U32 R24, RZ, RZ, RZ ;  /* 0x000000ffff187224 */ /* 0x000fe200078e00ff */
[----:B------:R-:W-:-:S07]  /*d820*/  MOV R9, R14 ;  /* 0x0000000e00097202 */ /* 0x000fce0000000f00 */
[----:B------:R-:W-:Y:S05]  /*d830*/  WARPSYNC.COLLECTIVE R11, `(.L_x_363) ;  /* 0x000000000b087348 */ /* 0x000fea0003c00000 */
[----:B------:R0:W1:Y:S02]  /*d840*/  SHFL.BFLY P1, R14, R24, R13, R12 ;  /* 0x0c00000d180e7389 */ /* 0x000064000002000c */
[----:B01----:R-:W-:Y:S05]  /*d850*/  ENDCOLLECTIVE ;  /* 0x000000000000791b */ /* 0x003fea0003800000 */
.L_x_363:
[----:B------:R-:W-:Y:S01]  /*d860*/  FADD R8, R28, R9 ;  /* 0x000000091c087221 */ /* 0x000fe20000000000 */
[----:B------:R-:W-:Y:S01]  /*d870*/  HFMA2 R13, -RZ, RZ, 0, 4.76837158203125e-07 ;  /* 0x00000008ff0d7431 */ /* 0x000fe200000001ff */
[----:B------:R-:W-:-:S05]  /*d880*/  MOV R27, R14 ;  /* 0x0000000e001b7202 */ /* 0x000fca0000000f00 */
[----:B------:R-:W-:-:S04]  /*d890*/  FADD R27, RZ, R27 ;  /* 0x0000001bff1b7221 */ /* 0x000fc80000000000 */
[----:B------:R-:W-:-:S07]  /*d8a0*/  IMAD.MOV.U32 R24, RZ, RZ, R27 ;  /* 0x000000ffff187224 */ /* 0x000fce00078e001b */
[----:B------:R-:W-:Y:S05]  /*d8b0*/  WARPSYNC.COLLECTIVE R11, `(.L_x_364) ;  /* 0x000000000b087348 */ /* 0x000fea0003c00000 */
[----:B------:R0:W1:Y:S02]  /*d8c0*/  SHFL.BFLY P1, R14, R24, R13, R12 ;  /* 0x0c00000d180e7389 */ /* 0x000064000002000c */
[----:B01----:R-:W-:Y:S05]  /*d8d0*/  ENDCOLLECTIVE ;  /* 0x000000000000791b */ /* 0x003fea0003800000 */
.L_x_364:
[----:B------:R-:W-:Y:S01]  /*d8e0*/  HFMA2 R13, -RZ, RZ, 0, 2.384185791015625e-07 ;  /* 0x00000004ff0d7431 */ /* 0x000fe200000001ff */
[----:B------:R-:W-:-:S05]  /*d8f0*/  MOV R10, R14 ;  /* 0x0000000e000a7202 */ /* 0x000fca0000000f00 */
[----:B------:R-:W-:-:S04]  /*d900*/  FADD R9, R27, R10 ;  /* 0x0000000a1b097221 */ /* 0x000fc80000000000 */
[----:B------:R-:W-:-:S07]  /*d910*/  IMAD.MOV.U32 R24, RZ, RZ, R9 ;  /* 0x000000ffff187224 */ /* 0x000fce00078e0009 */
[----:B------:R-:W-:Y:S05]  /*d920*/  WARPSYNC.COLLECTIVE R11, `(.L_x_365) ;  /* 0x000000000b087348 */ /* 0x000fea0003c00000 */
[----:B------:R0:W1:Y:S02]  /*d930*/  SHFL.BFLY P1, R14, R24, R13, R12 ;  /* 0x0c00000d180e7389 */ /* 0x000064000002000c */
[----:B01----:R-:W-:Y:S05]  /*d940*/  ENDCOLLECTIVE ;  /* 0x000000000000791b */ /* 0x003fea0003800000 */
.L_x_365:
[----:B------:R-:W-:Y:S01]  /*d950*/  HFMA2 R13, -RZ, RZ, 0, 1.1920928955078125e-07 ;  /* 0x00000002ff0d7431 */ /* 0x000fe200000001ff */
[----:B------:R-:W-:-:S05]  /*d960*/  MOV R28, R14 ;  /* 0x0000000e001c7202 */ /* 0x000fca0000000f00 */
[----:B------:R-:W-:-:S04]  /*d970*/  FADD R27, R9, R28 ;  /* 0x0000001c091b7221 */ /* 0x000fc80000000000 */
[----:B------:R-:W-:-:S07]  /*d980*/  IMAD.MOV.U32 R24, RZ, RZ, R27 ;  /* 0x000000ffff187224 */ /* 0x000fce00078e001b */
[----:B------:R-:W-:Y:S05]  /*d990*/  WARPSYNC.COLLECTIVE R11, `(.L_x_366) ;  /* 0x000000000b087348 */ /* 0x000fea0003c00000 */
[----:B------:R0:W1:Y:S02]  /*d9a0*/  SHFL.BFLY P1, R14, R24, R13, R12 ;  /* 0x0c00000d180e7389 */ /* 0x000064000002000c */
[----:B01----:R-:W-:Y:S05]  /*d9b0*/  ENDCOLLECTIVE ;  /* 0x000000000000791b */ /* 0x003fea0003800000 */
.L_x_366:
[----:B------:R-:W-:Y:S01]  /*d9c0*/  HFMA2 R13, -RZ, RZ, 0, 5.9604644775390625e-08 ;  /* 0x00000001ff0d7431 */ /* 0x000fe200000001ff */
[----:B------:R-:W-:-:S05]  /*d9d0*/  MOV R9, R14 ;  /* 0x0000000e00097202 */ /* 0x000fca0000000f00 */
[----:B------:R-:W-:-:S04]  /*d9e0*/  FADD R29, R27, R9 ;  /* 0x000000091b1d7221 */ /* 0x000fc80000000000 */
[----:B------:R-:W-:-:S07]  /*d9f0*/  IMAD.MOV.U32 R24, RZ, RZ, R29 ;  /* 0x000000ffff187224 */ /* 0x000fce00078e001d */
[----:B------:R-:W-:Y:S05]  /*da00*/  WARPSYNC.COLLECTIVE R11, `(.L_x_367) ;  /* 0x000000000b087348 */ /* 0x000fea0003c00000 */
[----:B------:R0:W1:Y:S02]  /*da10*/  SHFL.BFLY P1, R14, R24, R13, R12 ;  /* 0x0c00000d180e7389 */ /* 0x000064000002000c */
[----:B01----:R-:W-:Y:S05]  /*da20*/  ENDCOLLECTIVE ;  /* 0x000000000000791b */ /* 0x003fea0003800000 */
.L_x_367:
[----:B------:R-:W-:Y:S02]  /*da30*/  HFMA2 R13, -RZ, RZ, 0, 9.5367431640625e-07 ;  /* 0x00000010ff0d7431 */ /* 0x000fe400000001ff */
[----:B------:R-:W-:Y:S01]  /*da40*/  IMAD.MOV.U32 R24, RZ, RZ, RZ ;  /* 0x000000ffff187224 */ /* 0x000fe200078e00ff */
[----:B------:R-:W-:-:S07]  /*da50*/  MOV R10, R14 ;  /* 0x0000000e000a7202 */ /* 0x000fce0000000f00 */
[----:B------:R-:W-:Y:S05]  /*da60*/  WARPSYNC.COLLECTIVE R11, `(.L_x_368) ;  /* 0x000000000b087348 */ /* 0x000fea0003c00000 */
[----:B------:R0:W1:Y:S02]  /*da70*/  SHFL.BFLY P1, R14, R24, R13, R12 ;  /* 0x0c00000d180e7389 */ /* 0x000064000002000c */
[----:B01----:R-:W-:Y:S05]  /*da80*/  ENDCOLLECTIVE ;  /* 0x000000000000791b */ /* 0x003fea0003800000 */
.L_x_368:
        /* <DEDUP_REMOVED lines=8> */
.L_x_369:
[----:B------:R-:W-:Y:S01]  /*db10*/  HFMA2 R13, -RZ, RZ, 0, 2.384185791015625e-07 ;  /* 0x00000004ff0d7431 */ /* 0x000fe200000001ff */
[----:B------:R-:W-:-:S05]  /*db20*/  MOV R23, R14 ;  /* 0x0000000e00177202 */ /* 0x000fca0000000f00 */
[----:B------:R-:W-:-:S04]  /*db30*/  FADD R10, R28, R23 ;  /* 0x000000171c0a7221 */ /* 0x000fc80000000000 */
[----:B------:R-:W-:-:S07]  /*db40*/  IMAD.MOV.U32 R24, RZ, RZ, R10 ;  /* 0x000000ffff187224 */ /* 0x000fce00078e000a */
[----:B------:R-:W-:Y:S05]  /*db50*/  WARPSYNC.COLLECTIVE R11, `(.L_x_370) ;  /* 0x000000000b087348 */ /* 0x000fea0003c00000 */
[----:B------:R0:W1:Y:S02]  /*db60*/  SHFL.BFLY P1, R14, R24, R13, R12 ;  /* 0x0c00000d180e7389 */ /* 0x000064000002000c */
[----:B01----:R-:W-:Y:S05]  /*db70*/  ENDCOLLECTIVE ;  /* 0x000000000000791b */ /* 0x003fea0003800000 */
.L_x_370:
[----:B------:R-:W-:Y:S01]  /*db80*/  HFMA2 R13, -RZ, RZ, 0, 1.1920928955078125e-07 ;  /* 0x00000002ff0d7431 */ /* 0x000fe200000001ff */
[----:B------:R-:W-:-:S05]  /*db90*/  MOV R29, R14 ;  /* 0x0000000e001d7202 */ /* 0x000fca0000000f00 */
[----:B------:R-:W-:-:S04]  /*dba0*/  FADD R25, R10, R29 ;  /* 0x0000001d0a197221 */ /* 0x000fc80000000000 */
[----:B------:R-:W-:-:S07]  /*dbb0*/  IMAD.MOV.U32 R24, RZ, RZ, R25 ;  /* 0x000000ffff187224 */ /* 0x000fce00078e0019 */
[----:B------:R-:W-:Y:S05]  /*dbc0*/  WARPSYNC.COLLECTIVE R11, `(.L_x_371) ;  /* 0x000000000b087348 */ /* 0x000fea0003c00000 */
[----:B------:R0:W1:Y:S02]  /*dbd0*/  SHFL.BFLY P1, R14, R24, R13, R12 ;  /* 0x0c00000d180e7389 */ /* 0x000064000002000c */
[----:B01----:R-:W-:Y:S05]  /*dbe0*/  ENDCOLLECTIVE ;  /* 0x000000000000791b */ /* 0x003fea0003800000 */
.L_x_371:
[----:B------:R-:W-:Y:S01]  /*dbf0*/  HFMA2 R13, -RZ, RZ, 0, 5.9604644775390625e-08 ;  /* 0x00000001ff0d7431 */ /* 0x000fe200000001ff */
[----:B------:R-:W-:-:S05]  /*dc00*/  MOV R10, R14 ;  /* 0x0000000e000a7202 */ /* 0x000fca0000000f00 */
[----:B------:R-:W-:-:S04]  /*dc10*/  FADD R23, R25, R10 ;  /* 0x0000000a19177221 */ /* 0x000fc80000000000 */
[----:B------:R-:W-:-:S07]  /*dc20*/  IMAD.MOV.U32 R24, RZ, RZ, R23 ;  /* 0x000000ffff187224 */ /* 0x000fce00078e0017 */
[----:B------:R-:W-:Y:S05]  /*dc30*/  WARPSYNC.COLLECTIVE R11, `(.L_x_372) ;  /* 0x000000000b087348 */ /* 0x000fea0003c00000 */
[----:B------:R0:W1:Y:S02]  /*dc40*/  SHFL.BFLY P1, R14, R24, R13, R12 ;  /* 0x0c00000d180e7389 */ /* 0x000064000002000c */
[----:B01----:R-:W-:Y:S05]  /*dc50*/  ENDCOLLECTIVE ;  /* 0x000000000000791b */ /* 0x003fea0003800000 */
.L_x_372:
[----:B------:R-:W-:Y:S02]  /*dc60*/  HFMA2 R13, -RZ, RZ, 0, 9.5367431640625e-07 ;  /* 0x00000010ff0d7431 */ /* 0x000fe400000001ff */
[----:B------:R-:W-:Y:S01]  /*dc70*/  IMAD.MOV.U32 R24, RZ, RZ, RZ ;  /* 0x000000ffff187224 */ /* 0x000fe200078e00ff */
[----:B------:R-:W-:-:S07]  /*dc80*/  MOV R25, R14 ;  /* 0x0000000e00197202 */ /* 0x000fce0000000f00 */
[----:B------:R-:W-:Y:S05]  /*dc90*/  WARPSYNC.COLLECTIVE R11, `(.L_x_373) ;  /* 0x000000000b087348 */ /* 0x000fea0003c00000 */
[----:B------:R0:W1:Y:S02]  /*dca0*/  SHFL.BFLY P1, R14, R24, R13, R12 ;  /* 0x0c00000d180e7389 */ /* 0x000064000002000c */
[----:B01----:R-:W-:Y:S05]  /*dcb0*/  ENDCOLLECTIVE ;  /* 0x000000000000791b */ /* 0x003fea0003800000 */
.L_x_373:
[----:B------:R-:W-:Y:S01]  /*dcc0*/  FADD R10, R23, R25 ;  /* 0x00000019170a7221 */ /* 0x000fe20000000000 */
[----:B------:R-:W-:Y:S02]  /*dcd0*/  IMAD.MOV.U32 R13, RZ, RZ, 0x8 ;  /* 0x00000008ff0d7424 */ /* 0x000fe400078e00ff */
[----:B------:R-:W-:-:S05]  /*dce0*/  FADD R25, RZ, R14 ;  /* 0x0000000eff197221 */ /* 0x000fca0000000000 */
[----:B------:R-:W-:-:S07]  /*dcf0*/  MOV R24, R25 ;  /* 0x0000001900187202 */ /* 0x000fce0000000f00 */
[----:B------:R-:W-:Y:S05]  /*dd00*/  WARPSYNC.COLLECTIVE R11, `(.L_x_374) ;  /* 0x000000000b087348 */ /* 0x000fea0003c00000 */
[----:B------:R0:W1:Y:S02]  /*dd10*/  SHFL.BFLY P1, R14, R24, R13, R12 ;  /* 0x0c00000d180e7389 */ /* 0x000064000002000c */
[----:B01----:R-:W-:Y:S05]  /*dd20*/  ENDCOLLECTIVE ;  /* 0x000000000000791b */ /* 0x003fea0003800000 */
.L_x_374:
[----:B------:R-:W-:Y:S02]  /*dd30*/  HFMA2 R13, -RZ, RZ, 0, 2.384185791015625e-07 ;  /* 0x00000004ff0d7431 */ /* 0x000fe400000001ff */
[----:B------:R-:W-:-:S05]  /*dd40*/  FADD R23, R25, R14 ;  /* 0x0000000e19177221 */ /* 0x000fca0000000000 */
[----:B------:R-:W-:-:S07]  /*dd50*/  MOV R24, R23 ;  /* 0x0000001700187202 */ /* 0x000fce0000000f00 */
[----:B------:R-:W-:Y:S05]  /*dd60*/  WARPSYNC.COLLECTIVE R11, `(.L_x_375) ;  /* 0x000000000b087348 */ /* 0x000fea0003c00000 */
[----:B------:R0:W1:Y:S02]  /*dd70*/  SHFL.BFLY P1, R14, R24, R13, R12 ;  /* 0x0c00000d180e7389 */ /* 0x000064000002000c */
[----:B01----:R-:W-:Y:S05]  /*dd80*/  ENDCOLLECTIVE ;  /* 0x000000000000791b */ /* 0x003fea0003800000 */
.L_x_375:
[----:B------:R-:W-:Y:S01]  /*dd90*/  MOV R13, 0x2 ;  /* 0x00000002000d7802 */ /* 0x000fe20000000f00 */
[----:B------:R-:W-:-:S04]  /*dda0*/  FADD R26, R23, R14 ;  /* 0x0000000e171a7221 */ /* 0x000fc80000000000 */
[----:B------:R-:W-:-:S07]  /*ddb0*/  IMAD.MOV.U32 R24, RZ, RZ, R26 ;  /* 0x000000ffff187224 */ /* 0x000fce00078e001a */
[----:B------:R-:W-:Y:S05]  /*ddc0*/  WARPSYNC.COLLECTIVE R11, `(.L_x_376) ;  /* 0x000000000b087348 */ /* 0x000fea0003c00000 */
[----:B------:R0:W1:Y:S02]  /*ddd0*/  SHFL.BFLY P1, R14, R24, R13, R12 ;  /* 0x0c00000d180e7389 */ /* 0x000064000002000c */
[----:B01----:R-:W-:Y:S05]  /*dde0*/  ENDCOLLECTIVE ;  /* 0x000000000000791b */ /* 0x003fea0003800000 */
.L_x_376:
[----:B------:R-:W-:Y:S02]  /*ddf0*/  IMAD.MOV.U32 R13, RZ, RZ, 0x1 ;  /* 0x00000001ff0d7424 */ /* 0x000fe400078e00ff */
[----:B------:R-:W-:-:S05]  /*de00*/  FADD R26, R26, R14 ;  /* 0x0000000e1a1a7221 */ /* 0x000fca0000000000 */
[----:B------:R-:W-:-:S07]  /*de10*/  MOV R24, R26 ;  /* 0x0000001a00187202 */ /* 0x000fce0000000f00 */
[----:B------:R-:W-:Y:S05]  /*de20*/  WARPSYNC.COLLECTIVE R11, `(.L_x_377) ;  /* 0x000000000b087348 */ /* 0x000fea0003c00000 */
[----:B------:R0:W1:Y:S02]  /*de30*/  SHFL.BFLY P1, R14, R24, R13, R12 ;  /* 0x0c00000d180e7389 */ /* 0x000064000002000c */
[----:B01----:R-:W-:Y:S05]  /*de40*/  ENDCOLLECTIVE ;  /* 0x000000000000791b */ /* 0x003fea0003800000 */
.L_x_377:
[----:B------:R-:W-:Y:S02]  /*de50*/  MOV R27, R14 ;  /* 0x0000000e001b7202 */ /* 0x000fe40000000f00 */
[----:B------:R-:W-:Y:S01]  /*de60*/  LEA R14, R15, R4, 0x2 ;  /* 0x000000040f0e7211 */ /* 0x000fe200078e10ff */
[----:B------:R-:W-:Y:S06]  /*de70*/  BRA `(.L_x_378) ;  /* 0xffffff7800207947 */ /* 0x000fec000383ffff */
.L_x_70:
[----:B------:R-:W-:Y:S01]  /*de80*/  HFMA2 R13, -RZ, RZ, 0, 9.5367431640625e-07 ;  /* 0x00000010ff0d7431 */ /* 0x000fe200000001ff */
[----:B------:R-:W-:Y:S01]  /*de90*/  BSSY B0, `(.L_x_379) ;  /* 0x0000007000007945 */ /* 0x000fe20003800000 */
[----:B------:R-:W-:Y:S01]  /*dea0*/  IMAD.MOV.U32 R24, RZ, RZ, RZ ;  /* 0x000000ffff187224 */ /* 0x000fe200078e00ff */
[----:B-----5:R-:W-:Y:S01]  /*deb0*/  MOV R12, 0x1f ;  /* 0x0000001f000c7802 */ /* 0x020fe20000000f00 */
[----:B------:R-:W-:-:S07]  /*dec0*/  IMAD.MOV.U32 R11, RZ, RZ, -0x1 ;  /* 0xffffffffff0b7424 */ /* 0x000fce00078e00ff */
[----:B------:R-:W-:Y:S05]  /*ded0*/  WARPSYNC.COLLECTIVE R11, `(.L_x_380) ;  /* 0x000000000b087348 */ /* 0x000fea0003c00000 */
[----:B------:R0:W1:Y:S02]  /*dee0*/  SHFL.BFLY P1, R14, R24, R13, R12 ;  /* 0x0c00000d180e7389 */ /* 0x000064000002000c */
[----:B01----:R-:W-:Y:S05]  /*def0*/  ENDCOLLECTIVE ;  /* 0x000000000000791b */ /* 0x003fea0003800000 */
.L_x_380:
[----:B------:R-:W-:Y:S05]  /*df00*/  BSYNC B0 ;  /* 0x0000000000007941 */ /* 0x000fea0003800000 */
.L_x_379:
[----:B------:R-:W-:Y:S02]  /*df10*/  HFMA2 R13, -RZ, RZ, 0, 4.76837158203125e-07 ;  /* 0x00000008ff0d7431 */ /* 0x000fe400000001ff */
[----:B------:R-:W-:Y:S01]  /*df20*/  FADD R24, RZ, R14 ;  /* 0x0000000eff187221 */ /* 0x000fe20000000000 */
[----:B------:R-:W-:Y:S01]  /*df30*/  MOV R12, 0x1f ;  /* 0x0000001f000c7802 */ /* 0x000fe20000000f00 */
[----:B------:R-:W-:-:S07]  /*df40*/  IMAD.MOV.U32 R11, RZ, RZ, -0x1 ;  /* 0xffffffffff0b7424 */ /* 0x000fce00078e00ff */
[----:B------:R-:W-:Y:S05]  /*df50*/  WARPSYNC.COLLECTIVE R11, `(.L_x_381) ;  /* 0x000000000b087348 */ /* 0x000fea0003c00000 */
[----:B------:R0:W1:Y:S02]  /*df60*/  SHFL.BFLY P1, R14, R24, R13, R12 ;  /* 0x0c00000d180e7389 */ /* 0x000064000002000c */
[----:B01----:R-:W-:Y:S05]  /*df70*/  ENDCOLLECTIVE ;  /* 0x000000000000791b */ /* 0x003fea0003800000 */
.L_x_381:
[----:B------:R-:W-:Y:S02]  /*df80*/  HFMA2 R13, -RZ, RZ, 0, 2.384185791015625e-07 ;  /* 0x00000004ff0d7431 */ /* 0x000fe400000001ff */
[----:B------:R-:W-:-:S05]  /*df90*/  FADD R8, R24, R14 ;  /* 0x0000000e18087221 */ /* 0x000fca0000000000 */
[----:B------:R-:W-:-:S07]  /*dfa0*/  MOV R24, R8 ;  /* 0x0000000800187202 */ /* 0x000fce0000000f00 */
[----:B------:R-:W-:Y:S05]  /*dfb0*/  WARPSYNC.COLLECTIVE R11, `(.L_x_382) ;  /* 0x000000000b087348 */ /* 0x000fea0003c00000 */
[----:B------:R0:W1:Y:S02]  /*dfc0*/  SHFL.BFLY P1, R14, R24, R13, R12 ;  /* 0x0c00000d180e7389 */ /* 0x000064000002000c */
[----:B01----:R-:W-:Y:S05]  /*dfd0*/  ENDCOLLECTIVE ;  /* 0x000000000000791b */ /* 0x003fea0003800000 */
.L_x_382:
[----:B------:R-:W-:Y:S01]  /*dfe0*/  MOV R13, 0x2 ;  /* 0x00000002000d7802 */ /* 0x000fe20000000f00 */
[----:B------:R-:W-:-:S04]  /*dff0*/  FADD R10, R8, R14 ;  /* 0x0000000e080a7221 */ /* 0x000fc80000000000 */
[----:B------:R-:W-:-:S07]  /*e000*/  IMAD.MOV.U32 R24, RZ, RZ, R10 ;  /* 0x000000ffff187224 */ /* 0x000fce00078e000a */
[----:B------:R-:W-:Y:S05]  /*e010*/  WARPSYNC.COLLECTIVE R11, `(.L_x_383) ;  /* 0x000000000b087348 */ /* 0x000fea0003c00000 */
[----:B------:R0:W1:Y:S02]  /*e020*/  SHFL.BFLY P1, R14, R24, R13, R12 ;  /* 0x0c00000d180e7389 */ /* 0x000064000002000c */
[----:B01----:R-:W-:Y:S05]  /*e030*/  ENDCOLLECTIVE ;  /* 0x000000000000791b */ /* 0x003fea0003800000 */
.L_x_383:
[----:B------:R-:W-:Y:S02]  /*e040*/  IMAD.MOV.U32 R13, RZ, RZ, 0x1 ;  /* 0x00000001ff0d7424 */ /* 0x000fe400078e00ff */
[----:B------:R-:W-:-:S05]  /*e050*/  FADD R15, R10, R14 ;  /* 0x0000000e0a0f7221 */ /* 0x000fca0000000000 */
[----:B------:R-:W-:-:S07]  /*e060*/  MOV R24, R15 ;  /* 0x0000000f00187202 */ /* 0x000fce0000000f00 */
[----:B------:R-:W-:Y:S05]  /*e070*/  WARPSYNC.COLLECTIVE R11, `(.L_x_384) ;  /* 0x000000000b087348 */ /* 0x000fea0003c00000 */
[----:B------:R0:W1:Y:S02]  /*e080*/  SHFL.BFLY P1, R14, R24, R13, R12 ;  /* 0x0c00000d180e7389 */ /* 0x000064000002000c */
[----:B01----:R-:W-:Y:S05]  /*e090*/  ENDCOLLECTIVE ;  /* 0x000000000000791b */ /* 0x003fea0003800000 */
.L_x_384:
[----:B------:R-:W-:Y:S05]  /*e0a0*/  BRA `(.L_x_385) ;  /* 0xffffff7400f47947 */ /* 0x000fea000383ffff */
.L_x_71:
[----:B------:R-:W-:Y:S01]  /*e0b0*/  HFMA2 R24, -RZ, RZ, 0, 0 ;  /* 0x00000000ff187431 */ /* 0x000fe200000001ff */
[----:B------:R-:W-:Y:S01]  /*e0c0*/  BSSY B0, `(.L_x_386) ;  /* 0x0000007000007945 */ /* 0x000fe20003800000 */
[----:B------:R-:W-:Y:S01]  /*e0d0*/  MOV R13, 0x10 ;  /* 0x00000010000d7802 */ /* 0x000fe20000000f00 */
[----:B-----5:R-:W-:Y:S01]  /*e0e0*/  IMAD.MOV.U32 R12, RZ, RZ, 0x1f ;  /* 0x0000001fff0c7424 */ /* 0x020fe200078e00ff */
[----:B------:R-:W-:-:S07]  /*e0f0*/  MOV R11, 0xffffffff ;  /* 0xffffffff000b7802 */ /* 0x000fce0000000f00 */
[----:B0-2---:R-:W-:Y:S05]  /*e100*/  WARPSYNC.COLLECTIVE R11, `(.L_x_387) ;  /* 0x000000000b087348 */ /* 0x005fea0003c00000 */
[----:B--2---:R1:W2:Y:S02]  /*e110*/  SHFL.BFLY P1, R14, R24, R13, R12 ;  /* 0x0c00000d180e7389 */ /* 0x0042a4000002000c */
[----:B012---:R-:W-:Y:S05]  /*e120*/  ENDCOLLECTIVE ;  /* 0x000000000000791b */ /* 0x007fea0003800000 */
.L_x_387:
[----:B------:R-:W-:Y:S05]  /*e130*/  BSYNC B0 ;  /* 0x0000000000007941 */ /* 0x000fea0003800000 */
.L_x_386:
[----:B------:R-:W-:Y:S02]  /*e140*/  HFMA2 R13, -RZ, RZ, 0, 4.76837158203125e-07 ;  /* 0x00000008ff0d7431 */ /* 0x000fe400000001ff */
[----:B------:R-:W-:Y:S01]  /*e150*/  FADD R24, RZ, R14 ;  /* 0x0000000eff187221 */ /* 0x000fe20000000000 */
[----:B------:R-:W-:Y:S01]  /*e160*/  IMAD.MOV.U32 R12, RZ, RZ, 0x1f ;  /* 0x0000001fff0c7424 */ /* 0x000fe200078e00ff */
[----:B------:R-:W-:-:S07]  /*e170*/  MOV R11, 0xffffffff ;  /* 0xffffffff000b7802 */ /* 0x000fce0000000f00 */
[----:B------:R-:W-:Y:S05]  /*e180*/  WARPSYNC.COLLECTIVE R11, `(.L_x_388) ;  /* 0x000000000b087348 */ /* 0x000fea0003c00000 */
[----:B------:R0:W1:Y:S02]  /*e190*/  SHFL.BFLY P1, R14, R24, R13, R12 ;  /* 0x0c00000d180e7389 */ /* 0x000064000002000c */
[----:B01----:R-:W-:Y:S05]  /*e1a0*/  ENDCOLLECTIVE ;  /* 0x000000000000791b */ /* 0x003fea0003800000 */
.L_x_388:
[----:B------:R-:W-:Y:S02]  /*e1b0*/  IMAD.MOV.U32 R13, RZ, RZ, 0x4 ;  /* 0x00000004ff0d7424 */ /* 0x000fe400078e00ff */
[----:B------:R-:W-:-:S05]  /*e1c0*/  FADD R8, R24, R14 ;  /* 0x0000000e18087221 */ /* 0x000fca0000000000 */
[----:B------:R-:W-:-:S07]  /*e1d0*/  MOV R24, R8 ;  /* 0x0000000800187202 */ /* 0x000fce0000000f00 */
[----:B------:R-:W-:Y:S05]  /*e1e0*/  WARPSYNC.COLLECTIVE R11, `(.L_x_389) ;  /* 0x000000000b087348 */ /* 0x000fea0003c00000 */
[----:B------:R0:W1:Y:S02]  /*e1f0*/  SHFL.BFLY P1, R14, R24, R13, R12 ;  /* 0x0c00000d180e7389 */ /* 0x000064000002000c */
[----:B01----:R-:W-:Y:S05]  /*e200*/  ENDCOLLECTIVE ;  /* 0x000000000000791b */ /* 0x003fea0003800000 */
.L_x_389:
[----:B------:R-:W-:Y:S02]  /*e210*/  HFMA2 R13, -RZ, RZ, 0, 1.1920928955078125e-07 ;  /* 0x00000002ff0d7431 */ /* 0x000fe400000001ff */
[----:B------:R-:W-:-:S05]  /*e220*/  FADD R10, R8, R14 ;  /* 0x0000000e080a7221 */ /* 0x000fca0000000000 */
[----:B------:R-:W-:-:S07]  /*e230*/  MOV R24, R10 ;  /* 0x0000000a00187202 */ /* 0x000fce0000000f00 */
[----:B------:R-:W-:Y:S05]  /*e240*/  WARPSYNC.COLLECTIVE R11, `(.L_x_390) ;  /* 0x000000000b087348 */ /* 0x000fea0003c00000 */
[----:B------:R0:W1:Y:S02]  /*e250*/  SHFL.BFLY P1, R14, R24, R13, R12 ;  /* 0x0c00000d180e7389 */ /* 0x000064000002000c */
[----:B01----:R-:W-:Y:S05]  /*e260*/  ENDCOLLECTIVE ;  /* 0x000000000000791b */ /* 0x003fea0003800000 */
.L_x_390:
[----:B------:R-:W-:Y:S01]  /*e270*/  MOV R13, 0x1 ;  /* 0x00000001000d7802 */ /* 0x000fe20000000f00 */
[----:B------:R-:W-:-:S04]  /*e280*/  FADD R15, R10, R14 ;  /* 0x0000000e0a0f7221 */ /* 0x000fc80000000000 */
[----:B------:R-:W-:-:S07]  /*e290*/  IMAD.MOV.U32 R24, RZ, RZ, R15 ;  /* 0x000000ffff187224 */ /* 0x000fce00078e000f */
[----:B------:R-:W-:Y:S05]  /*e2a0*/  WARPSYNC.COLLECTIVE R11, `(.L_x_391) ;  /* 0x000000000b087348 */ /* 0x000fea0003c00000 */
[----:B------:R0:W1:Y:S02]  /*e2b0*/  SHFL.BFLY P1, R14, R24, R13, R12 ;  /* 0x0c00000d180e7389 */ /* 0x000064000002000c */
[----:B01----:R-:W-:Y:S05]  /*e2c0*/  ENDCOLLECTIVE ;  /* 0x000000000000791b */ /* 0x003fea0003800000 */
.L_x_391:
[----:B------:R-:W-:Y:S05]  /*e2d0*/  BRA `(.L_x_392) ;  /* 0xffffff7400ac7947 */ /* 0x000fea000383ffff */
.L_x_72:
[----:B------:R-:W-:Y:S01]  /*e2e0*/  HFMA2 R24, -RZ, RZ, 0, 0 ;  /* 0x00000000ff187431 */ /* 0x000fe200000001ff */
[----:B------:R-:W-:Y:S01]  /*e2f0*/  BSSY B0, `(.L_x_393) ;  /* 0x0000007000007945 */ /* 0x000fe20003800000 */
[----:B------:R-:W-:Y:S01]  /*e300*/  IMAD.MOV.U32 R13, RZ, RZ, 0x10 ;  /* 0x00000010ff0d7424 */ /* 0x000fe200078e00ff */
[----:B-----5:R-:W-:Y:S02]  /*e310*/  MOV R12, 0x1f ;  /* 0x0000001f000c7802 */ /* 0x020fe40000000f00 */
[----:B------:R-:W-:-:S07]  /*e320*/  MOV R11, 0xffffffff ;  /* 0xffffffff000b7802 */ /* 0x000fce0000000f00 */
[----:B0--3--:R-:W-:Y:S05]  /*e330*/  WARPSYNC.COLLECTIVE R11, `(.L_x_394) ;  /* 0x000000000b087348 */ /* 0x009fea0003c00000 */
[----:B---3--:R1:W2:Y:S02]  /*e340*/  SHFL.BFLY P1, R14, R24, R13, R12 ;  /* 0x0c00000d180e7389 */ /* 0x0082a4000002000c */
[----:B012---:R-:W-:Y:S05]  /*e350*/  ENDCOLLECTIVE ;  /* 0x000000000000791b */ /* 0x007fea0003800000 */
.L_x_394:
[----:B------:R-:W-:Y:S05]  /*e360*/  BSYNC B0 ;  /* 0x0000000000007941 */ /* 0x000fea0003800000 */
.L_x_393:
[----:B------:R-:W-:Y:S02]  /*e370*/  HFMA2 R12, -RZ, RZ, 0, 1.847743988037109375e-06 ;  /* 0x0000001fff0c7431 */ /* 0x000fe400000001ff */
[----:B------:R-:W-:Y:S01]  /*e380*/  FADD R24, RZ, R14 ;  /* 0x0000000eff187221 */ /* 0x000fe20000000000 */
[----:B------:R-:W-:Y:S01]  /*e390*/  IMAD.MOV.U32 R13, RZ, RZ, 0x8 ;  /* 0x00000008ff0d7424 */ /* 0x000fe200078e00ff */
[----:B------:R-:W-:-:S07]  /*e3a0*/  MOV R11, 0xffffffff ;  /* 0xffffffff000b7802 */ /* 0x000fce0000000f00 */
[----:B------:R-:W-:Y:S05]  /*e3b0*/  WARPSYNC.COLLECTIVE R11, `(.L_x_395) ;  /* 0x000000000b087348 */ /* 0x000fea0003c00000 */
[----:B------:R0:W1:Y:S02]  /*e3c0*/  SHFL.BFLY P1, R14, R24, R13, R12 ;  /* 0x0c00000d180e7389 */ /* 0x000064000002000c */
[----:B01----:R-:W-:Y:S05]  /*e3d0*/  ENDCOLLECTIVE ;  /* 0x000000000000791b */ /* 0x003fea0003800000 */
.L_x_395:
[----:B------:R-:W-:Y:S02]  /*e3e0*/  HFMA2 R13, -RZ, RZ, 0, 2.384185791015625e-07 ;  /* 0x00000004ff0d7431 */ /* 0x000fe400000001ff */
[----:B------:R-:W-:-:S04]  /*e3f0*/  FADD R8, R24, R14 ;  /* 0x0000000e18087221 */ /* 0x000fc80000000000 */
[----:B------:R-:W-:-:S07]  /*e400*/  IMAD.MOV.U32 R24, RZ, RZ, R8 ;  /* 0x000000ffff187224 */ /* 0x000fce00078e0008 */
[----:B------:R-:W-:Y:S05]  /*e410*/  WARPSYNC.COLLECTIVE R11, `(.L_x_396) ;  /* 0x000000000b087348 */ /* 0x000fea0003c00000 */
[----:B------:R0:W1:Y:S02]  /*e420*/  SHFL.BFLY P1, R14, R24, R13, R12 ;  /* 0x0c00000d180e7389 */ /* 0x000064000002000c */
[----:B01----:R-:W-:Y:S05]  /*e430*/  ENDCOLLECTIVE ;  /* 0x000000000000791b */ /* 0x003fea0003800000 */
.L_x_396:
[----:B------:R-:W-:Y:S02]  /*e440*/  IMAD.MOV.U32 R13, RZ, RZ, 0x2 ;  /* 0x00000002ff0d7424 */ /* 0x000fe400078e00ff */
[----:B------:R-:W-:-:S05]  /*e450*/  FADD R10, R8, R14 ;  /* 0x0000000e080a7221 */ /* 0x000fca0000000000 */
[----:B------:R-:W-:-:S07]  /*e460*/  MOV R24, R10 ;  /* 0x0000000a00187202 */ /* 0x000fce0000000f00 */
[----:B------:R-:W-:Y:S05]  /*e470*/  WARPSYNC.COLLECTIVE R11, `(.L_x_397) ;  /* 0x000000000b087348 */ /* 0x000fea0003c00000 */
[----:B------:R0:W1:Y:S02]  /*e480*/  SHFL.BFLY P1, R14, R24, R13, R12 ;  /* 0x0c00000d180e7389 */ /* 0x000064000002000c */
[----:B01----:R-:W-:Y:S05]  /*e490*/  ENDCOLLECTIVE ;  /* 0x000000000000791b */ /* 0x003fea0003800000 */
.L_x_397:
[----:B------:R-:W-:Y:S02]  /*e4a0*/  HFMA2 R13, -RZ, RZ, 0, 5.9604644775390625e-08 ;  /* 0x00000001ff0d7431 */ /* 0x000fe400000001ff */
[----:B------:R-:W-:-:S05]  /*e4b0*/  FADD R15, R10, R14 ;  /* 0x0000000e0a0f7221 */ /* 0x000fca0000000000 */
[----:B------:R-:W-:-:S07]  /*e4c0*/  MOV R24, R15 ;  /* 0x0000000f00187202 */ /* 0x000fce0000000f00 */
[----:B------:R-:W-:Y:S05]  /*e4d0*/  WARPSYNC.COLLECTIVE R11, `(.L_x_398) ;  /* 0x000000000b087348 */ /* 0x000fea0003c00000 */
[----:B------:R0:W1:Y:S02]  /*e4e0*/  SHFL.BFLY P1, R14, R24, R13, R12 ;  /* 0x0c00000d180e7389 */ /* 0x000064000002000c */
[----:B01----:R-:W-:Y:S05]  /*e4f0*/  ENDCOLLECTIVE ;  /* 0x000000000000791b */ /* 0x003fea0003800000 */
.L_x_398:
[----:B------:R-:W-:Y:S05]  /*e500*/  BRA `(.L_x_399) ;  /* 0xffffff7400587947 */ /* 0x000fea000383ffff */
.L_x_400:
[----:B------:R-:W-:-:S00]  /*e510*/  BRA `(.L_x_400) ;  /* 0xfffffffc00fc7947 */ /* 0x000fc0000383ffff */
[----:B------:R-:W-:-:S00]  /*e520*/  NOP ;  /* 0x0000000000007918 */ /* 0x000fc00000000000 */
        /* <DEDUP_REMOVED lines=13> */
.L_x_820:


//--------------------- .text._Z33flash_attention_2_backward_kernelILi32ELi32ELi64ELi4EEvPKfS1_S1_S1_S1_S1_PfS2_S2_iif --------------------------
	.section	.text._Z33flash_attention_2_backward_kernelILi32ELi32ELi64ELi4EEvPKfS1_S1_S1_S1_S1_PfS2_S2_iif,"ax",@progbits
	.align	128
        .global         _Z33flash_attention_2_backward_kernelILi32ELi32ELi64ELi4EEvPKfS1_S1_S1_S1_S1_PfS2_S2_iif
        .type           _Z33flash_attention_2_backward_kernelILi32ELi32ELi64ELi4EEvPKfS1_S1_S1_S1_S1_PfS2_S2_iif,@function
        .size           _Z33flash_attention_2_backward_kernelILi32ELi32ELi64ELi4EEvPKfS1_S1_S1_S1_S1_PfS2_S2_iif,(.L_x_821 - _Z33flash_attention_2_backward_kernelILi32ELi32ELi64ELi4EEvPKfS1_S1_S1_S1_S1_PfS2_S2_iif)
        .other          _Z33flash_attention_2_backward_kernelILi32ELi32ELi64ELi4EEvPKfS1_S1_S1_S1_S1_PfS2_S2_iif,@"STO_CUDA_ENTRY STV_DEFAULT"
_Z33flash_attention_2_backward_kernelILi32ELi32ELi64ELi4EEvPKfS1_S1_S1_S1_S1_PfS2_S2_iif:
.text._Z33flash_attention_2_backward_kernelILi32ELi32ELi64ELi4EEvPKfS1_S1_S1_S1_S1_PfS2_S2_iif:
        /* <DEDUP_REMOVED lines=23> */
[----:B------:R-:W0:Y:S02]  /*0170*/  LDCU UR7, c[0x0][0x3cc] ;  /* 0x00007980ff0777ac */ /* 0x000e240008000800 */
[----:B0-----:R-:W-:Y:S01]  /*0180*/  ISETP.GE.AND P0, PT, R21, UR7, PT ;  /* 0x0000000715007c0c */ /* 0x001fe2000bf06270 */
[----:B------:R-:W-:-:S12]  /*0190*/  IMAD R12, R20, UR7, RZ ;  /* 0x00000007140c7c24 */ /* 0x000fd8000f8e02ff */
[----:B------:R-:W0:Y:S01]  /*01a0*/  @!P0 LDC.64 R4, c[0x0][0x380] ;  /* 0x0000e000ff048b82 */ /* 0x000e220000000a00 */
[----:B------:R-:W-:-:S07]  /*01b0*/  @!P0 IMAD.IADD R3, R21, 0x1, R12 ;  /* 0x0000000115038824 */ /* 0x000fce00078e020c */
[----:B------:R-:W1:Y:S08]  /*01c0*/  @!P0 LDC.64 R8, c[0x0][0x3a8] ;  /* 0x0000ea00ff088b82 */ /* 0x000e700000000a00 */
[----:B------:R-:W2:Y:S01]  /*01d0*/  @!P0 LDC.64 R10, c[0x0][0x398] ;  /* 0x0000e600ff0a8b82 */ /* 0x000ea20000000a00 */
[----:B0-----:R-:W-:-:S06]  /*01e0*/  @!P0 IMAD.WIDE.U32 R4, R3, 0x4, R4 ;  /* 0x0000000403048825 */ /* 0x001fcc00078e0004 */
[----:B------:R-:W3:Y:S01]  /*01f0*/  @!P0 LDG.E R4, desc[UR12][R4.64] ;  /* 0x0000000c04048981 */ /* 0x000ee2000c1e1900 */
[----:B-1----:R-:W-:-:S06]  /*0200*/  @!P0 IMAD.WIDE.U32 R8, R3, 0x4, R8 ;  /* 0x0000000403088825 */ /* 0x002fcc00078e0008 */
[----:B------:R-:W4:Y:S01]  /*0210*/  @!P0 LDG.E R8, desc[UR12][R8.64] ;  /* 0x0000000c08088981 */ /* 0x000f22000c1e1900 */
[----:B--2---:R-:W-:-:S05]  /*0220*/  @!P0 IMAD.WIDE.U32 R10, R3, 0x4, R10 ;  /* 0x00000004030a8825 */ /* 0x004fca00078e000a */
[----:B------:R-:W2:Y:S01]  /*0230*/  @!P0 LDG.E R3, desc[UR12][R10.64] ;  /* 0x0000000c0a038981 */ /* 0x000ea2000c1e1900 */
[----:B------:R-:W-:-:S04]  /*0240*/  LOP3.LUT R7, R21, 0x20, RZ, 0xfc, !PT ;  /* 0x0000002015077812 */ /* 0x000fc800078efcff */
[----:B------:R-:W-:Y:S01]  /*0250*/  ISETP.GE.AND P1, PT, R7, UR7, PT ;  /* 0x0000000707007c0c */ /* 0x000fe2000bf26270 */
[----:B------:R0:W-:Y:S04]  /*0260*/  STL [R1+0x80], RZ ;  /* 0x000080ff01007387 */ /* 0x0001e80000100800 */
[----:B------:R0:W-:Y:S08]  /*0270*/  STL [R1+0x84], RZ ;  /* 0x000084ff01007387 */ /* 0x0001f00000100800 */
[----:B------:R0:W-:Y:S04]  /*0280*/  @P1 STL [R1+0x4], RZ ;  /* 0x000004ff01001387 */ /* 0x0001e80000100800 */
[----:B------:R0:W-:Y:S01]  /*0290*/  @P1 STL [R1+0x44], RZ ;  /* 0x000044ff01001387 */ /* 0x0001e20000100800 */
[----:B------:R-:W-:Y:S03]  /*02a0*/  BSSY.RECONVERGENT B1, `(.L_x_403) ;  /* 0x000001b000017945 */ /* 0x000fe60003800200 */
[----:B---3--:R0:W-:Y:S04]  /*02b0*/  @!P0 STL [R1], R4 ;  /* 0x0000000401008387 */ /* 0x0081e80000100800 */
[----:B------:R0:W-:Y:S04]  /*02c0*/  @P0 STL [R1], RZ ;  /* 0x000000ff01000387 */ /* 0x0001e80000100800 */
[----:B----4-:R0:W-:Y:S04]  /*02d0*/  @!P0 STL [R1+0x40], R8 ;  /* 0x0000400801008387 */ /* 0x0101e80000100800 */
[----:B------:R0:W-:Y:S01]  /*02e0*/  @P0 STL [R1+0x40], RZ ;  /* 0x000040ff01000387 */ /* 0x0001e20000100800 */
[----:B--2---:R-:W-:Y:S01]  /*02f0*/  @!P0 FFMA R3, R3, R8, RZ ;  /* 0x0000000803038223 */ /* 0x004fe200000000ff */
[----:B------:R-:W-:Y:S01]  /*0300*/  @P0 MOV R3, RZ ;  /* 0x000000ff00030202 */ /* 0x000fe20000000f00 */
[----:B------:R-:W-:Y:S06]  /*0310*/  @P1 BRA `(.L_x_404) ;  /* 0x00000000004c1947 */ /* 0x000fec0003800000 */
[----:B------:R-:W1:Y:S01]  /*0320*/  LDCU.64 UR8, c[0x0][0x380] ;  /* 0x00007000ff0877ac */ /* 0x000e620008000a00 */
[----:B------:R-:W-:Y:S01]  /*0330*/  IADD3 R7, P0, PT, R21, R12, RZ ;  /* 0x0000000c15077210 */ /* 0x000fe20007f1e0ff */
[----:B------:R-:W2:Y:S03]  /*0340*/  LDCU.64 UR16, c[0x0][0x3a8] ;  /* 0x00007500ff1077ac */ /* 0x000ea60008000a00 */
[C---:B------:R-:W-:Y:S01]  /*0350*/  SHF.L.U32 R10, R7.reuse, 0x2, RZ ;  /* 0x00000002070a7819 */ /* 0x040fe200000006ff */
[----:B0-----:R-:W-:Y:S01]  /*0360*/  IMAD.X R4, RZ, RZ, RZ, P0 ;  /* 0x000000ffff047224 */ /* 0x001fe200000e06ff */
[----:B------:R-:W0:Y:S04]  /*0370*/  LDCU.64 UR10, c[0x0][0x398] ;  /* 0x00007300ff0a77ac */ /* 0x000e280008000a00 */
[----:B------:R-:W-:-:S02]  /*0380*/  SHF.L.U64.HI R7, R7, 0x2, R4 ;  /* 0x0000000207077819 */ /* 0x000fc40000010204 */
[C---:B-1----:R-:W-:Y:S02]  /*0390*/  IADD3 R4, P0, PT, R10.reuse, UR8, RZ ;  /* 0x000000080a047c10 */ /* 0x042fe4000ff1e0ff */
[----:B--2---:R-:W-:Y:S02]  /*03a0*/  IADD3 R8, P1, PT, R10, UR16, RZ ;  /* 0x000000100a087c10 */ /* 0x004fe4000ff3e0ff */
[C---:B------:R-:W-:Y:S02]  /*03b0*/  IADD3.X R5, PT, PT, R7.reuse, UR9, RZ, P0, !PT ;  /* 0x0000000907057c10 */ /* 0x040fe400087fe4ff */
[----:B------:R-:W-:-:S03]  /*03c0*/  IADD3.X R9, PT, PT, R7, UR17, RZ, P1, !PT ;  /* 0x0000001107097c10 */ /* 0x000fc60008ffe4ff */
[----:B------:R-:W2:Y:S04]  /*03d0*/  LDG.E R4, desc[UR12][R4.64+0x80] ;  /* 0x0000800c04047981 */ /* 0x000ea8000c1e1900 */
[----:B------:R-:W3:Y:S01]  /*03e0*/  LDG.E R8, desc[UR12][R8.64+0x80] ;  /* 0x0000800c08087981 */ /* 0x000ee2000c1e1900 */
[----:B0-----:R-:W-:-:S04]  /*03f0*/  IADD3 R10, P0, PT, R10, UR10, RZ ;  /* 0x0000000a0a0a7c10 */ /* 0x001fc8000ff1e0ff */
[----:B------:R-:W-:-:S05]  /*0400*/  IADD3.X R11, PT, PT, R7, UR11, RZ, P0, !PT ;  /* 0x0000000b070b7c10 */ /* 0x000fca00087fe4ff */
[----:B------:R-:W4:Y:S04]  /*0410*/  LDG.E R10, desc[UR12][R10.64+0x80] ;  /* 0x0000800c0a0a7981 */ /* 0x000f28000c1e1900 */
[----:B--2---:R1:W-:Y:S04]  /*0420*/  STL [R1+0x4], R4 ;  /* 0x0000040401007387 */ /* 0x0043e80000100800 */
[----:B---3--:R1:W-:Y:S02]  /*0430*/  STL [R1+0x44], R8 ;  /* 0x0000440801007387 */ /* 0x0083e40000100800 */
[----:B-1--4-:R-:W-:-:S07]  /*0440*/  FFMA R3, R10, R8, R3 ;  /* 0x000000080a037223 */ /* 0x012fce0000000003 */
.L_x_404:
[----:B------:R-:W-:Y:S05]  /*0450*/  BSYNC.RECONVERGENT B1 ;  /* 0x0000000000017941 */ /* 0x000fea0003800200 */
.L_x_403:
        /* <DEDUP_REMOVED lines=11> */
.L_x_669:
[----:B-1----:R-:W-:-:S05]  /*0510*/  FADD R4, R8, R14 ;  /* 0x0000000e08047221 */ /* 0x002fca0000000000 */
[----:B------:R1:W-:Y:S02]  /*0520*/  STL [R1+0xc0], R4 ;  /* 0x0000c00401007387 */ /* 0x0003e40000100800 */
.L_x_402:
[----:B------:R-:W-:Y:S05]  /*0530*/  BSYNC B0 ;  /* 0x0000000000007941 */ /* 0x000fea0003800000 */
.L_x_401:
[----:B------:R2:W-:Y:S01]  /*0540*/  STL [R1+0xc4], RZ ;  /* 0x0000c4ff01007387 */ /* 0x0005e20000100800 */
[----:B------:R-:W-:Y:S01]  /*0550*/  VIADD R3, R20, 0x1 ;  /* 0x0000000114037836 */ /* 0x000fe20000000000 */
[----:B------:R-:W-:Y:S04]  /*0560*/  BSSY B0, `(.L_x_406) ;  /* 0x000003f000007945 */ /* 0x000fe80003800000 */
[----:B------:R-:W-:-:S13]  /*0570*/  ISETP.GE.AND P0, PT, R3, UR5, PT ;  /* 0x0000000503007c0c */ /* 0x000fda000bf06270 */
[----:B--2---:R-:W-:Y:S05]  /*0580*/  @P0 BRA `(.L_x_407) ;  /* 0x0000000000f00947 */ /* 0x004fea0003800000 */
[----:B------:R-:W2:Y:S02]  /*0590*/  LDCU UR7, c[0x0][0x3cc] ;  /* 0x00007980ff0777ac */ /* 0x000ea40008000800 */
[----:B--2---:R-:W-:Y:S01]  /*05a0*/  ISETP.GE.AND P0, PT, R21, UR7, PT ;  /* 0x0000000715007c0c */ /* 0x004fe2000bf06270 */
[----:B------:R-:W-:-:S12]  /*05b0*/  IMAD R14, R3, UR7, RZ ;  /* 0x00000007030e7c24 */ /* 0x000fd8000f8e02ff */
[----:B0-----:R-:W0:Y:S01]  /*05c0*/  @!P0 LDC.64 R8, c[0x0][0x3a8] ;  /* 0x0000ea00ff088b82 */ /* 0x001e220000000a00 */
[----:B------:R-:W-:-:S07]  /*05d0*/  @!P0 IADD3 R3, PT, PT, R21, R14, RZ ;  /* 0x0000000e15038210 */ /* 0x000fce0007ffe0ff */
[----:B------:R-:W2:Y:S08]  /*05e0*/  @!P0 LDC.64 R10, c[0x0][0x380] ;  /* 0x0000e000ff0a8b82 */ /* 0x000eb00000000a00 */
[----:B------:R-:W3:Y:S01]  /*05f0*/  @!P0 LDC.64 R12, c[0x0][0x398] ;  /* 0x0000e600ff0c8b82 */ /* 0x000ee20000000a00 */
[----:B0-----:R-:W-:-:S06]  /*0600*/  @!P0 IMAD.WIDE.U32 R8, R3, 0x4, R8 ;  /* 0x0000000403088825 */ /* 0x001fcc00078e0008 */
[----:B------:R-:W4:Y:S01]  /*0610*/  @!P0 LDG.E R8, desc[UR12][R8.64] ;  /* 0x0000000c08088981 */ /* 0x000f22000c1e1900 */
[----:B--2---:R-:W-:-:S05]  /*0620*/  @!P0 IMAD.WIDE.U32 R10, R3, 0x4, R10 ;  /* 0x00000004030a8825 */ /* 0x004fca00078e000a */
[----:B-1----:R-:W2:Y:S01]  /*0630*/  @!P0 LDG.E R4, desc[UR12][R10.64] ;  /* 0x0000000c0a048981 */ /* 0x002ea2000c1e1900 */
[----:B---3--:R-:W-:-:S05]  /*0640*/  @!P0 IMAD.WIDE.U32 R12, R3, 0x4, R12 ;  /* 0x00000004030c8825 */ /* 0x008fca00078e000c */
[----:B------:R-:W3:Y:S01]  /*0650*/  @!P0 LDG.E R5, desc[UR12][R12.64] ;  /* 0x0000000c0c058981 */ /* 0x000ee2000c1e1900 */
[----:B------:R-:W-:-:S04]  /*0660*/  LOP3.LUT R3, R21, 0x20, RZ, 0xfc, !PT ;  /* 0x0000002015037812 */ /* 0x000fc800078efcff */
[----:B------:R-:W-:Y:S01]  /*0670*/  ISETP.GE.AND P1, PT, R3, UR7, PT ;  /* 0x0000000703007c0c */ /* 0x000fe2000bf26270 */
[----:B------:R0:W-:Y:S04]  /*0680*/  @P0 STL [R1+0x8], RZ ;  /* 0x000008ff01000387 */ /* 0x0001e80000100800 */
[----:B------:R0:W-:Y:S04]  /*0690*/  @P0 STL [R1+0x48], RZ ;  /* 0x000048ff01000387 */ /* 0x0001e80000100800 */
[----:B------:R0:W-:Y:S04]  /*06a0*/  STL [R1+0x88], RZ ;  /* 0x000088ff01007387 */ /* 0x0001e80000100800 */
[----:B------:R0:W-:Y:S04]  /*06b0*/  STL [R1+0x8c], RZ ;  /* 0x00008cff01007387 */ /* 0x0001e80000100800 */
[----:B------:R0:W-:Y:S04]  /*06c0*/  @P1 STL [R1+0xc], RZ ;  /* 0x00000cff01001387 */ /* 0x0001e80000100800 */
[----:B------:R0:W-:Y:S01]  /*06d0*/  @P1 STL [R1+0x4c], RZ ;  /* 0x00004cff01001387 */ /* 0x0001e20000100800 */
[----:B------:R-:W-:Y:S01]  /*06e0*/  BSSY.RECONVERGENT B1, `(.L_x_408) ;  /* 0x0000019000017945 */ /* 0x000fe20003800200 */
[----:B------:R-:W-:-:S02]  /*06f0*/  @P0 IMAD.MOV.U32 R3, RZ, RZ, RZ ;  /* 0x000000ffff030224 */ /* 0x000fc400078e00ff */
[----:B----4-:R0:W-:Y:S04]  /*0700*/  @!P0 STL [R1+0x48], R8 ;  /* 0x0000480801008387 */ /* 0x0101e80000100800 */
[----:B--2---:R0:W-:Y:S01]  /*0710*/  @!P0 STL [R1+0x8], R4 ;  /* 0x0000080401008387 */ /* 0x0041e20000100800 */
[----:B---3--:R-:W-:Y:S01]  /*0720*/  @!P0 FFMA R3, R5, R8, RZ ;  /* 0x0000000805038223 */ /* 0x008fe200000000ff */
[----:B------:R-:W-:Y:S06]  /*0730*/  @P1 BRA `(.L_x_409) ;  /* 0x00000000004c1947 */ /* 0x000fec0003800000 */
[----:B------:R-:W1:Y:S01]  /*0740*/  LDCU.64 UR8, c[0x0][0x380] ;  /* 0x00007000ff0877ac */ /* 0x000e620008000a00 */
[----:B------:R-:W-:Y:S01]  /*0750*/  IADD3 R7, P0, PT, R21, R14, RZ ;  /* 0x0000000e15077210 */ /* 0x000fe20007f1e0ff */
[----:B------:R-:W2:Y:S03]  /*0760*/  LDCU.64 UR16, c[0x0][0x3a8] ;  /* 0x00007500ff1077ac */ /* 0x000ea60008000a00 */
[----:B0-----:R-:W-:Y:S01]  /*0770*/  IADD3.X R4, PT, PT, RZ, RZ, RZ, P0, !PT ;  /* 0x000000ffff047210 */ /* 0x001fe200007fe4ff */
[C---:B------:R-:W-:Y:S01]  /*0780*/  IMAD.SHL.U32 R10, R7.reuse, 0x4, RZ ;  /* 0x00000004070a7824 */ /* 0x040fe200078e00ff */
[----:B------:R-:W0:Y:S02]  /*0790*/  LDCU.64 UR10, c[0x0][0x398] ;  /* 0x00007300ff0a77ac */ /* 0x000e240008000a00 */
[----:B------:R-:W-:Y:S02]  /*07a0*/  SHF.L.U64.HI R7, R7, 0x2, R4 ;  /* 0x0000000207077819 */ /* 0x000fe40000010204 */
[----:B-1----:R-:W-:-:S02]  /*07b0*/  IADD3 R4, P0, PT, R10, UR8, RZ ;  /* 0x000000080a047c10 */ /* 0x002fc4000ff1e0ff */
        /* <DEDUP_REMOVED lines=11> */
.L_x_409:
[----:B------:R-:W-:Y:S05]  /*0870*/  BSYNC.RECONVERGENT B1 ;  /* 0x0000000000017941 */ /* 0x000fea0003800200 */
.L_x_408:
[----:B------:R-:W-:-:S03]  /*0880*/  UMOV UR7, 0xffffffff ;  /* 0xffffffff00077882 */ /* 0x000fc60000000000 */
[----:B------:R-:W-:Y:S05]  /*0890*/  BRA.DIV UR7, `(.L_x_410) ;  /* 0x0000009e07107947 */ /* 0x000fea000b800000 */
[----:B------:R-:W1:Y:S02]  /*08a0*/  SHFL.BFLY PT, R14, R3, 0x10, 0x1f ;  /* 0x0e001f00030e7f89 */ /* 0x000e6400000e0000 */
[----:B-1----:R-:W-:-:S05]  /*08b0*/  FADD R24, R14, R3 ;  /* 0x000000030e187221 */ /* 0x002fca0000000000 */
[----:B------:R-:W0:Y:S02]  /*08c0*/  SHFL.BFLY PT, R14, R24, 0x8, 0x1f ;  /* 0x0d001f00180e7f89 */ /* 0x000e2400000e0000 */
[----:B0-----:R-:W-:-:S05]  /*08d0*/  FADD R4, R24, R14 ;  /* 0x0000000e18047221 */ /* 0x001fca0000000000 */
[----:B------:R-:W0:Y:S02]  /*08e0*/  SHFL.BFLY PT, R14, R4, 0x4, 0x1f ;  /* 0x0c801f00040e7f89 */ /* 0x000e2400000e0000 */
[----:B0-----:R-:W-:-:S05]  /*08f0*/  FADD R5, R4, R14 ;  /* 0x0000000e04057221 */ /* 0x001fca0000000000 */
[----:B------:R-:W0:Y:S02]  /*0900*/  SHFL.BFLY PT, R14, R5, 0x2, 0x1f ;  /* 0x0c401f00050e7f89 */ /* 0x000e2400000e0000 */
[----:B0-----:R-:W-:-:S05]  /*0910*/  FADD R7, R5, R14 ;  /* 0x0000000e05077221 */ /* 0x001fca0000000000 */
[----:B------:R0:W1:Y:S02]  /*0920*/  SHFL.BFLY PT, R14, R7, 0x1, 0x1f ;  /* 0x0c201f00070e7f89 */ /* 0x00006400000e0000 */
.L_x_676:
[----:B-1----:R-:W-:-:S05]  /*0930*/  FADD R4, R7, R14 ;  /* 0x0000000e07047221 */ /* 0x002fca0000000000 */
[----:B------:R2:W-:Y:S02]  /*0940*/  STL [R1+0xc4], R4 ;  /* 0x0000c40401007387 */ /* 0x0005e40000100800 */
.L_x_407:
[----:B------:R-:W-:Y:S05]  /*0950*/  BSYNC B0 ;  /* 0x0000000000007941 */ /* 0x000fea0003800000 */
.L_x_406:
[----:B------:R3:W-:Y:S01]  /*0960*/  STL [R1+0xc8], RZ ;  /* 0x0000c8ff01007387 */ /* 0x0007e20000100800 */
[----:B------:R-:W-:Y:S01]  /*0970*/  IADD3 R3, PT, PT, R20, 0x2, RZ ;  /* 0x0000000214037810 */ /* 0x000fe20007ffe0ff */
[----:B------:R-:W-:Y:S03]  /*0980*/  BSSY B0, `(.L_x_411) ;  /* 0x000003f000007945 */ /* 0x000fe60003800000 */
[----:B------:R-:W-:-:S13]  /*0990*/  ISETP.GE.AND P0, PT, R3, UR5, PT ;  /* 0x0000000503007c0c */ /* 0x000fda000bf06270 */
[----:B---3--:R-:W-:Y:S05]  /*09a0*/  @P0 BRA `(.L_x_412) ;  /* 0x0000000000f00947 */ /* 0x008fea0003800000 */
[----:B------:R-:W3:Y:S02]  /*09b0*/  LDCU UR7, c[0x0][0x3cc] ;  /* 0x00007980ff0777ac */ /* 0x000ee40008000800 */
[----:B---3--:R-:W-:Y:S01]  /*09c0*/  ISETP.GE.AND P0, PT, R21, UR7, PT ;  /* 0x0000000715007c0c */ /* 0x008fe2000bf06270 */
[----:B------:R-:W-:-:S12]  /*09d0*/  IMAD R14, R3, UR7, RZ ;  /* 0x00000007030e7c24 */ /* 0x000fd8000f8e02ff */
[----:B0-----:R-:W0:Y:S01]  /*09e0*/  @!P0 LDC.64 R8, c[0x0][0x3a8] ;  /* 0x0000ea00ff088b82 */ /* 0x001e220000000a00 */
[----:B------:R-:W-:-:S07]  /*09f0*/  @!P0 IMAD.IADD R3, R21, 0x1, R14 ;  /* 0x0000000115038824 */ /* 0x000fce00078e020e */
[----:B------:R-:W3:Y:S08]  /*0a00*/  @!P0 LDC.64 R10, c[0x0][0x380] ;  /* 0x0000e000ff0a8b82 */ /* 0x000ef00000000a00 */
[----:B------:R-:W4:Y:S01]  /*0a10*/  @!P0 LDC.64 R12, c[0x0][0x398] ;  /* 0x0000e600ff0c8b82 */ /* 0x000f220000000a00 */
[----:B0-----:R-:W-:-:S06]  /*0a20*/  @!P0 IMAD.WIDE.U32 R8, R3, 0x4, R8 ;  /* 0x0000000403088825 */ /* 0x001fcc00078e0008 */
[----:B------:R-:W5:Y:S01]  /*0a30*/  @!P0 LDG.E R8, desc[UR12][R8.64] ;  /* 0x0000000c08088981 */ /* 0x000f62000c1e1900 */
[----:B---3--:R-:W-:-:S05]  /*0a40*/  @!P0 IMAD.WIDE.U32 R10, R3, 0x4, R10 ;  /* 0x00000004030a8825 */ /* 0x008fca00078e000a */
[----:B-12---:R-:W2:Y:S01]  /*0a50*/  @!P0 LDG.E R4, desc[UR12][R10.64] ;  /* 0x0000000c0a048981 */ /* 0x006ea2000c1e1900 */
[----:B----4-:R-:W-:-:S05]  /*0a60*/  @!P0 IMAD.WIDE.U32 R12, R3, 0x4, R12 ;  /* 0x00000004030c8825 */ /* 0x010fca00078e000c */
        /* <DEDUP_REMOVED lines=10> */
[----:B------:R-:W-:-:S02]  /*0b10*/  @P0 MOV R3, RZ ;  /* 0x000000ff00030202 */ /* 0x000fc40000000f00 */
[----:B-----5:R0:W-:Y:S04]  /*0b20*/  @!P0 STL [R1+0x50], R8 ;  /* 0x0000500801008387 */ /* 0x0201e80000100800 */
[----:B--2---:R0:W-:Y:S01]  /*0b30*/  @!P0 STL [R1+0x10], R4 ;  /* 0x0000100401008387 */ /* 0x0041e20000100800 */
[----:B---3--:R-:W-:Y:S01]  /*0b40*/  @!P0 FFMA R3, R5, R8, RZ ;  /* 0x0000000805038223 */ /* 0x008fe200000000ff */
        /* <DEDUP_REMOVED lines=20> */
.L_x_414:
[----:B------:R-:W-:Y:S05]  /*0c90*/  BSYNC.RECONVERGENT B1 ;  /* 0x0000000000017941 */ /* 0x000fea0003800200 */
.L_x_413:
        /* <DEDUP_REMOVED lines=11> */
.L_x_683:
[----:B-1----:R-:W-:-:S05]  /*0d50*/  FADD R4, R7, R14 ;  /* 0x0000000e07047221 */ /* 0x002fca0000000000 */
[----:B------:R3:W-:Y:S02]  /*0d60*/  STL [R1+0xc8], R4 ;  /* 0x0000c80401007387 */ /* 0x0007e40000100800 */
.L_x_412:
[----:B------:R-:W-:Y:S05]  /*0d70*/  BSYNC B0 ;  /* 0x0000000000007941 */ /* 0x000fea0003800000 */
.L_x_411:
[----:B------:R4:W-:Y:S01]  /*0d80*/  STL [R1+0xcc], RZ ;  /* 0x0000ccff01007387 */ /* 0x0009e20000100800 */
[----:B------:R-:W-:Y:S01]  /*0d90*/  VIADD R3, R20, 0x3 ;  /* 0x0000000314037836 */ /* 0x000fe20000000000 */
[----:B------:R-:W-:Y:S04]  /*0da0*/  BSSY B0, `(.L_x_416) ;  /* 0x000003f000007945 */ /* 0x000fe80003800000 */
[----:B------:R-:W-:-:S13]  /*0db0*/  ISETP.GE.AND P0, PT, R3, UR5, PT ;  /* 0x0000000503007c0c */ /* 0x000fda000bf06270 */
[----:B----4-:R-:W-:Y:S05]  /*0dc0*/  @P0 BRA `(.L_x_417) ;  /* 0x0000000000f00947 */ /* 0x010fea0003800000 */
[----:B------:R-:W4:Y:S02]  /*0dd0*/  LDCU UR7, c[0x0][0x3cc] ;  /* 0x00007980ff0777ac */ /* 0x000f240008000800 */
[----:B----4-:R-:W-:Y:S01]  /*0de0*/  ISETP.GE.AND P0, PT, R21, UR7, PT ;  /* 0x0000000715007c0c */ /* 0x010fe2000bf06270 */
[----:B------:R-:W-:-:S12]  /*0df0*/  IMAD R14, R3, UR7, RZ ;  /* 0x00000007030e7c24 */ /* 0x000fd8000f8e02ff */
[----:B0-----:R-:W0:Y:S01]  /*0e00*/  @!P0 LDC.64 R8, c[0x0][0x3a8] ;  /* 0x0000ea00ff088b82 */ /* 0x001e220000000a00 */
[----:B------:R-:W-:-:S07]  /*0e10*/  @!P0 IADD3 R3, PT, PT, R21, R14, RZ ;  /* 0x0000000e15038210 */ /* 0x000fce0007ffe0ff */
[----:B------:R-:W4:Y:S08]  /*0e20*/  @!P0 LDC.64 R10, c[0x0][0x380] ;  /* 0x0000e000ff0a8b82 */ /* 0x000f300000000a00 */
[----:B------:R-:W5:Y:S01]  /*0e30*/  @!P0 LDC.64 R12, c[0x0][0x398] ;  /* 0x0000e600ff0c8b82 */ /* 0x000f620000000a00 */
[----:B0-----:R-:W-:-:S06]  /*0e40*/  @!P0 IMAD.WIDE.U32 R8, R3, 0x4, R8 ;  /* 0x0000000403088825 */ /* 0x001fcc00078e0008 */
[----:B------:R-:W5:Y:S01]  /*0e50*/  @!P0 LDG.E R8, desc[UR12][R8.64] ;  /* 0x0000000c08088981 */ /* 0x000f62000c1e1900 */
[----:B----4-:R-:W-:-:S05]  /*0e60*/  @!P0 IMAD.WIDE.U32 R10, R3, 0x4, R10 ;  /* 0x00000004030a8825 */ /* 0x010fca00078e000a */
[----:B-123--:R-:W2:Y:S01]  /*0e70*/  @!P0 LDG.E R4, desc[UR12][R10.64] ;  /* 0x0000000c0a048981 */ /* 0x00eea2000c1e1900 */
[----:B-----5:R-:W-:-:S05]  /*0e80*/  @!P0 IMAD.WIDE.U32 R12, R3, 0x4, R12 ;  /* 0x00000004030c8825 */ /* 0x020fca00078e000c */
        /* <DEDUP_REMOVED lines=11> */
[----:B------:R0:W-:Y:S04]  /*0f40*/  @!P0 STL [R1+0x58], R8 ;  /* 0x0000580801008387 */ /* 0x0001e80000100800 */
        /* <DEDUP_REMOVED lines=22> */
.L_x_419:
[----:B------:R-:W-:Y:S05]  /*10b0*/  BSYNC.RECONVERGENT B1 ;  /* 0x0000000000017941 */ /* 0x000fea0003800200 */
.L_x_418:
        /* <DEDUP_REMOVED lines=11> */
.L_x_690:
[----:B-1----:R-:W-:-:S05]  /*1170*/  FADD R4, R7, R14 ;  /* 0x0000000e07047221 */ /* 0x002fca0000000000 */
[----:B------:R4:W-:Y:S02]  /*1180*/  STL [R1+0xcc], R4 ;  /* 0x0000cc0401007387 */ /* 0x0009e40000100800 */
.L_x_417:
[----:B------:R-:W-:Y:S05]  /*1190*/  BSYNC B0 ;  /* 0x0000000000007941 */ /* 0x000fea0003800000 */
.L_x_416:
[----:B------:R0:W-:Y:S01]  /*11a0*/  STL [R1+0xd0], RZ ;  /* 0x0000d0ff01007387 */ /* 0x0001e20000100800 */
[----:B------:R-:W-:Y:S01]  /*11b0*/  IADD3 R3, PT, PT, R20, 0x4, RZ ;  /* 0x0000000414037810 */ /* 0x000fe20007ffe0ff */
[----:B------:R-:W-:Y:S03]  /*11c0*/  BSSY B0, `(.L_x_421) ;  /* 0x000003f000007945 */ /* 0x000fe60003800000 */
[----:B------:R-:W-:-:S13]  /*11d0*/  ISETP.GE.AND P0, PT, R3, UR5, PT ;  /* 0x0000000503007c0c */ /* 0x000fda000bf06270 */
[----:B0-----:R-:W-:Y:S05]  /*11e0*/  @P0 BRA `(.L_x_422) ;  /* 0x0000000000f00947 */ /* 0x001fea0003800000 */
[----:B------:R-:W0:Y:S02]  /*11f0*/  LDCU UR7, c[0x0][0x3cc] ;  /* 0x00007980ff0777ac */ /* 0x000e240008000800 */
[----:B0-----:R-:W-:Y:S01]  /*1200*/  ISETP.GE.AND P0, PT, R21, UR7, PT ;  /* 0x0000000715007c0c */ /* 0x001fe2000bf06270 */
[----:B------:R-:W-:-:S12]  /*1210*/  IMAD R14, R3, UR7, RZ ;  /* 0x00000007030e7c24 */ /* 0x000fd8000f8e02ff */
[----:B------:R-:W0:Y:S01]  /*1220*/  @!P0 LDC.64 R8, c[0x0][0x3a8] ;  /* 0x0000ea00ff088b82 */ /* 0x000e220000000a00 */
[----:B------:R-:W-:-:S07]  /*1230*/  @!P0 IMAD.IADD R3, R21, 0x1, R14 ;  /* 0x0000000115038824 */ /* 0x000fce00078e020e */
[----:B------:R-:W5:Y:S08]  /*1240*/  @!P0 LDC.64 R10, c[0x0][0x380] ;  /* 0x0000e000ff0a8b82 */ /* 0x000f700000000a00 */
[----:B------:R-:W1:Y:S01]  /*1250*/  @!P0 LDC.64 R12, c[0x0][0x398] ;  /* 0x0000e600ff0c8b82 */ /* 0x000e620000000a00 */
[----:B0-----:R-:W-:-:S06]  /*1260*/  @!P0 IMAD.WIDE.U32 R8, R3, 0x4, R8 ;  /* 0x0000000403088825 */ /* 0x001fcc00078e0008 */
[----:B------:R-:W2:Y:S01]  /*1270*/  @!P0 LDG.E R8, desc[UR12][R8.64] ;  /* 0x0000000c08088981 */ /* 0x000ea2000c1e1900 */
[----:B-----5:R-:W-:-:S05]  /*1280*/  @!P0 IMAD.WIDE.U32 R10, R3, 0x4, R10 ;  /* 0x00000004030a8825 */ /* 0x020fca00078e000a */
[----:B-1234-:R-:W2:Y:S01]  /*1290*/  @!P0 LDG.E R4, desc[UR12][R10.64] ;  /* 0x0000000c0a048981 */ /* 0x01eea2000c1e1900 */
[----:B------:R-:W-:-:S05]  /*12a0*/  @!P0 IMAD.WIDE.U32 R12, R3, 0x4, R12 ;  /* 0x00000004030c8825 */ /* 0x000fca00078e000c */
        /* <DEDUP_REMOVED lines=11> */
[----:B------:R0:W-:Y:S04]  /*1360*/  @!P0 STL [R1+0x60], R8 ;  /* 0x0000600801008387 */ /* 0x0001e80000100800 */
        /* <DEDUP_REMOVED lines=22> */
.L_x_424:
[----:B------:R-:W-:Y:S05]  /*14d0*/  BSYNC.RECONVERGENT B1 ;  /* 0x0000000000017941 */ /* 0x000fea0003800200 */
.L_x_423:
        /* <DEDUP_REMOVED lines=11> */
.L_x_697:
[----:B-1----:R-:W-:-:S05]  /*1590*/  FADD R4, R7, R14 ;  /* 0x0000000e07047221 */ /* 0x002fca0000000000 */
[----:B------:R1:W-:Y:S02]  /*15a0*/  STL [R1+0xd0], R4 ;  /* 0x0000d00401007387 */ /* 0x0003e40000100800 */
.L_x_422:
[----:B------:R-:W-:Y:S05]  /*15b0*/  BSYNC B0 ;  /* 0x0000000000007941 */ /* 0x000fea0003800000 */
.L_x_421:
[----:B------:R0:W-:Y:S01]  /*15c0*/  STL [R1+0xd4], RZ ;  /* 0x0000d4ff01007387 */ /* 0x0001e20000100800 */
[----:B------:R-:W-:Y:S01]  /*15d0*/  VIADD R3, R20, 0x5 ;  /* 0x0000000514037836 */ /* 0x000fe20000000000 */
[----:B------:R-:W-:Y:S04]  /*15e0*/  BSSY B0, `(.L_x_426) ;  /* 0x000003f000007945 */ /* 0x000fe80003800000 */
[----:B------:R-:W-:-:S13]  /*15f0*/  ISETP.GE.AND P0, PT, R3, UR5, PT ;  /* 0x0000000503007c0c */ /* 0x000fda000bf06270 */
[----:B0-----:R-:W-:Y:S05]  /*1600*/  @P0 BRA `(.L_x_427) ;  /* 0x0000000000f00947 */ /* 0x001fea0003800000 */
[----:B------:R-:W0:Y:S02]  /*1610*/  LDCU UR7, c[0x0][0x3cc] ;  /* 0x00007980ff0777ac */ /* 0x000e240008000800 */
[----:B0-----:R-:W-:Y:S01]  /*1620*/  ISETP.GE.AND P0, PT, R21, UR7, PT ;  /* 0x0000000715007c0c */ /* 0x001fe2000bf06270 */
[----:B------:R-:W-:-:S12]  /*1630*/  IMAD R14, R3, UR7, RZ ;  /* 0x00000007030e7c24 */ /* 0x000fd8000f8e02ff */
[----:B------:R-:W0:Y:S01]  /*1640*/  @!P0 LDC.64 R8, c[0x0][0x3a8] ;  /* 0x0000ea00ff088b82 */ /* 0x000e220000000a00 */
[----:B------:R-:W-:-:S07]  /*1650*/  @!P0 IADD3 R3, PT, PT, R21, R14, RZ ;  /* 0x0000000e15038210 */ /* 0x000fce0007ffe0ff */
        /* <DEDUP_REMOVED lines=41> */
.L_x_429:
[----:B------:R-:W-:Y:S05]  /*18f0*/  BSYNC.RECONVERGENT B1 ;  /* 0x0000000000017941 */ /* 0x000fea0003800200 */
.L_x_428:
        /* <DEDUP_REMOVED lines=11> */
.L_x_704:
[----:B-1----:R-:W-:-:S05]  /*19b0*/  FADD R4, R7, R14 ;  /* 0x0000000e07047221 */ /* 0x002fca0000000000 */
[----:B------:R1:W-:Y:S02]  /*19c0*/  STL [R1+0xd4], R4 ;  /* 0x0000d40401007387 */ /* 0x0003e40000100800 */
.L_x_427:
[----:B------:R-:W-:Y:S05]  /*19d0*/  BSYNC B0 ;  /* 0x0000000000007941 */ /* 0x000fea0003800000 */
.L_x_426:
        /* <DEDUP_REMOVED lines=51> */
.L_x_434:
[----:B------:R-:W-:Y:S05]  /*1d10*/  BSYNC.RECONVERGENT B1 ;  /* 0x0000000000017941 */ /* 0x000fea0003800200 */
.L_x_433:
        /* <DEDUP_REMOVED lines=11> */
.L_x_711:
[----:B-1----:R-:W-:-:S05]  /*1dd0*/  FADD R4, R7, R14 ;  /* 0x0000000e07047221 */ /* 0x002fca0000000000 */
[----:B------:R1:W-:Y:S02]  /*1de0*/  STL [R1+0xd8], R4 ;  /* 0x0000d80401007387 */ /* 0x0003e40000100800 */
.L_x_432:
[----:B------:R-:W-:Y:S05]  /*1df0*/  BSYNC B0 ;  /* 0x0000000000007941 */ /* 0x000fea0003800000 */
.L_x_431:
[----:B------:R0:W-:Y:S01]  /*1e00*/  STL [R1+0xdc], RZ ;  /* 0x0000dcff01007387 */ /* 0x0001e20000100800 */
[----:B------:R-:W-:-:S05]  /*1e10*/  VIADD R19, R20, 0x7 ;  /* 0x0000000714137836 */ /* 0x000fca0000000000 */
        /* <DEDUP_REMOVED lines=48> */
.L_x_438:
[----:B------:R-:W-:Y:S05]  /*2120*/  BSYNC.RECONVERGENT B0 ;  /* 0x0000000000007941 */ /* 0x000fea0003800200 */
.L_x_437:
        /* <DEDUP_REMOVED lines=11> */
.L_x_718:
[----:B-1----:R-:W-:-:S05]  /*21e0*/  FADD R4, R7, R14 ;  /* 0x0000000e07047221 */ /* 0x002fca0000000000 */
[----:B------:R1:W-:Y:S02]  /*21f0*/  STL [R1+0xdc], R4 ;  /* 0x0000dc0401007387 */ /* 0x0003e40000100800 */
.L_x_436:
        /* <DEDUP_REMOVED lines=24> */
.L_x_647:
        /* <DEDUP_REMOVED lines=23> */
.L_x_444:
        /* <DEDUP_REMOVED lines=15> */
.L_x_443:
[C---:B------:R-:W-:Y:S02]  /*25e0*/  LEA R8, R14.reuse, UR20, 0x2 ;  /* 0x000000140e087c11 */ /* 0x040fe4000f8e10ff */
[----:B------:R-:W-:-:S03]  /*25f0*/  IADD3 R14, PT, PT, R14, UR14, RZ ;  /* 0x0000000e0e0e7c10 */ /* 0x000fc6000fffe0ff */
[----:B------:R-:W-:Y:S01]  /*2600*/  IMAD R9, R5, 0x80, R8 ;  /* 0x0000008005097824 */ /* 0x000fe200078e0208 */
[----:B------:R0:W-:Y:S01]  /*2610*/  STS [R8], RZ ;  /* 0x000000ff08007388 */ /* 0x0001e20000000800 */
[----:B------:R-:W-:-:S03]  /*2620*/  ISETP.GE.AND P0, PT, R14, R7, PT ;  /* 0x000000070e00720c */ /* 0x000fc60003f06270 */
[----:B------:R0:W-:Y:S10]  /*2630*/  STS [R9], RZ ;  /* 0x000000ff09007388 */ /* 0x0001f40000000800 */
[----:B0-----:R-:W-:Y:S05]  /*2640*/  @!P0 BRA `(.L_x_443) ;  /* 0xfffffffc00e48947 */ /* 0x001fea000383ffff */
.L_x_442:
[----:B------:R-:W-:Y:S05]  /*2650*/  BSYNC.RECONVERGENT B0 ;  /* 0x0000000000007941 */ /* 0x000fea0003800200 */
.L_x_441:
[----:B------:R-:W-:Y:S01]  /*2660*/  BAR.SYNC.DEFER_BLOCKING 0x0 ;  /* 0x0000000000007b1d */ /* 0x000fe20000010000 */
[----:B------:R-:W-:Y:S01]  /*2670*/  IMAD.MOV.U32 R7, RZ, RZ, RZ ;  /* 0x000000ffff077224 */ /* 0x000fe200078e00ff */
[----:B------:R-:W-:Y:S02]  /*2680*/  ULOP3.LUT UR9, UR9, 0x3, URZ, 0xc0, !UPT ;  /* 0x0000000309097892 */ /* 0x000fe4000f8ec0ff */
[----:B------:R-:W-:-:S12]  /*2690*/  UIADD3 UR25, UPT, UPT, -UR24, UR22, URZ ;  /* 0x0000001618197290 */ /* 0x000fd8000fffe1ff */
.L_x_643:
        /* <DEDUP_REMOVED lines=14> */
.L_x_458:
        /* <DEDUP_REMOVED lines=10> */
.L_x_452:
        /* <DEDUP_REMOVED lines=14> */
[----:B------:R-:W-:-:S04]  /*2900*/  IADD3 R13, PT, PT, R9, 0x3, RZ ;  /* 0x00000003090d7810 */ /* 0x000fc80007ffe0ff */
[----:B------:R-:W-:-:S04]  /*2910*/  LOP3.LUT R14, R13, 0x1b, RZ, 0xc0, !PT ;  /* 0x0000001b0d0e7812 */ /* 0x000fc800078ec0ff */
[----:B------:R-:W-:Y:S01]  /*2920*/  ISETP.NE.AND P0, PT, R14, R21, PT ;  /* 0x000000150e00720c */ /* 0x000fe20003f05270 */
[----:B0-----:R-:W-:-:S04]  /*2930*/  IMAD R14, R10, UR10, R9 ;  /* 0x0000000a0a0e7c24 */ /* 0x001fc8000f8e0209 */
[----:B------:R-:W-:-:S05]  /*2940*/  IMAD R14, R14, 0x4, R11 ;  /* 0x000000040e0e7824 */ /* 0x000fca00078e020b */
[----:B------:R-:W2:Y:S04]  /*2950*/  @!P1 LDS R22, [R14] ;  /* 0x000000000e169984 */ /* 0x000ea80000000800 */
[----:B------:R-:W5:Y:S01]  /*2960*/  @!P0 LDL R13, [R12] ;  /* 0x000000000c0d8983 */ /* 0x000f620000100800 */
[----:B--2---:R-:W-:-:S03]  /*2970*/  @!P1 FFMA R24, R23, R22, R24 ;  /* 0x0000001617189223 */ /* 0x004fc60000000018 */
[----:B------:R-:W3:Y:S02]  /*2980*/  @!P2 LDS R22, [R14+0x4] ;  /* 0x000004000e16a984 */ /* 0x000ee40000000800 */
[----:B---3--:R-:W-:Y:S01]  /*2990*/  @!P2 FFMA R24, R25, R22, R24 ;  /* 0x000000161918a223 */ /* 0x008fe20000000018 */
[----:B------:R-:W-:Y:S01]  /*29a0*/  IADD3 R22, PT, PT, R9, 0x4, RZ ;  /* 0x0000000409167810 */ /* 0x000fe20007ffe0ff */
[----:B------:R-:W4:Y:S03]  /*29b0*/  @!P3 LDS R25, [R14+0x8] ;  /* 0x000008000e19b984 */ /* 0x000f260000000800 */
        /* <DEDUP_REMOVED lines=19> */
[----:B------:R-:W-:-:S03]  /*2af0*/  IADD3 R9, PT, PT, R9, 0x8, RZ ;  /* 0x0000000809097810 */ /* 0x000fc60007ffe0ff */
[----:B------:R-:W-:Y:S01]  /*2b00*/  @!P4 LDS R25, [R14+0x1c] ;  /* 0x00001c000e19c984 */ /* 0x000fe20000000800 */
        /* <DEDUP_REMOVED lines=9> */
.L_x_451:
[----:B------:R-:W-:-:S07]  /*2ba0*/  IMAD.U32 R9, RZ, RZ, UR19 ;  /* 0x00000013ff097e24 */ /* 0x000fce000f8e00ff */
.L_x_450:
        /* <DEDUP_REMOVED lines=12> */
[----:B------:R-:W-:-:S04]  /*2c70*/  @!P0 SHF.R.U32.HI R12, RZ, 0x5, R9 ;  /* 0x00000005ff0c8819 */ /* 0x000fc80000011609 */
[----:B------:R-:W-:-:S06]  /*2c80*/  @!P0 LEA R11, R12, R5, 0x2 ;  /* 0x000000050c0b8211 */ /* 0x000fcc00078e10ff */
        /* <DEDUP_REMOVED lines=29> */
.L_x_454:
        /* <DEDUP_REMOVED lines=14> */
[----:B------:R-:W2:Y:S01]  /*2f40*/  @!P1 LDL R23, [R22] ;  /* 0x0000000016179983 */ /* 0x000ea20000100800 */
[----:B------:R-:W-:-:S05]  /*2f50*/  @!P0 LEA R12, R12, R5, 0x2 ;  /* 0x000000050c0c8211 */ /* 0x000fca00078e10ff */
[----:B------:R-:W3:Y:S01]  /*2f60*/  @!P0 LDL R13, [R12] ;  /* 0x000000000c0d8983 */ /* 0x000ee20000100800 */
[----:B------:R-:W-:Y:S01]  /*2f70*/  UMOV UR10, 0x400 ;  /* 0x00000400000a7882 */ /* 0x000fe20000000000 */
[----:B-1----:R-:W-:Y:S01]  /*2f80*/  IMAD R11, R10, UR26, R9 ;  /* 0x0000001a0a0b7c24 */ /* 0x002fe2000f8e0209 */
[----:B0-----:R-:W-:-:S06]  /*2f90*/  ULEA UR10, UR11, UR10, 0x18 ;  /* 0x0000000a0b0a7291 */ /* 0x001fcc000f8ec0ff */
[----:B------:R-:W-:-:S05]  /*2fa0*/  LEA R15, R11, UR10, 0x2 ;  /* 0x0000000a0b0f7c11 */ /* 0x000fca000f8e10ff */
[----:B------:R-:W2:Y:S04]  /*2fb0*/  @!P1 LDS R11, [R15] ;  /* 0x000000000f0b9984 */ /* 0x000ea80000000800 */
[----:B------:R-:W3:Y:S01]  /*2fc0*/  @!P0 LDS R14, [R15+0x4] ;  /* 0x000004000f0e8984 */ /* 0x000ee20000000800 */
[----:B------:R-:W-:Y:S02]  /*2fd0*/  VIADD R9, R9, 0x2 ;  /* 0x0000000209097836 */ /* 0x000fe40000000000 */
[----:B--2---:R-:W-:-:S04]  /*2fe0*/  @!P1 FFMA R24, R23, R11, R24 ;  /* 0x0000000b17189223 */ /* 0x004fc80000000018 */
[----:B---3--:R-:W-:-:S07]  /*2ff0*/  @!P0 FFMA R24, R13, R14, R24 ;  /* 0x0000000e0d188223 */ /* 0x008fce0000000018 */
.L_x_456:
[----:B--2---:R-:W-:-:S04]  /*3000*/  LOP3.LUT R12, R9, 0x1f, RZ, 0xc0, !PT ;  /* 0x0000001f090c7812 */ /* 0x004fc800078ec0ff */
[----:B------:R-:W-:-:S04]  /*3010*/  ISETP.NE.AND P0, PT, R12, R21, PT ;  /* 0x000000150c00720c */ /* 0x000fc80003f05270 */
[----:B------:R-:W-:-:S13]  /*3020*/  ISETP.EQ.OR P0, PT, RZ, UR21, P0 ;  /* 0x00000015ff007c0c */ /* 0x000fda0008702670 */
[----:B------:R-:W-:Y:S05]  /*3030*/  @P0 BRA `(.L_x_455) ;  /* 0x00000000002c0947 */ /* 0x000fea0003800000 */
[----:B------:R-:W-:Y:S01]  /*3040*/  SHF.R.U32.HI R12, RZ, 0x5, R9 ;  /* 0x00000005ff0c7819 */ /* 0x000fe20000011609 */
[----:B------:R-:W0:Y:S01]  /*3050*/  S2UR UR11, SR_CgaCtaId ;  /* 0x00000000000b79c3 */ /* 0x000e220000008800 */
[----:B------:R-:W1:Y:S02]  /*3060*/  LDCU UR26, c[0x0][0x3cc] ;  /* 0x00007980ff1a77ac */ /* 0x000e640008000800 */
[----:B------:R-:W-:-:S05]  /*3070*/  LEA R12, R12, R5, 0x2 ;  /* 0x000000050c0c7211 */ /* 0x000fca00078e10ff */
[----:B------:R-:W2:Y:S01]  /*3080*/  LDL R11, [R12] ;  /* 0x000000000c0b7983 */ /* 0x000ea20000100800 */
[----:B------:R-:W-:Y:S01]  /*3090*/  UMOV UR10, 0x400 ;  /* 0x00000400000a7882 */ /* 0x000fe20000000000 */
[----:B-1----:R-:W-:Y:S01]  /*30a0*/  IMAD R9, R10, UR26, R9 ;  /* 0x0000001a0a097c24 */ /* 0x002fe2000f8e0209 */
[----:B0-----:R-:W-:-:S06]  /*30b0*/  ULEA UR10, UR11, UR10, 0x18 ;  /* 0x0000000a0b0a7291 */ /* 0x001fcc000f8ec0ff */
[----:B------:R-:W-:-:S06]  /*30c0*/  LEA R9, R9, UR10, 0x2 ;  /* 0x0000000a09097c11 */ /* 0x000fcc000f8e10ff */
[----:B------:R-:W2:Y:S02]  /*30d0*/  LDS R9, [R9] ;  /* 0x0000000009097984 */ /* 0x000ea40000000800 */
[----:B--2---:R-:W-:-:S07]  /*30e0*/  FFMA R24, R11, R9, R24 ;  /* 0x000000090b187223 */ /* 0x004fce0000000018 */
.L_x_455:
[----:B------:R-:W-:Y:S05]  /*30f0*/  BSYNC.RECONVERGENT B1 ;  /* 0x0000000000017941 */ /* 0x000fea0003800200 */
.L_x_453:
        /* <DEDUP_REMOVED lines=11> */
.L_x_725:
        /* <DEDUP_REMOVED lines=9> */
.L_x_449:
[----:B------:R-:W-:Y:S05]  /*3240*/  BRA `(.L_x_447) ;  /* 0x0000000400c47947 */ /* 0x000fea0003800000 */
.L_x_448:
[----:B------:R-:W-:Y:S01]  /*3250*/  UIADD3 UR10, UPT, UPT, UR22, -0x1, URZ ;  /* 0xffffffff160a7890 */ /* 0x000fe2000fffe0ff */
[----:B------:R-:W-:-:S03]  /*3260*/  HFMA2 R8, -RZ, RZ, 0, 0 ;  /* 0x00000000ff087431 */ /* 0x000fc600000001ff */
[----:B------:R-:W-:-:S09]  /*3270*/  UISETP.GE.U32.AND UP0, UPT, UR10, 0x3, UPT ;  /* 0x000000030a00788c */ /* 0x000fd2000bf06070 */
[----:B------:R-:W-:Y:S05]  /*3280*/  BRA.U !UP0, `(.L_x_459) ;  /* 0x0000000108e47547 */ /* 0x000fea000b800000 */
[----:B------:R-:W0:Y:S01]  /*3290*/  LDC R15, c[0x0][0x3d0] ;  /* 0x0000f400ff0f7b82 */ /* 0x000e220000000800 */
[----:B------:R-:W-:Y:S01]  /*32a0*/  BSSY B0, `(.L_x_460) ;  /* 0x0000036000007945 */ /* 0x000fe20003800000 */
[----:B------:R-:W-:-:S07]  /*32b0*/  MOV R22, RZ ;  /* 0x000000ff00167202 */ /* 0x000fce0000000f00 */
.L_x_462:
[----:B------:R-:W-:-:S03]  /*32c0*/  UMOV UR10, 0xffffffff ;  /* 0xffffffff000a7882 */ /* 0x000fc60000000000 */
[----:B-1----:R-:W-:Y:S05]  /*32d0*/  BRA.DIV UR10, `(.L_x_461) ;  /* 0x000000820adc7947 */ /* 0x002fea000b800000 */
[----:B--2---:R-:W-:Y:S02]  /*32e0*/  HFMA2 R23, -RZ, RZ, 0, 0 ;  /* 0x00000000ff177431 */ /* 0x004fe400000001ff */
[----:B------:R-:W-:Y:S01]  /*32f0*/  IMAD.MOV.U32 R14, RZ, RZ, RZ ;  /* 0x000000ffff0e7224 */ /* 0x000fe200078e00ff */
[----:B------:R-:W-:-:S03]  /*3300*/  MOV R25, RZ ;  /* 0x000000ff00197202 */ /* 0x000fc60000000f00 */
[--C-:B------:R-:W-:Y:S01]  /*3310*/  FADD R24, RZ, R14.reuse ;  /* 0x0000000eff187221 */ /* 0x100fe20000000000 */
[----:B------:R-:W-:Y:S01]  /*3320*/  FADD R9, RZ, R14 ;  /* 0x0000000eff097221 */ /* 0x000fe20000000000 */
[----:B------:R-:W-:Y:S01]  /*3330*/  FADD R25, RZ, R25 ;  /* 0x00000019ff197221 */ /* 0x000fe20000000000 */
[----:B------:R-:W-:Y:S02]  /*3340*/  FADD R23, RZ, R23 ;  /* 0x00000017ff177221 */ /* 0x000fe40000000000 */
[----:B------:R-:W1:Y:S04]  /*3350*/  SHFL.BFLY PT, R27, R24, 0x8, 0x1f ;  /* 0x0d001f00181b7f89 */ /* 0x000e6800000e0000 */
        /* <DEDUP_REMOVED lines=34> */
.L_x_747:
[----:B------:R-:W-:Y:S01]  /*3580*/  FADD R14, R23, R14 ;  /* 0x0000000e170e7221 */ /* 0x000fe20000000000 */
[----:B------:R-:W-:Y:S02]  /*3590*/  MOV R13, UR22 ;  /* 0x00000016000d7c02 */ /* 0x000fe40008000f00 */
[----:B------:R-:W-:Y:S01]  /*35a0*/  IADD3 R22, PT, PT, R22, 0x4, RZ ;  /* 0x0000000416167810 */ /* 0x000fe20007ffe0ff */
[----:B------:R-:W-:Y:S02]  /*35b0*/  FMUL R11, R14, R15 ;  /* 0x0000000f0e0b7220 */ /* 0x000fe40000400000 */
[----:B------:R-:W-:-:S03]  /*35c0*/  VIADD R13, R13, -UR9 ;  /* 0x800000090d0d7c36 */ /* 0x000fc60008000000 */
[----:B------:R1:W-:Y:S02]  /*35d0*/  STL.128 [R25], R8 ;  /* 0x0000000819007387 */ /* 0x0003e40000100c00 */
[----:B------:R-:W-:-:S13]  /*35e0*/  ISETP.NE.AND P0, PT, R22, R13, PT ;  /* 0x0000000d1600720c */ /* 0x000fda0003f05270 */
[----:B------:R-:W-:Y:S05]  /*35f0*/  @P0 BRA `(.L_x_462) ;  /* 0xfffffffc00300947 */ /* 0x000fea000383ffff */
[----:B------:R-:W-:Y:S05]  /*3600*/  BSYNC B0 ;  /* 0x0000000000007941 */ /* 0x000fea0003800000 */
.L_x_460:
[----:B-1----:R-:W-:-:S07]  /*3610*/  MOV R8, R13 ;  /* 0x0000000d00087202 */ /* 0x002fce0000000f00 */
.L_x_459:
        /* <DEDUP_REMOVED lines=15> */
.L_x_754:
[----:B------:R-:W3:Y:S01]  /*3710*/  LDC R9, c[0x0][0x3d0] ;  /* 0x0000f400ff097b82 */ /* 0x000ee20000000800 */
[----:B-1----:R-:W-:Y:S01]  /*3720*/  FADD R14, R15, R14 ;  /* 0x0000000e0f0e7221 */ /* 0x002fe20000000000 */
[----:B------:R-:W-:-:S03]  /*3730*/  LEA R8, R8, R3, 0x2 ;  /* 0x0000000308087211 */ /* 0x000fc600078e10ff */
[----:B---3--:R-:W-:-:S05]  /*3740*/  FMUL R11, R14, R9 ;  /* 0x000000090e0b7220 */ /* 0x008fca0000400000 */
[----:B------:R3:W-:Y:S01]  /*3750*/  STL [R8], R11 ;  /* 0x0000000b08007387 */ /* 0x0007e20000100800 */
[----:B------:R-:W-:Y:S05]  /*3760*/  @!P0 BRA `(.L_x_447) ;  /* 0x00000000007c8947 */ /* 0x000fea0003800000 */
[----:B------:R-:W-:Y:S01]  /*3770*/  UMOV UR10, 0xffffffff ;  /* 0xffffffff000a7882 */ /* 0x000fe20000000000 */
[----:B------:R-:W-:-:S04]  /*3780*/  MOV R10, UR9 ;  /* 0x00000009000a7c02 */ /* 0x000fc80008000f00 */
[----:B------:R-:W-:Y:S01]  /*3790*/  ISETP.NE.AND P0, PT, R10, 0x2, PT ;  /* 0x000000020a00780c */ /* 0x000fe20003f05270 */
[----:B------:R-:W-:-:S12]  /*37a0*/  BRA.DIV UR10, `(.L_x_464) ;  /* 0x0000008a0a707947 */ /* 0x000fd8000b800000 */
[----:B------:R-:W-:-:S04]  /*37b0*/  IMAD.MOV.U32 R14, RZ, RZ, RZ ;  /* 0x000000ffff0e7224 */ /* 0x000fc800078e00ff */
        /* <DEDUP_REMOVED lines=8> */
.L_x_761:
[----:B-1----:R-:W-:-:S04]  /*3840*/  FADD R14, R22, R14 ;  /* 0x0000000e160e7221 */ /* 0x002fc80000000000 */
[----:B---3--:R-:W-:-:S05]  /*3850*/  FMUL R11, R14, R9 ;  /* 0x000000090e0b7220 */ /* 0x008fca0000400000 */
[----:B------:R4:W-:Y:S01]  /*3860*/  STL [R8+0x4], R11 ;  /* 0x0000040b08007387 */ /* 0x0009e20000100800 */
[----:B------:R-:W-:Y:S05]  /*3870*/  @!P0 BRA `(.L_x_447) ;  /* 0x0000000000388947 */ /* 0x000fea0003800000 */
[----:B------:R-:W-:-:S03]  /*3880*/  UMOV UR10, 0xffffffff ;  /* 0xffffffff000a7882 */ /* 0x000fc60000000000 */
[----:B------:R-:W-:Y:S05]  /*3890*/  BRA.DIV UR10, `(.L_x_465) ;  /* 0x0000008a0ac07947 */ /* 0x000fea000b800000 */
[----:B------:R-:W-:-:S05]  /*38a0*/  HFMA2 R14, -RZ, RZ, 0, 0 ;  /* 0x00000000ff0e7431 */ /* 0x000fca00000001ff */
        /* <DEDUP_REMOVED lines=8> */
.L_x_768:
[----:B-1----:R-:W-:-:S04]  /*3930*/  FADD R14, R22, R14 ;  /* 0x0000000e160e7221 */ /* 0x002fc80000000000 */
[----:B------:R-:W-:-:S05]  /*3940*/  FMUL R9, R14, R9 ;  /* 0x000000090e097220 */ /* 0x000fca0000400000 */
[----:B------:R1:W-:Y:S02]  /*3950*/  STL [R8+0x8], R9 ;  /* 0x0000080908007387 */ /* 0x0003e40000100800 */
.L_x_447:
        /* <DEDUP_REMOVED lines=9> */
[----:B------:R-:W-:Y:S02]  /*39f0*/  ISETP.GE.U32.AND P1, PT, R10, 0x3, PT ;  /* 0x000000030a00780c */ /* 0x000fe40003f26070 */
[----:B------:R-:W-:-:S11]  /*3a00*/  MOV R10, RZ ;  /* 0x000000ff000a7202 */ /* 0x000fd60000000f00 */
[----:B0-----:R-:W-:Y:S05]  /*3a10*/  @!P1 BRA `(.L_x_467) ;  /* 0x0000000000c89947 */ /* 0x001fea0003800000 */
[----:B------:R-:W-:Y:S01]  /*3a20*/  HFMA2 R14, -RZ, RZ, 0, 0 ;  /* 0x00000000ff0e7431 */ /* 0x000fe200000001ff */
[----:B------:R-:W-:Y:S06]  /*3a30*/  BSSY.RECONVERGENT B0, `(.L_x_468) ;  /* 0x000002f000007945 */ /* 0x000fec0003800200 */
.L_x_469:
[----:B0-----:R-:W-:-:S05]  /*3a40*/  IMAD R13, R14, 0x4, R1 ;  /* 0x000000040e0d7824 */ /* 0x001fca00078e0201 */
[----:B------:R-:W2:Y:S01]  /*3a50*/  LDL.128 R8, [R13+0xe0] ;  /* 0x0000e0000d087983 */ /* 0x000ea20000100c00 */
[----:B------:R-:W-:Y:S02]  /*3a60*/  MOV R23, 0x3bbb989d ;  /* 0x3bbb989d00177802 */ /* 0x000fe40000000f00 */
        /* <DEDUP_REMOVED lines=18> */
[----:B------:R-:W-:Y:S01]  /*3b90*/  SHF.L.U32 R10, R10, 0x17, RZ ;  /* 0x000000170a0a7819 */ /* 0x000fe200000006ff */
        /* <DEDUP_REMOVED lines=13> */
[----:B------:R-:W-:Y:S01]  /*3c70*/  IMAD.SHL.U32 R26, R15, 0x800000, RZ ;  /* 0x008000000f1a7824 */ /* 0x000fe200078e00ff */
[----:B------:R-:W-:-:S03]  /*3c80*/  MOV R15, UR22 ;  /* 0x00000016000f7c02 */ /* 0x000fc60008000f00 */
[----:B------:R-:W1:Y:S02]  /*3c90*/  MUFU.EX2 R11, R28 ;  /* 0x0000001c000b7308 */ /* 0x000e640000000800 */
[----:B------:R-:W-:-:S05]  /*3ca0*/  VIADD R15, R15, -UR9 ;  /* 0x800000090f0f7c36 */ /* 0x000fca0008000000 */
[----:B------:R-:W-:Y:S01]  /*3cb0*/  ISETP.NE.AND P0, PT, R14, R15, PT ;  /* 0x0000000f0e00720c */ /* 0x000fe20003f05270 */
[----:B------:R-:W2:Y:S01]  /*3cc0*/  MUFU.EX2 R23, R23 ;  /* 0x0000001700177308 */ /* 0x000ea20000000800 */
[----:B0-----:R-:W-:Y:S01]  /*3cd0*/  FMUL R9, R9, R24 ;  /* 0x0000001809097220 */ /* 0x001fe20000400000 */
[----:B-1----:R-:W-:Y:S01]  /*3ce0*/  FMUL R10, R10, R11 ;  /* 0x0000000b0a0a7220 */ /* 0x002fe20000400000 */
[----:B--2---:R-:W-:-:S05]  /*3cf0*/  FMUL R11, R26, R23 ;  /* 0x000000171a0b7220 */ /* 0x004fca0000400000 */
[----:B------:R0:W-:Y:S04]  /*3d00*/  STL.128 [R13+0x160], R8 ;  /* 0x000160080d007387 */ /* 0x0001e80000100c00 */
[----:B------:R-:W-:Y:S05]  /*3d10*/  @P0 BRA `(.L_x_469) ;  /* 0xfffffffc00480947 */ /* 0x000fea000383ffff */
[----:B------:R-:W-:Y:S05]  /*3d20*/  BSYNC.RECONVERGENT B0 ;  /* 0x0000000000007941 */ /* 0x000fea0003800200 */
.L_x_468:
[----:B0-----:R-:W-:-:S07]  /*3d30*/  MOV R10, R15 ;  /* 0x0000000f000a7202 */ /* 0x001fce0000000f00 */
.L_x_467:
[----:B------:R-:W-:-:S09]  /*3d40*/  UISETP.NE.AND UP0, UPT, UR9, URZ, UPT ;  /* 0x000000ff0900728c */ /* 0x000fd2000bf05270 */
[----:B------:R-:W-:Y:S05]  /*3d50*/  BRA.U !UP0, `(.L_x_470) ;  /* 0x0000000108a07547 */ /* 0x000fea000b800000 */
[----:B------:R-:W-:-:S05]  /*3d60*/  LEA R8, R10, R1, 0x2 ;  /* 0x000000010a087211 */ /* 0x000fca00078e10ff */
[----:B------:R-:W2:Y:S01]  /*3d70*/  LDL R11, [R8+0xe0] ;  /* 0x0000e000080b7983 */ /* 0x000ea20000100800 */
[----:B------:R-:W-:Y:S02]  /*3d80*/  HFMA2 R10, -RZ, RZ, 3.7421875, 0 ;  /* 0x437c0000ff0a7431 */ /* 0x000fe400000001ff */
        /* <DEDUP_REMOVED lines=37> */
.L_x_470:
[----:B------:R-:W3:Y:S02]  /*3fe0*/  LDCU UR10, c[0x0][0x3cc] ;  /* 0x00007980ff0a77ac */ /* 0x000ee40008000800 */
[----:B---3--:R-:W-:-:S09]  /*3ff0*/  UISETP.GE.AND UP0, UPT, UR10, 0x1, UPT ;  /* 0x000000010a00788c */ /* 0x008fd2000bf06270 */
[----:B------:R-:W-:Y:S05]  /*4000*/  BRA.U !UP0, `(.L_x_471) ;  /* 0x0000000908887547 */ /* 0x000fea000b800000 */
[----:B------:R-:W-:Y:S01]  /*4010*/  BSSY B0, `(.L_x_472) ;  /* 0x00000a0000007945 */ /* 0x000fe20003800000 */
[----:B--2---:R-:W-:-:S07]  /*4020*/  MOV R9, RZ ;  /* 0x000000ff00097202 */ /* 0x004fce0000000f00 */
.L_x_481:
[----:B------:R-:W-:Y:S01]  /*4030*/  UISETP.GE.U32.AND UP0, UPT, UR16, 0x7, UPT ;  /* 0x000000071000788c */ /* 0x000fe2000bf06070 */
[----:B01----:R-:W-:Y:S02]  /*4040*/  HFMA2 R8, -RZ, RZ, 0, 0 ;  /* 0x00000000ff087431 */ /* 0x003fe400000001ff */
[----:B------:R-:W-:-:S06]  /*4050*/  IMAD.MOV.U32 R24, RZ, RZ, RZ ;  /* 0x000000ffff187224 */ /* 0x000fcc00078e00ff */
[----:B------:R-:W-:Y:S05]  /*4060*/  BRA.U !UP0, `(.L_x_473) ;  /* 0x0000000108f07547 */ /* 0x000fea000b800000 */
[----:B------:R-:W-:Y:S01]  /*4070*/  BSSY.RECONVERGENT B1, `(.L_x_474) ;  /* 0x000003a000017945 */ /* 0x000fe20003800200 */
[----:B------:R-:W-:Y:S01]  /*4080*/  MOV R24, RZ ;  /* 0x000000ff00187202 */ /* 0x000fe20000000f00 */
[----:B------:R-:W-:-:S07]  /*4090*/  IMAD.MOV.U32 R8, RZ, RZ, RZ ;  /* 0x000000ffff087224 */ /* 0x000fce00078e00ff */
.L_x_475:
[----:B------:R-:W-:Y:S01]  /*40a0*/  LOP3.LUT R10, R8, 0x18, RZ, 0xc0, !PT ;  /* 0x00000018080a7812 */ /* 0x000fe200078ec0ff */
[----:B------:R-:W0:Y:S01]  /*40b0*/  LDCU UR10, c[0x0][0x3cc] ;  /* 0x00007980ff0a77ac */ /* 0x000e220008000800 */
[----:B------:R-:W-:Y:S02]  /*40c0*/  SHF.R.U32.HI R11, RZ, 0x5, R8 ;  /* 0x00000005ff0b7819 */ /* 0x000fe40000011608 */
[----:B------:R-:W-:Y:S02]  /*40d0*/  ISETP.NE.AND P2, PT, R10, R21, PT ;  /* 0x000000150a00720c */ /* 0x000fe40003f45270 */
[----:B------:R-:W-:-:S11]  /*40e0*/  LEA R10, R11, R22, 0x2 ;  /* 0x000000160b0a7211 */ /* 0x000fd600078e10ff */
[----:B------:R-:W2:Y:S01]  /*40f0*/  @!P2 LDL R25, [R10] ;  /* 0x000000000a19a983 */ /* 0x000ea20000100800 */
[----:B------:R-:W-:-:S04]  /*4100*/  IADD3 R11, PT, PT, R8, 0x1, RZ ;  /* 0x00000001080b7810 */ /* 0x000fc80007ffe0ff */
[----:B-----5:R-:W-:-:S04]  /*4110*/  LOP3.LUT R12, R11, 0x19, RZ, 0xc0, !PT ;  /* 0x000000190b0c7812 */ /* 0x020fc800078ec0ff */
[----:B------:R-:W-:Y:S01]  /*4120*/  ISETP.NE.AND P3, PT, R12, R21, PT ;  /* 0x000000150c00720c */ /* 0x000fe20003f65270 */
[----:B------:R-:W-:-:S12]  /*4130*/  VIADD R11, R8, 0x2 ;  /* 0x00000002080b7836 */ /* 0x000fd80000000000 */
[----:B------:R-:W3:Y:S01]  /*4140*/  @!P3 LDL R23, [R10] ;  /* 0x000000000a17b983 */ /* 0x000ee20000100800 */
[----:B------:R-:W-:-:S04]  /*4150*/  LOP3.LUT R12, R11, 0x1a, RZ, 0xc0, !PT ;  /* 0x0000001a0b0c7812 */ /* 0x000fc800078ec0ff */
[----:B------:R-:W-:-:S13]  /*4160*/  ISETP.NE.AND P1, PT, R12, R21, PT ;  /* 0x000000150c00720c */ /* 0x000fda0003f25270 */
[----:B------:R-:W4:Y:S01]  /*4170*/  @!P1 LDL R13, [R10] ;  /* 0x000000000a0d9983 */ /* 0x000f220000100800 */
[----:B0-----:R-:W-:Y:S01]  /*4180*/  IMAD R11, R9, UR10, R8 ;  /* 0x0000000a090b7c24 */ /* 0x001fe2000f8e0208 */
[----:B------:R-:W-:-:S04]  /*4190*/  IADD3 R12, PT, PT, R8, 0x3, RZ ;  /* 0x00000003080c7810 */ /* 0x000fc80007ffe0ff */
        /* <DEDUP_REMOVED lines=17> */
[-C--:B------:R-:W-:Y:S02]  /*42b0*/  ISETP.NE.AND P3, PT, R12, R21.reuse, PT ;  /* 0x000000150c00720c */ /* 0x080fe40003f65270 */
[----:B------:R-:W-:Y:S02]  /*42c0*/  IADD3 R12, PT, PT, R8, 0x7, RZ ;  /* 0x00000007080c7810 */ /* 0x000fe40007ffe0ff */
[----:B------:R-:W-:Y:S02]  /*42d0*/  ISETP.NE.AND P4, PT, R26, R21, PT ;  /* 0x000000151a00720c */ /* 0x000fe40003f85270 */
[----:B------:R-:W-:-:S04]  /*42e0*/  LOP3.LUT R12, R12, 0x1f, RZ, 0xc0, !PT ;  /* 0x0000001f0c0c7812 */ /* 0x000fc800078ec0ff */
[----:B------:R-:W-:Y:S02]  /*42f0*/  ISETP.NE.AND P5, PT, R12, R21, PT ;  /* 0x000000150c00720c */ /* 0x000fe40003fa5270 */
[----:B------:R-:W0:Y:S04]  /*4300*/  @!P0 LDS R12, [R11+0xc] ;  /* 0x00000c000b0c8984 */ /* 0x000e280000000800 */
[----:B------:R-:W3:Y:S01]  /*4310*/  @!P3 LDL R23, [R10] ;  /* 0x000000000a17b983 */ /* 0x000ee20000100800 */
[----:B----4-:R-:W-:-:S03]  /*4320*/  @!P1 FFMA R24, R13, R14, R24 ;  /* 0x0000000e0d189223 */ /* 0x010fc60000000018 */
[----:B------:R-:W4:Y:S04]  /*4330*/  @!P4 LDL R13, [R10] ;  /* 0x000000000a0dc983 */ /* 0x000f280000100800 */
[----:B------:R-:W4:Y:S01]  /*4340*/  @!P5 LDL R27, [R10] ;  /* 0x000000000a1bd983 */ /* 0x000f220000100800 */
[----:B------:R-:W-:-:S03]  /*4350*/  VIADD R8, R8, 0x8 ;  /* 0x0000000808087836 */ /* 0x000fc60000000000 */
        /* <DEDUP_REMOVED lines=12> */
.L_x_474:
[----:B------:R-:W-:-:S07]  /*4420*/  MOV R8, UR19 ;  /* 0x0000001300087c02 */ /* 0x000fce0008000f00 */
.L_x_473:
        /* <DEDUP_REMOVED lines=8> */
[----:B------:R-:W-:Y:S01]  /*44b0*/  IADD3 R15, PT, PT, R8, 0x2, RZ ;  /* 0x00000002080f7810 */ /* 0x000fe20007ffe0ff */
[----:B------:R-:W0:Y:S01]  /*44c0*/  LDCU UR10, c[0x0][0x3cc] ;  /* 0x00007980ff0a77ac */ /* 0x000e220008000800 */
[----:B------:R-:W-:-:S13]  /*44d0*/  ISETP.NE.AND P0, PT, R10, R21, PT ;  /* 0x000000150a00720c */ /* 0x000fda0003f05270 */
[----:B------:R-:W-:-:S04]  /*44e0*/  @!P0 SHF.R.U32.HI R11, RZ, 0x5, R8 ;  /* 0x00000005ff0b8819 */ /* 0x000fc80000011608 */
[----:B------:R-:W-:-:S06]  /*44f0*/  @!P0 LEA R11, R11, R22, 0x2 ;  /* 0x000000160b0b8211 */ /* 0x000fcc00078e10ff */
[----:B------:R-:W2:Y:S01]  /*4500*/  @!P0 LDL R11, [R11] ;  /* 0x000000000b0b8983 */ /* 0x000ea20000100800 */
[----:B------:R-:W-:Y:S02]  /*4510*/  LOP3.LUT R10, R13, 0x1f, RZ, 0xc0, !PT ;  /* 0x0000001f0d0a7812 */ /* 0x000fe400078ec0ff */
[----:B-----5:R-:W-:Y:S02]  /*4520*/  LOP3.LUT R12, R15, 0x1f, RZ, 0xc0, !PT ;  /* 0x0000001f0f0c7812 */ /* 0x020fe400078ec0ff */
[-C--:B------:R-:W-:Y:S02]  /*4530*/  ISETP.NE.AND P1, PT, R10, R21.reuse, PT ;  /* 0x000000150a00720c */ /* 0x080fe40003f25270 */
[----:B------:R-:W-:Y:S02]  /*4540*/  IADD3 R23, PT, PT, R8, 0x3, RZ ;  /* 0x0000000308177810 */ /* 0x000fe40007ffe0ff */
[----:B------:R-:W-:Y:S02]  /*4550*/  ISETP.NE.AND P2, PT, R12, R21, PT ;  /* 0x000000150c00720c */ /* 0x000fe40003f45270 */
[----:B------:R-:W-:-:S04]  /*4560*/  LOP3.LUT R10, R23, 0x1f, RZ, 0xc0, !PT ;  /* 0x0000001f170a7812 */ /* 0x000fc800078ec0ff */
[----:B------:R-:W-:-:S03]  /*4570*/  ISETP.NE.AND P3, PT, R10, R21, PT ;  /* 0x000000150a00720c */ /* 0x000fc60003f65270 */
[----:B------:R-:W-:-:S04]  /*4580*/  @!P1 SHF.R.U32.HI R13, RZ, 0x5, R13 ;  /* 0x00000005ff0d9819 */ /* 0x000fc8000001160d */
[----:B------:R-:W-:Y:S01]  /*4590*/  @!P2 SHF.R.U32.HI R15, RZ, 0x5, R15 ;  /* 0x00000005ff0fa819 */ /* 0x000fe2000001160f */
[----:B------:R-:W-:-:S03]  /*45a0*/  @!P1 IMAD R13, R13, 0x4, R22 ;  /* 0x000000040d0d9824 */ /* 0x000fc600078e0216 */
[-C--:B------:R-:W-:Y:S02]  /*45b0*/  @!P2 LEA R15, R15, R22.reuse, 0x2 ;  /* 0x000000160f0fa211 */ /* 0x080fe400078e10ff */
[----:B------:R-:W-:Y:S01]  /*45c0*/  @!P3 SHF.R.U32.HI R23, RZ, 0x5, R23 ;  /* 0x00000005ff17b819 */ /* 0x000fe20000011617 */
[----:B------:R-:W3:Y:S03]  /*45d0*/  @!P1 LDL R13, [R13] ;  /* 0x000000000d0d9983 */ /* 0x000ee60000100800 */
[----:B------:R-:W-:Y:S01]  /*45e0*/  @!P3 LEA R23, R23, R22, 0x2 ;  /* 0x000000161717b211 */ /* 0x000fe200078e10ff */
[----:B------:R-:W4:Y:S05]  /*45f0*/  @!P2 LDL R15, [R15] ;  /* 0x000000000f0fa983 */ /* 0x000f2a0000100800 */
        /* <DEDUP_REMOVED lines=12> */
.L_x_477:
        /* <DEDUP_REMOVED lines=10> */
[----:B------:R-:W-:-:S04]  /*4760*/  @!P1 SHF.R.U32.HI R11, RZ, 0x5, R8 ;  /* 0x00000005ff0b9819 */ /* 0x000fc80000011608 */
[----:B------:R-:W-:Y:S02]  /*4770*/  @!P1 LEA R15, R11, R22, 0x2 ;  /* 0x000000160b0f9211 */ /* 0x000fe400078e10ff */
[----:B------:R-:W-:-:S04]  /*4780*/  @!P0 SHF.R.U32.HI R11, RZ, 0x5, R12 ;  /* 0x00000005ff0b8819 */ /* 0x000fc8000001160c */
[----:B------:R-:W2:Y:S01]  /*4790*/  @!P1 LDL R15, [R15] ;  /* 0x000000000f0f9983 */ /* 0x000ea20000100800 */
[----:B------:R-:W-:-:S05]  /*47a0*/  @!P0 IMAD R10, R11, 0x4, R22 ;  /* 0x000000040b0a8824 */ /* 0x000fca00078e0216 */
[----:B------:R-:W3:Y:S01]  /*47b0*/  @!P0 LDL R13, [R10] ;  /* 0x000000000a0d8983 */ /* 0x000ee20000100800 */
[----:B0-----:R-:W-:-:S05]  /*47c0*/  IMAD R11, R9, UR10, R8 ;  /* 0x0000000a090b7c24 */ /* 0x001fca000f8e0208 */
[----:B------:R-:W-:-:S05]  /*47d0*/  LEA R14, R11, UR7, 0x2 ;  /* 0x000000070b0e7c11 */ /* 0x000fca000f8e10ff */
[----:B------:R-:W2:Y:S04]  /*47e0*/  @!P1 LDS R11, [R14] ;  /* 0x000000000e0b9984 */ /* 0x000ea80000000800 */
[----:B------:R-:W3:Y:S01]  /*47f0*/  @!P0 LDS R12, [R14+0x4] ;  /* 0x000004000e0c8984 */ /* 0x000ee20000000800 */
[----:B------:R-:W-:Y:S01]  /*4800*/  IADD3 R8, PT, PT, R8, 0x2, RZ ;  /* 0x0000000208087810 */ /* 0x000fe20007ffe0ff */
[----:B--2---:R-:W-:-:S04]  /*4810*/  @!P1 FFMA R24, R15, R11, R24 ;  /* 0x0000000b0f189223 */ /* 0x004fc80000000018 */
[----:B---3--:R-:W-:-:S07]  /*4820*/  @!P0 FFMA R24, R13, R12, R24 ;  /* 0x0000000c0d188223 */ /* 0x008fce0000000018 */
.L_x_479:
        /* <DEDUP_REMOVED lines=12> */
.L_x_478:
[----:B------:R-:W-:Y:S05]  /*48f0*/  BSYNC.RECONVERGENT B1 ;  /* 0x0000000000017941 */ /* 0x000fea0003800200 */
.L_x_476:
        /* <DEDUP_REMOVED lines=11> */
.L_x_775:
[----:B-1----:R-:W-:Y:S01]  /*49b0*/  FADD R14, R15, R14 ;  /* 0x0000000e0f0e7221 */ /* 0x002fe20000000000 */
[C---:B------:R-:W-:Y:S01]  /*49c0*/  IMAD R11, R9.reuse, 0x4, R4 ;  /* 0x00000004090b7824 */ /* 0x040fe200078e0204 */
[----:B------:R-:W-:-:S04]  /*49d0*/  IADD3 R9, PT, PT, R9, 0x1, RZ ;  /* 0x0000000109097810 */ /* 0x000fc80007ffe0ff */
[----:B------:R2:W-:Y:S01]  /*49e0*/  STL [R11], R14 ;  /* 0x0000000e0b007387 */ /* 0x0005e20000100800 */
[----:B------:R-:W-:-:S13]  /*49f0*/  ISETP.GE.AND P0, PT, R9, UR22, PT ;  /* 0x0000001609007c0c */ /* 0x000fda000bf06270 */
[----:B--2---:R-:W-:Y:S05]  /*4a00*/  @!P0 BRA `(.L_x_481) ;  /* 0xfffffff400888947 */ /* 0x004fea000383ffff */
[----:B------:R-:W-:Y:S05]  /*4a10*/  BSYNC B0 ;  /* 0x0000000000007941 */ /* 0x000fea0003800000 */
.L_x_472:
[----:B------:R-:W-:Y:S05]  /*4a20*/  BRA `(.L_x_482) ;  /* 0x0000000400987947 */ /* 0x000fea0003800000 */
.L_x_471:
[----:B--2---:R-:W-:Y:S01]  /*4a30*/  HFMA2 R9, -RZ, RZ, 0, 0 ;  /* 0x00000000ff097431 */ /* 0x004fe200000001ff */
[----:B------:R-:W-:Y:S06]  /*4a40*/  @!P1 BRA `(.L_x_483) ;  /* 0x0000000000d09947 */ /* 0x000fec0003800000 */
[----:B------:R-:W-:Y:S01]  /*4a50*/  BSSY B0, `(.L_x_484) ;  /* 0x0000032000007945 */ /* 0x000fe20003800000 */
[----:B------:R-:W-:-:S07]  /*4a60*/  IMAD.MOV.U32 R15, RZ, RZ, RZ ;  /* 0x000000ffff0f7224 */ /* 0x000fce00078e00ff */
.L_x_486:
[----:B------:R-:W-:-:S03]  /*4a70*/  UMOV UR10, 0xffffffff ;  /* 0xffffffff000a7882 */ /* 0x000fc60000000000 */
[----:B------:R-:W-:Y:S05]  /*4a80*/  BRA.DIV UR10, `(.L_x_485) ;  /* 0x0000007e0a587947 */ /* 0x000fea000b800000 */
[----:B------:R-:W-:Y:S01]  /*4a90*/  HFMA2 R14, -RZ, RZ, 0, 0 ;  /* 0x00000000ff0e7431 */ /* 0x000fe200000001ff */
[----:B------:R-:W-:Y:S01]  /*4aa0*/  MOV R27, RZ ;  /* 0x000000ff001b7202 */ /* 0x000fe20000000f00 */
[----:B------:R-:W-:-:S04]  /*4ab0*/  IMAD.MOV.U32 R28, RZ, RZ, RZ ;  /* 0x000000ffff1c7224 */ /* 0x000fc800078e00ff */
[----:B------:R-:W-:Y:S01]  /*4ac0*/  FADD R27, RZ, R27 ;  /* 0x0000001bff1b7221 */ /* 0x000fe20000000000 */
[----:B------:R-:W-:Y:S01]  /*4ad0*/  FADD R28, RZ, R28 ;  /* 0x0000001cff1c7221 */ /* 0x000fe20000000000 */
[----:B------:R-:W-:-:S03]  /*4ae0*/  FADD R24, RZ, R14 ;  /* 0x0000000eff187221 */ /* 0x000fc60000000000 */
[----:B------:R-:W-:Y:S01]  /*4af0*/  SHFL.BFLY PT, R10, R27, 0x8, 0x1f ;  /* 0x0d001f001b0a7f89 */ /* 0x000fe200000e0000 */
[----:B------:R-:W-:-:S03]  /*4b00*/  FADD R25, RZ, R14 ;  /* 0x0000000eff197221 */ /* 0x000fc60000000000 */
[----:B------:R-:W2:Y:S04]  /*4b10*/  SHFL.BFLY PT, R9, R24, 0x8, 0x1f ;  /* 0x0d001f0018097f89 */ /* 0x000ea800000e0000 */
[----:B------:R-:W3:Y:S04]  /*4b20*/  SHFL.BFLY PT, R23, R28, 0x8, 0x1f ;  /* 0x0d001f001c177f89 */ /* 0x000ee800000e0000 */
[----:B------:R-:W4:Y:S01]  /*4b30*/  SHFL.BFLY PT, R14, R25, 0x8, 0x1f ;  /* 0x0d001f00190e7f89 */ /* 0x000f2200000e0000 */
[----:B--2---:R-:W-:Y:S01]  /*4b40*/  FADD R26, R24, R9 ;  /* 0x00000009181a7221 */ /* 0x004fe20000000000 */
[----:B------:R-:W-:Y:S01]  /*4b50*/  FADD R9, R27, R10 ;  /* 0x0000000a1b097221 */ /* 0x000fe20000000000 */
[----:B---3--:R-:W-:-:S03]  /*4b60*/  FADD R10, R28, R23 ;  /* 0x000000171c0a7221 */ /* 0x008fc60000000000 */
[----:B01----:R-:W0:Y:S01]  /*4b70*/  SHFL.BFLY PT, R8, R26, 0x4, 0x1f ;  /* 0x0c801f001a087f89 */ /* 0x003e2200000e0000 */
[----:B----4-:R-:W-:-:S03]  /*4b80*/  FADD R23, R25, R14 ;  /* 0x0000000e19177221 */ /* 0x010fc60000000000 */
[----:B------:R-:W1:Y:S04]  /*4b90*/  SHFL.BFLY PT, R28, R9, 0x4, 0x1f ;  /* 0x0c801f00091c7f89 */ /* 0x000e6800000e0000 */
        /* <DEDUP_REMOVED lines=22> */
.L_x_797:
[----:B----4-:R-:W-:Y:S01]  /*4d00*/  FADD R11, R26, R27 ;  /* 0x0000001b1a0b7221 */ /* 0x010fe20000000000 */
[----:B-----5:R-:W-:Y:S01]  /*4d10*/  MOV R12, UR22 ;  /* 0x00000016000c7c02 */ /* 0x020fe20008000f00 */
[----:B------:R-:W-:-:S03]  /*4d20*/  VIADD R15, R15, 0x4 ;  /* 0x000000040f0f7836 */ /* 0x000fc60000000000 */
[----:B------:R2:W-:Y:S01]  /*4d30*/  STL.128 [R14], R8 ;  /* 0x000000080e007387 */ /* 0x0005e20000100c00 */
[----:B------:R-:W-:-:S04]  /*4d40*/  IADD3 R12, PT, PT, R12, -UR9, RZ ;  /* 0x800000090c0c7c10 */ /* 0x000fc8000fffe0ff */
[----:B------:R-:W-:-:S13]  /*4d50*/  ISETP.NE.AND P0, PT, R15, R12, PT ;  /* 0x0000000c0f00720c */ /* 0x000fda0003f05270 */
[----:B--2---:R-:W-:Y:S05]  /*4d60*/  @P0 BRA `(.L_x_486) ;  /* 0xfffffffc00400947 */ /* 0x004fea000383ffff */
[----:B------:R-:W-:Y:S05]  /*4d70*/  BSYNC B0 ;  /* 0x0000000000007941 */ /* 0x000fea0003800000 */
.L_x_484:
[----:B------:R-:W-:-:S07]  /*4d80*/  MOV R9, R12 ;  /* 0x0000000c00097202 */ /* 0x000fce0000000f00 */
.L_x_483:
        /* <DEDUP_REMOVED lines=15> */
.L_x_804:
[----:B-1----:R-:W-:Y:S01]  /*4e80*/  FADD R14, R15, R14 ;  /* 0x0000000e0f0e7221 */ /* 0x002fe20000000000 */
[----:B------:R-:W-:-:S05]  /*4e90*/  LEA R9, R9, R4, 0x2 ;  /* 0x0000000409097211 */ /* 0x000fca00078e10ff */
[----:B------:R2:W-:Y:S01]  /*4ea0*/  STL [R9], R14 ;  /* 0x0000000e09007387 */ /* 0x0005e20000100800 */
[----:B------:R-:W-:Y:S05]  /*4eb0*/  @!P0 BRA `(.L_x_482) ;  /* 0x0000000000748947 */ /* 0x000fea0003800000 */
[----:B------:R-:W-:Y:S01]  /*4ec0*/  IMAD.U32 R8, RZ, RZ, UR9 ;  /* 0x00000009ff087e24 */ /* 0x000fe2000f8e00ff */
[----:B------:R-:W-:-:S04]  /*4ed0*/  UMOV UR10, 0xffffffff ;  /* 0xffffffff000a7882 */ /* 0x000fc80000000000 */
[----:B------:R-:W-:Y:S01]  /*4ee0*/  ISETP.NE.AND P0, PT, R8, 0x2, PT ;  /* 0x000000020800780c */ /* 0x000fe20003f05270 */
[----:B------:R-:W-:-:S12]  /*4ef0*/  BRA.DIV UR10, `(.L_x_488) ;  /* 0x000000820afc7947 */ /* 0x000fd8000b800000 */
[----:B--2---:R-:W-:-:S05]  /*4f00*/  HFMA2 R14, -RZ, RZ, 0, 0 ;  /* 0x00000000ff0e7431 */ /* 0x004fca00000001ff */
        /* <DEDUP_REMOVED lines=8> */
.L_x_811:
        /* <DEDUP_REMOVED lines=14> */
.L_x_818:
[----:B-1----:R-:W-:-:S05]  /*5070*/  FADD R14, R15, R14 ;  /* 0x0000000e0f0e7221 */ /* 0x002fca0000000000 */
[----:B------:R4:W-:Y:S02]  /*5080*/  STL [R9+0x8], R14 ;  /* 0x0000080e09007387 */ /* 0x0009e40000100800 */
.L_x_482:
[----:B------:R-:W-:-:S06]  /*5090*/  IMAD R23, R7, 0x4, R6 ;  /* 0x0000000407177824 */ /* 0x000fcc00078e0206 */
[----:B------:R-:W5:Y:S01]  /*50a0*/  LDL R23, [R23] ;  /* 0x0000000017177983 */ /* 0x000f620000100800 */
[----:B------:R-:W-:Y:S01]  /*50b0*/  UIADD3 UR10, UPT, UPT, UR22, -0x1, URZ ;  /* 0xffffffff160a7890 */ /* 0x000fe2000fffe0ff */
[----:B01----:R-:W-:-:S03]  /*50c0*/  MOV R8, RZ ;  /* 0x000000ff00087202 */ /* 0x003fc60000000f00 */
[----:B------:R-:W-:-:S09]  /*50d0*/  UISETP.GE.U32.AND UP0, UPT, UR10, 0x3, UPT ;  /* 0x000000030a00788c */ /* 0x000fd2000bf06070 */
[----:B------:R-:W-:Y:S05]  /*50e0*/  BRA.U !UP0, `(.L_x_490) ;  /* 0x0000000108507547 */ /* 0x000fea000b800000 */
[----:B------:R-:W-:Y:S01]  /*50f0*/  HFMA2 R26, -RZ, RZ, 0, 0 ;  /* 0x00000000ff1a7431 */ /* 0x000fe200000001ff */
[----:B------:R-:W-:Y:S06]  /*5100*/  BSSY.RECONVERGENT B0, `(.L_x_490) ;  /* 0x0000012000007945 */ /* 0x000fec0003800200 */
.L_x_491:
[----:B------:R-:W-:-:S05]  /*5110*/  IMAD R24, R26, 0x4, R1 ;  /* 0x000000041a187824 */ /* 0x000fca00078e0201 */
        /* <DEDUP_REMOVED lines=11> */
[----:B------:R-:W-:-:S04]  /*51d0*/  MOV R8, UR22 ;  /* 0x0000001600087c02 */ /* 0x000fc80008000f00 */
[----:B------:R0:W-:Y:S01]  /*51e0*/  STL.128 [R24+0x260], R12 ;  /* 0x0002600c18007387 */ /* 0x0001e20000100c00 */
[----:B------:R-:W-:-:S05]  /*51f0*/  VIADD R8, R8, -UR9 ;  /* 0x8000000908087c36 */ /* 0x000fca0008000000 */
[----:B------:R-:W-:-:S13]  /*5200*/  ISETP.NE.AND P0, PT, R26, R8, PT ;  /* 0x000000081a00720c */ /* 0x000fda0003f05270 */
[----:B0-----:R-:W-:Y:S05]  /*5210*/  @P0 BRA `(.L_x_491) ;  /* 0xfffffffc00bc0947 */ /* 0x001fea000383ffff */
[----:B------:R-:W-:Y:S05]  /*5220*/  BSYNC.RECONVERGENT B0 ;  /* 0x0000000000007941 */ /* 0x000fea0003800200 */
.L_x_490:
        /* <DEDUP_REMOVED lines=22> */
.L_x_466:
[----:B------:R-:W2:Y:S02]  /*5390*/  LDCU UR10, c[0x0][0x3cc] ;  /* 0x00007980ff0a77ac */ /* 0x000ea40008000800 */
[----:B--2---:R-:W-:-:S09]  /*53a0*/  UISETP.GE.AND UP0, UPT, UR10, 0x1, UPT ;  /* 0x000000010a00788c */ /* 0x004fd2000bf06270 */
[----:B------:R-:W-:Y:S05]  /*53b0*/  BRA.U !UP0, `(.L_x_492) ;  /* 0x0000000908e87547 */ /* 0x000fea000b800000 */
[----:B------:R-:W-:Y:S01]  /*53c0*/  BSSY.RECONVERGENT B0, `(.L_x_492) ;  /* 0x00000b9000007945 */ /* 0x000fe20003800200 */
[----:B------:R-:W-:-:S07]  /*53d0*/  MOV R25, RZ ;  /* 0x000000ff00197202 */ /* 0x000fce0000000f00 */
.L_x_499:
[----:B------:R-:W-:Y:S01]  /*53e0*/  UISETP.GE.AND UP0, UPT, UR22, 0x1, UPT ;  /* 0x000000011600788c */ /* 0x000fe2000bf06270 */
[----:B01----:R-:W-:-:S08]  /*53f0*/  IMAD.MOV.U32 R11, RZ, RZ, RZ ;  /* 0x000000ffff0b7224 */ /* 0x003fd000078e00ff */
[----:B------:R-:W-:Y:S05]  /*5400*/  BRA.U !UP0, `(.L_x_493) ;  /* 0x00000009089c7547 */ /* 0x000fea000b800000 */
[----:B------:R-:W-:Y:S01]  /*5410*/  UIADD3 UR10, UPT, UPT, UR22, -0x1, URZ ;  /* 0xffffffff160a7890 */ /* 0x000fe2000fffe0ff */
[----:B------:R-:W-:Y:S01]  /*5420*/  HFMA2 R11, -RZ, RZ, 0, 0 ;  /* 0x00000000ff0b7431 */ /* 0x000fe200000001ff */
        /* <DEDUP_REMOVED lines=9> */
.L_x_496:
[C---:B------:R-:W-:Y:S01]  /*54c0*/  LEA R27, R26.reuse, UR6, 0x2 ;  /* 0x000000061a1b7c11 */ /* 0x040fe2000f8e10ff */
[----:B-----5:R-:W0:Y:S04]  /*54d0*/  LDC R23, c[0x0][0x3cc] ;  /* 0x0000f300ff177b82 */ /* 0x020e280000000800 */
[----:B------:R-:W2:Y:S01]  /*54e0*/  LDL.128 R12, [R27] ;  /* 0x000000001b0c7983 */ /* 0x000ea20000100c00 */
[----:B0-----:R-:W-:-:S05]  /*54f0*/  IMAD R9, R26, R23, R25 ;  /* 0x000000171a097224 */ /* 0x001fca00078e0219 */
[----:B------:R-:W-:-:S05]  /*5500*/  LEA R28, R9, R24, 0x2 ;  /* 0x00000018091c7211 */ /* 0x000fca00078e10ff */
[----:B------:R-:W2:Y:S01]  /*5510*/  LDS R8, [R28] ;  /* 0x000000001c087984 */ /* 0x000ea20000000800 */
[----:B------:R-:W-:-:S05]  /*5520*/  IMAD R29, R23, 0x4, R28 ;  /* 0x00000004171d7824 */ /* 0x000fca00078e021c */
[----:B------:R-:W0:Y:S01]  /*5530*/  LDS R28, [R29] ;  /* 0x000000001d1c7984 */ /* 0x000e220000000800 */
[----:B--2---:R-:W-:-:S03]  /*5540*/  FFMA R12, R12, R8, R11 ;  /* 0x000000080c0c7223 */ /* 0x004fc6000000000b */
[----:B------:R-:W2:Y:S01]  /*5550*/  LDL.128 R8, [R27+0x10] ;  /* 0x000010001b087983 */ /* 0x000ea20000100c00 */
[----:B0-----:R-:W-:Y:S01]  /*5560*/  FFMA R13, R13, R28, R12 ;  /* 0x0000001c0d0d7223 */ /* 0x001fe2000000000c */
[----:B------:R-:W-:-:S05]  /*5570*/  LEA R12, R23, R29, 0x2 ;  /* 0x0000001d170c7211 */ /* 0x000fca00078e10ff */
        /* <DEDUP_REMOVED lines=12> */
[----:B------:R-:W-:-:S05]  /*5640*/  LEA R8, R23, R29, 0x2 ;  /* 0x0000001d17087211 */ /* 0x000fca00078e10ff */
[----:B------:R-:W0:Y:S02]  /*5650*/  LDS R28, [R8] ;  /* 0x00000000081c7984 */ /* 0x000e240000000800 */
[----:B0-----:R-:W-:Y:S01]  /*5660*/  FFMA R10, R10, R28, R9 ;  /* 0x0000001c0a0a7223 */ /* 0x001fe20000000009 */
[----:B------:R-:W-:-:S05]  /*5670*/  IMAD R28, R23, 0x4, R8 ;  /* 0x00000004171c7824 */ /* 0x000fca00078e0208 */
[----:B------:R-:W0:Y:S02]  /*5680*/  LDS R9, [R28] ;  /* 0x000000001c097984 */ /* 0x000e240000000800 */
[----:B0-----:R-:W-:Y:S02]  /*5690*/  FFMA R29, R11, R9, R10 ;  /* 0x000000090b1d7223 */ /* 0x001fe4000000000a */
[----:B------:R0:W3:Y:S01]  /*56a0*/  LDL.128 R8, [R27+0x30] ;  /* 0x000030001b087983 */ /* 0x0000e20000100c00 */
[----:B------:R-:W-:Y:S01]  /*56b0*/  LEA R28, R23, R28, 0x2 ;  /* 0x0000001c171c7211 */ /* 0x000fe200078e10ff */
[----:B------:R-:W-:-:S05]  /*56c0*/  VIADD R26, R26, 0x10 ;  /* 0x000000101a1a7836 */ /* 0x000fca0000000000 */
[----:B------:R-:W-:Y:S01]  /*56d0*/  ISETP.NE.AND P0, PT, R26, UR25, PT ;  /* 0x000000191a007c0c */ /* 0x000fe2000bf05270 */
[----:B0-----:R-:W2:Y:S02]  /*56e0*/  LDS R27, [R28] ;  /* 0x000000001c1b7984 */ /* 0x001ea40000000800 */
[----:B--2---:R-:W-:Y:S01]  /*56f0*/  FFMA R12, R12, R27, R29 ;  /* 0x0000001b0c0c7223 */ /* 0x004fe2000000001d */
[----:B------:R-:W-:-:S05]  /*5700*/  LEA R29, R23, R28, 0x2 ;  /* 0x0000001c171d7211 */ /* 0x000fca00078e10ff */
[----:B------:R-:W0:Y:S02]  /*5710*/  LDS R27, [R29] ;  /* 0x000000001d1b7984 */ /* 0x000e240000000800 */
[----:B0-----:R-:W-:Y:S01]  /*5720*/  FFMA R13, R13, R27, R12 ;  /* 0x0000001b0d0d7223 */ /* 0x001fe2000000000c */
[----:B------:R-:W-:-:S05]  /*5730*/  IMAD R12, R23, 0x4, R29 ;  /* 0x00000004170c7824 */ /* 0x000fca00078e021d */
[----:B------:R-:W0:Y:S02]  /*5740*/  LDS R27, [R12] ;  /* 0x000000000c1b7984 */ /* 0x000e240000000800 */
[----:B0-----:R-:W-:Y:S01]  /*5750*/  FFMA R14, R14, R27, R13 ;  /* 0x0000001b0e0e7223 */ /* 0x001fe2000000000d */
[----:B------:R-:W-:-:S04]  /*5760*/  LEA R13, R23, R12, 0x2 ;  /* 0x0000000c170d7211 */ /* 0x000fc800078e10ff */
[C---:B------:R-:W-:Y:S01]  /*5770*/  LEA R12, R23.reuse, R13, 0x2 ;  /* 0x0000000d170c7211 */ /* 0x040fe200078e10ff */
[----:B------:R-:W0:Y:S04]  /*5780*/  LDS R27, [R13] ;  /* 0x000000000d1b7984 */ /* 0x000e280000000800 */
[----:B------:R-:W-:Y:S02]  /*5790*/  IMAD R28, R23, 0x4, R12 ;  /* 0x00000004171c7824 */ /* 0x000fe400078e020c */
[----:B0-----:R-:W-:Y:S02]  /*57a0*/  FFMA R15, R15, R27, R14 ;  /* 0x0000001b0f0f7223 */ /* 0x001fe4000000000e */
[----:B------:R-:W3:Y:S02]  /*57b0*/  LDS R14, [R12] ;  /* 0x000000000c0e7984 */ /* 0x000ee40000000800 */
[----:B---3--:R-:W-:Y:S01]  /*57c0*/  FFMA R8, R8, R14, R15 ;  /* 0x0000000e08087223 */ /* 0x008fe2000000000f */
[----:B------:R-:W-:-:S02]  /*57d0*/  LEA R14, R23, R28, 0x2 ;  /* 0x0000001c170e7211 */ /* 0x000fc400078e10ff */
[----:B------:R-:W0:Y:S02]  /*57e0*/  LDS R28, [R28] ;  /* 0x000000001c1c7984 */ /* 0x000e240000000800 */
[----:B------:R-:W-:Y:S02]  /*57f0*/  LEA R23, R23, R14, 0x2 ;  /* 0x0000000e17177211 */ /* 0x000fe400078e10ff */
[----:B------:R-:W1:Y:S04]  /*5800*/  LDS R14, [R14] ;  /* 0x000000000e0e7984 */ /* 0x000e680000000800 */
[----:B------:R-:W2:Y:S01]  /*5810*/  LDS R23, [R23] ;  /* 0x0000000017177984 */ /* 0x000ea20000000800 */
[----:B0-----:R-:W-:-:S04]  /*5820*/  FFMA R9, R9, R28, R8 ;  /* 0x0000001c09097223 */ /* 0x001fc80000000008 */
[----:B-1----:R-:W-:-:S04]  /*5830*/  FFMA R10, R10, R14, R9 ;  /* 0x0000000e0a0a7223 */ /* 0x002fc80000000009 */
[----:B--2---:R-:W-:Y:S01]  /*5840*/  FFMA R11, R11, R23, R10 ;  /* 0x000000170b0b7223 */ /* 0x004fe2000000000a */
[----:B------:R-:W-:Y:S06]  /*5850*/  @P0 BRA `(.L_x_496) ;  /* 0xfffffffc00180947 */ /* 0x000fec000383ffff */
[----:B------:R-:W-:Y:S05]  /*5860*/  BSYNC.RECONVERGENT B1 ;  /* 0x0000000000017941 */ /* 0x000fea0003800200 */
.L_x_495:
[----:B------:R-:W-:-:S07]  /*5870*/  MOV R8, UR25 ;  /* 0x0000001900087c02 */ /* 0x000fce0008000f00 */
.L_x_494:
        /* <DEDUP_REMOVED lines=16> */
[----:B------:R-:W4:Y:S02]  /*5980*/  LDL R13, [R12+0xc] ;  /* 0x00000c000c0d7983 */ /* 0x000f240000100800 */
[C---:B------:R-:W-:Y:S02]  /*5990*/  LEA R14, R9.reuse, R26, 0x2 ;  /* 0x0000001a090e7211 */ /* 0x040fe400078e10ff */
[----:B------:R0:W2:Y:S04]  /*59a0*/  LDS R23, [R26] ;  /* 0x000000001a177984 */ /* 0x0000a80000000800 */
[----:B------:R-:W1:Y:S01]  /*59b0*/  LDS R27, [R14] ;  /* 0x000000000e1b7984 */ /* 0x000e620000000800 */
[----:B------:R-:W-:-:S05]  /*59c0*/  IMAD R28, R9, 0x4, R14 ;  /* 0x00000004091c7824 */ /* 0x000fca00078e020e */
[----:B------:R-:W3:Y:S01]  /*59d0*/  LDS R29, [R28] ;  /* 0x000000001c1d7984 */ /* 0x000ee20000000800 */
[----:B0-----:R-:W-:-:S05]  /*59e0*/  LEA R26, R9, R28, 0x2 ;  /* 0x0000001c091a7211 */ /* 0x001fca00078e10ff */
        /* <DEDUP_REMOVED lines=8> */
[----:B------:R-:W-:Y:S01]  /*5a70*/  LEA R27, R9, R26, 0x2 ;  /* 0x0000001a091b7211 */ /* 0x000fe200078e10ff */
[----:B------:R-:W-:Y:S02]  /*5a80*/  VIADD R8, R8, 0x8 ;  /* 0x0000000808087836 */ /* 0x000fe40000000000 */
[----:B----4-:R-:W-:Y:S02]  /*5a90*/  FFMA R10, R13, R14, R10 ;  /* 0x0000000e0d0a7223 */ /* 0x010fe4000000000a */
[----:B------:R-:W-:-:S02]  /*5aa0*/  IMAD R14, R9, 0x4, R27 ;  /* 0x00000004090e7824 */ /* 0x000fc400078e021b */
[----:B------:R-:W2:Y:S03]  /*5ab0*/  LDS R27, [R27] ;  /* 0x000000001b1b7984 */ /* 0x000ea60000000800 */
[C---:B------:R-:W-:Y:S02]  /*5ac0*/  LEA R13, R9.reuse, R14, 0x2 ;  /* 0x0000000e090d7211 */ /* 0x040fe400078e10ff */
[----:B------:R-:W0:Y:S02]  /*5ad0*/  LDS R14, [R14] ;  /* 0x000000000e0e7984 */ /* 0x000e240000000800 */
[----:B------:R-:W-:Y:S02]  /*5ae0*/  LEA R9, R9, R13, 0x2 ;  /* 0x0000000d09097211 */ /* 0x000fe400078e10ff */
[----:B------:R-:W1:Y:S04]  /*5af0*/  LDS R13, [R13] ;  /* 0x000000000d0d7984 */ /* 0x000e680000000800 */
[----:B------:R-:W3:Y:S01]  /*5b00*/  LDS R9, [R9] ;  /* 0x0000000009097984 */ /* 0x000ee20000000800 */
[----:B--2---:R-:W-:-:S04]  /*5b10*/  FFMA R10, R11, R27, R10 ;  /* 0x0000001b0b0a7223 */ /* 0x004fc8000000000a */
[----:B0-----:R-:W-:-:S04]  /*5b20*/  FFMA R10, R23, R14, R10 ;  /* 0x0000000e170a7223 */ /* 0x001fc8000000000a */
[----:B-1----:R-:W-:-:S04]  /*5b30*/  FFMA R15, R15, R13, R10 ;  /* 0x0000000d0f0f7223 */ /* 0x002fc8000000000a */
[----:B---3--:R-:W-:-:S07]  /*5b40*/  FFMA R11, R24, R9, R15 ;  /* 0x00000009180b7223 */ /* 0x008fce000000000f */
.L_x_497:
        /* <DEDUP_REMOVED lines=18> */
[----:B------:R-:W2:Y:S02]  /*5c70*/  LDS R24, [R24] ;  /* 0x0000000018187984 */ /* 0x000ea40000000800 */
[C---:B------:R-:W-:Y:S02]  /*5c80*/  LEA R28, R15.reuse, R26, 0x2 ;  /* 0x0000001a0f1c7211 */ /* 0x040fe400078e10ff */
[----:B------:R-:W3:Y:S03]  /*5c90*/  LDS R26, [R26] ;  /* 0x000000001a1a7984 */ /* 0x000ee60000000800 */
[----:B------:R-:W-:Y:S02]  /*5ca0*/  IMAD R15, R15, 0x4, R28 ;  /* 0x000000040f0f7824 */ /* 0x000fe400078e021c */
[----:B------:R-:W4:Y:S04]  /*5cb0*/  LDS R28, [R28] ;  /* 0x000000001c1c7984 */ /* 0x000f280000000800 */
[----:B------:R-:W0:Y:S01]  /*5cc0*/  LDS R15, [R15] ;  /* 0x000000000f0f7984 */ /* 0x000e220000000800 */
[----:B--2---:R-:W-:-:S04]  /*5cd0*/  FFMA R11, R14, R24, R11 ;  /* 0x000000180e0b7223 */ /* 0x004fc8000000000b */
[----:B---3--:R-:W-:-:S04]  /*5ce0*/  FFMA R12, R12, R26, R11 ;  /* 0x0000001a0c0c7223 */ /* 0x008fc8000000000b */
[----:B----4-:R-:W-:-:S04]  /*5cf0*/  FFMA R9, R9, R28, R12 ;  /* 0x0000001c09097223 */ /* 0x010fc8000000000c */
[----:B0-----:R-:W-:-:S07]  /*5d00*/  FFMA R11, R10, R15, R9 ;  /* 0x0000000f0a0b7223 */ /* 0x001fce0000000009 */
.L_x_498:
        /* <DEDUP_REMOVED lines=17> */
[----:B------:R-:W-:-:S05]  /*5e20*/  LEA R10, R14, R13, 0x2 ;  /* 0x0000000d0e0a7211 */ /* 0x000fca00078e10ff */
[----:B------:R-:W-:Y:S02]  /*5e30*/  @P0 IMAD R13, R14, 0x4, R10 ;  /* 0x000000040e0d0824 */ /* 0x000fe400078e020a */
[----:B------:R-:W2:Y:S04]  /*5e40*/  LDS R10, [R10] ;  /* 0x000000000a0a7984 */ /* 0x000ea80000000800 */
[----:B------:R-:W3:Y:S01]  /*5e50*/  @P0 LDS R13, [R13] ;  /* 0x000000000d0d0984 */ /* 0x000ee20000000800 */
[----:B--2---:R-:W-:-:S04]  /*5e60*/  FFMA R11, R8, R10, R11 ;  /* 0x0000000a080b7223 */ /* 0x004fc8000000000b */
[----:B---3--:R-:W-:-:S07]  /*5e70*/  @P0 FFMA R11, R12, R13, R11 ;  /* 0x0000000d0c0b0223 */ /* 0x008fce000000000b */
.L_x_493:
        /* <DEDUP_REMOVED lines=8> */
[----:B------:R-:W-:Y:S01]  /*5f00*/  IADD3 R25, PT, PT, R25, 0x1, RZ ;  /* 0x0000000119197810 */ /* 0x000fe20007ffe0ff */
[----:B-1----:R-:W-:-:S05]  /*5f10*/  @!P0 FFMA R11, R11, R9, R10 ;  /* 0x000000090b0b8223 */ /* 0x002fca000000000a */
[----:B------:R2:W-:Y:S01]  /*5f20*/  @!P0 STL [R8], R11 ;  /* 0x0000000b08008387 */ /* 0x0005e20000100800 */
[----:B0-----:R-:W-:-:S13]  /*5f30*/  ISETP.NE.AND P0, PT, R25, UR10, PT ;  /* 0x0000000a19007c0c */ /* 0x001fda000bf05270 */
[----:B--2---:R-:W-:Y:S05]  /*5f40*/  @P0 BRA `(.L_x_499) ;  /* 0xfffffff400240947 */ /* 0x004fea000383ffff */
[----:B------:R-:W-:Y:S05]  /*5f50*/  BSYNC.RECONVERGENT B0 ;  /* 0x0000000000007941 */ /* 0x000fea0003800200 */
.L_x_492:
[----:B------:R-:W-:-:S09]  /*5f60*/  UISETP.GE.AND UP0, UPT, UR22, 0x1, UPT ;  /* 0x000000011600788c */ /* 0x000fd2000bf06270 */
[----:B------:R-:W-:Y:S05]  /*5f70*/  BRA.U !UP0, `(.L_x_446) ;  /* 0x00000035085c7547 */ /* 0x000fea000b800000 */
[----:B------:R-:W-:Y:S01]  /*5f80*/  BSSY.RECONVERGENT B1, `(.L_x_500) ;  /* 0x000019c000017945 */ /* 0x000fe20003800200 */
[----:B------:R-:W-:-:S07]  /*5f90*/  IMAD.MOV.U32 R10, RZ, RZ, RZ ;  /* 0x000000ffff0a7224 */ /* 0x000fce00078e00ff */
.L_x_571:
[----:B------:R-:W2:Y:S01]  /*5fa0*/  LDCU UR10, c[0x0][0x3cc] ;  /* 0x00007980ff0a77ac */ /* 0x000ea20008000800 */
[----:B------:R-:W-:Y:S01]  /*5fb0*/  BSSY.RECONVERGENT B0, `(.L_x_501) ;  /* 0x0000195000007945 */ /* 0x000fe20003800200 */
[----:B--2--5:R-:W-:-:S04]  /*5fc0*/  MOV R12, UR10 ;  /* 0x0000000a000c7c02 */ /* 0x024fc80008000f00 */
[----:B------:R-:W-:-:S13]  /*5fd0*/  ISETP.GE.AND P0, PT, R21, R12, PT ;  /* 0x0000000c1500720c */ /* 0x000fda0003f06270 */
[----:B------:R-:W-:Y:S05]  /*5fe0*/  @P0 BRA `(.L_x_502) ;  /* 0x0000001800440947 */ /* 0x000fea0003800000 */
[----:B------:R-:W-:Y:S01]  /*5ff0*/  ISETP.GE.U32.AND P1, PT, R18, 0x1e0, PT ;  /* 0x000001e01200780c */ /* 0x000fe20003f26070 */
[----:B------:R-:W-:Y:S01]  /*6000*/  BSSY.RECONVERGENT B3, `(.L_x_503) ;  /* 0x00000be000037945 */ /* 0x000fe20003800200 */
[----:B---34-:R-:W-:Y:S02]  /*6010*/  LEA R14, R10, UR15, 0x2 ;  /* 0x0000000f0a0e7c11 */ /* 0x018fe4000f8e10ff */
[----:B01----:R-:W-:-:S09]  /*6020*/  MOV R11, R21 ;  /* 0x00000015000b7202 */ /* 0x003fd20000000f00 */
[----:B------:R-:W-:Y:S05]  /*6030*/  @!P1 BRA `(.L_x_504) ;  /* 0x0000000800e89947 */ /* 0x000fea0003800000 */
[----:B------:R-:W5:Y:S01]  /*6040*/  LDL R14, [R14] ;  /* 0x000000000e0e7983 */ /* 0x000f620000100800 */
[----:B------:R-:W-:Y:S01]  /*6050*/  IMAD.MOV.U32 R24, RZ, RZ, RZ ;  /* 0x000000ffff187224 */ /* 0x000fe200078e00ff */
[----:B------:R-:W-:-:S07]  /*6060*/  MOV R11, R21 ;  /* 0x00000015000b7202 */ /* 0x000fce0000000f00 */
.L_x_537:
[----:B------:R-:W-:Y:S01]  /*6070*/  SHF.R.U32.HI R9, RZ, 0x5, R11 ;  /* 0x00000005ff097819 */ /* 0x000fe2000001160b */
[----:B------:R-:W0:Y:S03]  /*6080*/  LDCU UR10, c[0x0][0x3cc] ;  /* 0x00007980ff0a77ac */ /* 0x000e260008000800 */
[----:B------:R-:W-:-:S06]  /*6090*/  LEA R9, R9, R22, 0x2 ;  /* 0x0000001609097211 */ /* 0x000fcc00078e10ff */
[----:B------:R-:W2:Y:S01]  /*60a0*/  LDL R9, [R9] ;  /* 0x0000000009097983 */ /* 0x000ea20000100800 */
[----:B------:R-:W-:Y:S01]  /*60b0*/  BSSY.RECONVERGENT B4, `(.L_x_505) ;  /* 0x0000009000047945 */ /* 0x000fe20003800200 */
[----:B0-----:R-:W-:-:S04]  /*60c0*/  IMAD.U32 R12, RZ, RZ, UR10 ;  /* 0x0000000aff0c7e24 */ /* 0x001fc8000f8e00ff */
[----:B------:R-:W-:-:S05]  /*60d0*/  IMAD R13, R10, R12, R11 ;  /* 0x0000000c0a0d7224 */ /* 0x000fca00078e020b */
[----:B------:R-:W-:Y:S01]  /*60e0*/  LEA R13, R13, UR8, 0x2 ;  /* 0x000000080d0d7c11 */ /* 0x000fe2000f8e10ff */
[----:B--2--5:R-:W-:-:S07]  /*60f0*/  FMUL R15, R14, R9 ;  /* 0x000000090e0f7220 */ /* 0x024fce0000400000 */
.L_x_506:
[----:B------:R-:W0:Y:S02]  /*6100*/  LDS R8, [R13] ;  /* 0x000000000d087984 */ /* 0x000e240000000800 */
[----:B0-----:R-:W-:-:S05]  /*6110*/  FADD R9, R15, R8 ;  /* 0x000000080f097221 */ /* 0x001fca0000000000 */
[----:B------:R-:W0:Y:S02]  /*6120*/  ATOMS.CAST.SPIN P1, [R13], R8, R9 ;  /* 0x000000080d00758d */ /* 0x000e240001820009 */
[----:B0-----:R-:W-:Y:S05]  /*6130*/  @!P1 BRA `(.L_x_506) ;  /* 0xfffffffc00f09947 */ /* 0x001fea000383ffff */
[----:B------:R-:W-:Y:S05]  /*6140*/  BSYNC.RECONVERGENT B4 ;  /* 0x0000000000047941 */ /* 0x000fea0003800200 */
.L_x_505:
[----:B------:R-:W-:-:S04]  /*6150*/  IADD3 R8, PT, PT, R11, 0x20, RZ ;  /* 0x000000200b087810 */ /* 0x000fc80007ffe0ff */
[----:B------:R-:W-:-:S04]  /*6160*/  SHF.R.U32.HI R9, RZ, 0x5, R8 ;  /* 0x00000005ff097819 */ /* 0x000fc80000011608 */
[----:B------:R-:W-:-:S06]  /*6170*/  LEA R9, R9, R22, 0x2 ;  /* 0x0000001609097211 */ /* 0x000fcc00078e10ff */
[----:B------:R-:W2:Y:S01]  /*6180*/  LDL R9, [R9] ;  /* 0x0000000009097983 */ /* 0x000ea20000100800 */
[----:B------:R-:W-:Y:S01]  /*6190*/  BSSY.RECONVERGENT B4, `(.L_x_507) ;  /* 0x0000006000047945 */ /* 0x000fe20003800200 */
[----:B--2---:R-:W-:-:S07]  /*61a0*/  FMUL R15, R14, R9 ;  /* 0x000000090e0f7220 */ /* 0x004fce0000400000 */
.L_x_508:
[----:B------:R-:W0:Y:S02]  /*61b0*/  LDS R8, [R13+0x80] ;  /* 0x000080000d087984 */ /* 0x000e240000000800 */
[----:B0-----:R-:W-:-:S05]  /*61c0*/  FADD R9, R15, R8 ;  /* 0x000000080f097221 */ /* 0x001fca0000000000 */
[----:B------:R-:W0:Y:S02]  /*61d0*/  ATOMS.CAST.SPIN P1, [R13+0x80], R8, R9 ;  /* 0x000080080d00758d */ /* 0x000e240001820009 */
[----:B0-----:R-:W-:Y:S05]  /*61e0*/  @!P1 BRA `(.L_x_508) ;  /* 0xfffffffc00f09947 */ /* 0x001fea000383ffff */
[----:B------:R-:W-:Y:S05]  /*61f0*/  BSYNC.RECONVERGENT B4 ;  /* 0x0000000000047941 */ /* 0x000fea0003800200 */
.L_x_507:
[----:B------:R-:W-:-:S05]  /*6200*/  VIADD R8, R11, 0x40 ;  /* 0x000000400b087836 */ /* 0x000fca0000000000 */
[----:B------:R-:W-:-:S04]  /*6210*/  SHF.R.U32.HI R9, RZ, 0x5, R8 ;  /* 0x00000005ff097819 */ /* 0x000fc80000011608 */
[----:B------:R-:W-:-:S06]  /*6220*/  LEA R9, R9, R22, 0x2 ;  /* 0x0000001609097211 */ /* 0x000fcc00078e10ff */
[----:B------:R-:W2:Y:S01]  /*6230*/  LDL R9, [R9] ;  /* 0x0000000009097983 */ /* 0x000ea20000100800 */
[----:B------:R-:W-:Y:S01]  /*6240*/  BSSY.RECONVERGENT B4, `(.L_x_509) ;  /* 0x0000006000047945 */ /* 0x000fe20003800200 */
[----:B--2---:R-:W-:-:S07]  /*6250*/  FMUL R15, R14, R9 ;  /* 0x000000090e0f7220 */ /* 0x004fce0000400000 */
.L_x_510:
[----:B------:R-:W0:Y:S02]  /*6260*/  LDS R8, [R13+0x100] ;  /* 0x000100000d087984 */ /* 0x000e240000000800 */
[----:B0-----:R-:W-:-:S05]  /*6270*/  FADD R9, R15, R8 ;  /* 0x000000080f097221 */ /* 0x001fca0000000000 */
[----:B------:R-:W0:Y:S02]  /*6280*/  ATOMS.CAST.SPIN P1, [R13+0x100], R8, R9 ;  /* 0x000100080d00758d */ /* 0x000e240001820009 */
[----:B0-----:R-:W-:Y:S05]  /*6290*/  @!P1 BRA `(.L_x_510) ;  /* 0xfffffffc00f09947 */ /* 0x001fea000383ffff */
[----:B------:R-:W-:Y:S05]  /*62a0*/  BSYNC.RECONVERGENT B4 ;  /* 0x0000000000047941 */ /* 0x000fea0003800200 */
.L_x_509:
[----:B------:R-:W-:-:S04]  /*62b0*/  IADD3 R8, PT, PT, R11, 0x60, RZ ;  /* 0x000000600b087810 */ /* 0x000fc80007ffe0ff */
[----:B------:R-:W-:-:S05]  /*62c0*/  SHF.R.U32.HI R9, RZ, 0x5, R8 ;  /* 0x00000005ff097819 */ /* 0x000fca0000011608 */
[----:B------:R-:W-:-:S06]  /*62d0*/  IMAD R9, R9, 0x4, R22 ;  /* 0x0000000409097824 */ /* 0x000fcc00078e0216 */
[----:B------:R-:W2:Y:S01]  /*62e0*/  LDL R9, [R9] ;  /* 0x0000000009097983 */ /* 0x000ea20000100800 */
[----:B------:R-:W-:Y:S01]  /*62f0*/  BSSY.RECONVERGENT B4, `(.L_x_511) ;  /* 0x0000006000047945 */ /* 0x000fe20003800200 */
[----:B--2---:R-:W-:-:S07]  /*6300*/  FMUL R15, R14, R9 ;  /* 0x000000090e0f7220 */ /* 0x004fce0000400000 */
.L_x_512:
[----:B------:R-:W0:Y:S02]  /*6310*/  LDS R8, [R13+0x180] ;  /* 0x000180000d087984 */ /* 0x000e240000000800 */
[----:B0-----:R-:W-:-:S05]  /*6320*/  FADD R9, R15, R8 ;  /* 0x000000080f097221 */ /* 0x001fca0000000000 */
[----:B------:R-:W0:Y:S02]  /*6330*/  ATOMS.CAST.SPIN P1, [R13+0x180], R8, R9 ;  /* 0x000180080d00758d */ /* 0x000e240001820009 */
[----:B0-----:R-:W-:Y:S05]  /*6340*/  @!P1 BRA `(.L_x_512) ;  /* 0xfffffffc00f09947 */ /* 0x001fea000383ffff */
[----:B------:R-:W-:Y:S05]  /*6350*/  BSYNC.RECONVERGENT B4 ;  /* 0x0000000000047941 */ /* 0x000fea0003800200 */
.L_x_511:
[----:B------:R-:W-:-:S04]  /*6360*/  IADD3 R8, PT, PT, R11, 0x80, RZ ;  /* 0x000000800b087810 */ /* 0x000fc80007ffe0ff */
[----:B------:R-:W-:-:S04]  /*6370*/  SHF.R.U32.HI R9, RZ, 0x5, R8 ;  /* 0x00000005ff097819 */ /* 0x000fc80000011608 */
[----:B------:R-:W-:-:S06]  /*6380*/  LEA R9, R9, R22, 0x2 ;  /* 0x0000001609097211 */ /* 0x000fcc00078e10ff */
[----:B------:R-:W2:Y:S01]  /*6390*/  LDL R9, [R9] ;  /* 0x0000000009097983 */ /* 0x000ea20000100800 */
[----:B------:R-:W-:Y:S01]  /*63a0*/  BSSY.RECONVERGENT B4, `(.L_x_513) ;  /* 0x0000006000047945 */ /* 0x000fe20003800200 */
[----:B--2---:R-:W-:-:S07]  /*63b0*/  FMUL R15, R14, R9 ;  /* 0x000000090e0f7220 */ /* 0x004fce0000400000 */
.L_x_514:
[----:B------:R-:W0:Y:S02]  /*63c0*/  LDS R8, [R13+0x200] ;  /* 0x000200000d087984 */ /* 0x000e240000000800 */
[----:B0-----:R-:W-:-:S05]  /*63d0*/  FADD R9, R15, R8 ;  /* 0x000000080f097221 */ /* 0x001fca0000000000 */
[----:B------:R-:W0:Y:S02]  /*63e0*/  ATOMS.CAST.SPIN P1, [R13+0x200], R8, R9 ;  /* 0x000200080d00758d */ /* 0x000e240001820009 */
[----:B0-----:R-:W-:Y:S05]  /*63f0*/  @!P1 BRA `(.L_x_514) ;  /* 0xfffffffc00f09947 */ /* 0x001fea000383ffff */
[----:B------:R-:W-:Y:S05]  /*6400*/  BSYNC.RECONVERGENT B4 ;  /* 0x0000000000047941 */ /* 0x000fea0003800200 */
.L_x_513:
[----:B------:R-:W-:-:S05]  /*6410*/  VIADD R8, R11, 0xa0 ;  /* 0x000000a00b087836 */ /* 0x000fca0000000000 */
[----:B------:R-:W-:-:S04]  /*6420*/  SHF.R.U32.HI R9, RZ, 0x5, R8 ;  /* 0x00000005ff097819 */ /* 0x000fc80000011608 */
[----:B------:R-:W-:-:S06]  /*6430*/  LEA R9, R9, R22, 0x2 ;  /* 0x0000001609097211 */ /* 0x000fcc00078e10ff */
[----:B------:R-:W2:Y:S01]  /*6440*/  LDL R9, [R9] ;  /* 0x0000000009097983 */ /* 0x000ea20000100800 */
[----:B------:R-:W-:Y:S01]  /*6450*/  BSSY.RECONVERGENT B4, `(.L_x_515) ;  /* 0x0000006000047945 */ /* 0x000fe20003800200 */
[----:B--2---:R-:W-:-:S07]  /*6460*/  FMUL R15, R14, R9 ;  /* 0x000000090e0f7220 */ /* 0x004fce0000400000 */
.L_x_516:
[----:B------:R-:W0:Y:S02]  /*6470*/  LDS R8, [R13+0x280] ;  /* 0x000280000d087984 */ /* 0x000e240000000800 */
[----:B0-----:R-:W-:-:S05]  /*6480*/  FADD R9, R15, R8 ;  /* 0x000000080f097221 */ /* 0x001fca0000000000 */
[----:B------:R-:W0:Y:S02]  /*6490*/  ATOMS.CAST.SPIN P1, [R13+0x280], R8, R9 ;  /* 0x000280080d00758d */ /* 0x000e240001820009 */
[----:B0-----:R-:W-:Y:S05]  /*64a0*/  @!P1 BRA `(.L_x_516) ;  /* 0xfffffffc00f09947 */ /* 0x001fea000383ffff */
[----:B------:R-:W-:Y:S05]  /*64b0*/  BSYNC.RECONVERGENT B4 ;  /* 0x0000000000047941 */ /* 0x000fea0003800200 */
.L_x_515:
[----:B------:R-:W-:-:S04]  /*64c0*/  IADD3 R8, PT, PT, R11, 0xc0, RZ ;  /* 0x000000c00b087810 */ /* 0x000fc80007ffe0ff */
[----:B------:R-:W-:-:S05]  /*64d0*/  SHF.R.U32.HI R9, RZ, 0x5, R8 ;  /* 0x00000005ff097819 */ /* 0x000fca0000011608 */
[----:B------:R-:W-:-:S06]  /*64e0*/  IMAD R9, R9, 0x4, R22 ;  /* 0x0000000409097824 */ /* 0x000fcc00078e0216 */
[----:B------:R-:W2:Y:S01]  /*64f0*/  LDL R9, [R9] ;  /* 0x0000000009097983 */ /* 0x000ea20000100800 */
[----:B------:R-:W-:Y:S01]  /*6500*/  BSSY.RECONVERGENT B4, `(.L_x_517) ;  /* 0x0000006000047945 */ /* 0x000fe20003800200 */
[----:B--2---:R-:W-:-:S07]  /*6510*/  FMUL R15, R14, R9 ;  /* 0x000000090e0f7220 */ /* 0x004fce0000400000 */
.L_x_518:
[----:B------:R-:W0:Y:S02]  /*6520*/  LDS R8, [R13+0x300] ;  /* 0x000300000d087984 */ /* 0x000e240000000800 */
[----:B0-----:R-:W-:-:S05]  /*6530*/  FADD R9, R15, R8 ;  /* 0x000000080f097221 */ /* 0x001fca0000000000 */
[----:B------:R-:W0:Y:S02]  /*6540*/  ATOMS.CAST.SPIN P1, [R13+0x300], R8, R9 ;  /* 0x000300080d00758d */ /* 0x000e240001820009 */
[----:B0-----:R-:W-:Y:S05]  /*6550*/  @!P1 BRA `(.L_x_518) ;  /* 0xfffffffc00f09947 */ /* 0x001fea000383ffff */
[----:B------:R-:W-:Y:S05]  /*6560*/  BSYNC.RECONVERGENT B4 ;  /* 0x0000000000047941 */ /* 0x000fea0003800200 */
.L_x_517:
[----:B------:R-:W-:-:S04]  /*6570*/  IADD3 R8, PT, PT, R11, 0xe0, RZ ;  /* 0x000000e00b087810 */ /* 0x000fc80007ffe0ff */
[----:B------:R-:W-:-:S04]  /*6580*/  SHF.R.U32.HI R9, RZ, 0x5, R8 ;  /* 0x00000005ff097819 */ /* 0x000fc80000011608 */
[----:B------:R-:W-:-:S06]  /*6590*/  LEA R9, R9, R22, 0x2 ;  /* 0x0000001609097211 */ /* 0x000fcc00078e10ff */
[----:B------:R-:W2:Y:S01]  /*65a0*/  LDL R9, [R9] ;  /* 0x0000000009097983 */ /* 0x000ea20000100800 */
[----:B------:R-:W-:Y:S01]  /*65b0*/  BSSY.RECONVERGENT B4, `(.L_x_519) ;  /* 0x0000006000047945 */ /* 0x000fe20003800200 */
[----:B--2---:R-:W-:-:S07]  /*65c0*/  FMUL R15, R14, R9 ;  /* 0x000000090e0f7220 */ /* 0x004fce0000400000 */
.L_x_520:
[----:B------:R-:W0:Y:S02]  /*65d0*/  LDS R8, [R13+0x380] ;  /* 0x000380000d087984 */ /* 0x000e240000000800 */
[----:B0-----:R-:W-:-:S05]  /*65e0*/  FADD R9, R15, R8 ;  /* 0x000000080f097221 */ /* 0x001fca0000000000 */
[----:B------:R-:W0:Y:S02]  /*65f0*/  ATOMS.CAST.SPIN P1, [R13+0x380], R8, R9 ;  /* 0x000380080d00758d */ /* 0x000e240001820009 */
[----:B0-----:R-:W-:Y:S05]  /*6600*/  @!P1 BRA `(.L_x_520) ;  /* 0xfffffffc00f09947 */ /* 0x001fea000383ffff */
[----:B------:R-:W-:Y:S05]  /*6610*/  BSYNC.RECONVERGENT B4 ;  /* 0x0000000000047941 */ /* 0x000fea0003800200 */
.L_x_519:
[----:B------:R-:W-:-:S05]  /*6620*/  VIADD R8, R11, 0x100 ;  /* 0x000001000b087836 */ /* 0x000fca0000000000 */
[----:B------:R-:W-:-:S04]  /*6630*/  SHF.R.U32.HI R9, RZ, 0x5, R8 ;  /* 0x00000005ff097819 */ /* 0x000fc80000011608 */
[----:B------:R-:W-:-:S06]  /*6640*/  LEA R9, R9, R22, 0x2 ;  /* 0x0000001609097211 */ /* 0x000fcc00078e10ff */
[----:B------:R-:W2:Y:S01]  /*6650*/  LDL R9, [R9] ;  /* 0x0000000009097983 */ /* 0x000ea20000100800 */
[----:B------:R-:W-:Y:S01]  /*6660*/  BSSY.RECONVERGENT B4, `(.L_x_521) ;  /* 0x0000006000047945 */ /* 0x000fe20003800200 */
[----:B--2---:R-:W-:-:S07]  /*6670*/  FMUL R15, R14, R9 ;  /* 0x000000090e0f7220 */ /* 0x004fce0000400000 */
.L_x_522:
[----:B------:R-:W0:Y:S02]  /*6680*/  LDS R8, [R13+0x400] ;  /* 0x000400000d087984 */ /* 0x000e240000000800 */
[----:B0-----:R-:W-:-:S05]  /*6690*/  FADD R9, R15, R8 ;  /* 0x000000080f097221 */ /* 0x001fca0000000000 */
[----:B------:R-:W0:Y:S02]  /*66a0*/  ATOMS.CAST.SPIN P1, [R13+0x400], R8, R9 ;  /* 0x000400080d00758d */ /* 0x000e240001820009 */
[----:B0-----:R-:W-:Y:S05]  /*66b0*/  @!P1 BRA `(.L_x_522) ;  /* 0xfffffffc00f09947 */ /* 0x001fea000383ffff */
[----:B------:R-:W-:Y:S05]  /*66c0*/  BSYNC.RECONVERGENT B4 ;  /* 0x0000000000047941 */ /* 0x000fea0003800200 */
.L_x_521:
[----:B------:R-:W-:-:S04]  /*66d0*/  IADD3 R8, PT, PT, R11, 0x120, RZ ;  /* 0x000001200b087810 */ /* 0x000fc80007ffe0ff */
[----:B------:R-:W-:-:S05]  /*66e0*/  SHF.R.U32.HI R9, RZ, 0x5, R8 ;  /* 0x00000005ff097819 */ /* 0x000fca0000011608 */
[----:B------:R-:W-:-:S06]  /*66f0*/  IMAD R9, R9, 0x4, R22 ;  /* 0x0000000409097824 */ /* 0x000fcc00078e0216 */
[----:B------:R-:W2:Y:S01]  /*6700*/  LDL R9, [R9] ;  /* 0x0000000009097983 */ /* 0x000ea20000100800 */
[----:B------:R-:W-:Y:S01]  /*6710*/  BSSY.RECONVERGENT B4, `(.L_x_523) ;  /* 0x0000006000047945 */ /* 0x000fe20003800200 */
[----:B--2---:R-:W-:-:S07]  /*6720*/  FMUL R15, R14, R9 ;  /* 0x000000090e0f7220 */ /* 0x004fce0000400000 */
.L_x_524:
[----:B------:R-:W0:Y:S02]  /*6730*/  LDS R8, [R13+0x480] ;  /* 0x000480000d087984 */ /* 0x000e240000000800 */
[----:B0-----:R-:W-:-:S05]  /*6740*/  FADD R9, R15, R8 ;  /* 0x000000080f097221 */ /* 0x001fca0000000000 */
[----:B------:R-:W0:Y:S02]  /*6750*/  ATOMS.CAST.SPIN P1, [R13+0x480], R8, R9 ;  /* 0x000480080d00758d */ /* 0x000e240001820009 */
[----:B0-----:R-:W-:Y:S05]  /*6760*/  @!P1 BRA `(.L_x_524) ;  /* 0xfffffffc00f09947 */ /* 0x001fea000383ffff */
[----:B------:R-:W-:Y:S05]  /*6770*/  BSYNC.RECONVERGENT B4 ;  /* 0x0000000000047941 */ /* 0x000fea0003800200 */
.L_x_523:
[----:B------:R-:W-:-:S04]  /*6780*/  IADD3 R8, PT, PT, R11, 0x140, RZ ;  /* 0x000001400b087810 */ /* 0x000fc80007ffe0ff */
[----:B------:R-:W-:-:S04]  /*6790*/  SHF.R.U32.HI R9, RZ, 0x5, R8 ;  /* 0x00000005ff097819 */ /* 0x000fc80000011608 */
[----:B------:R-:W-:-:S06]  /*67a0*/  LEA R9, R9, R22, 0x2 ;  /* 0x0000001609097211 */ /* 0x000fcc00078e10ff */
[----:B------:R-:W2:Y:S01]  /*67b0*/  LDL R9, [R9] ;  /* 0x0000000009097983 */ /* 0x000ea20000100800 */
[----:B------:R-:W-:Y:S01]  /*67c0*/  BSSY.RECONVERGENT B4, `(.L_x_525) ;  /* 0x0000006000047945 */ /* 0x000fe20003800200 */
[----:B--2---:R-:W-:-:S07]  /*67d0*/  FMUL R15, R14, R9 ;  /* 0x000000090e0f7220 */ /* 0x004fce0000400000 */
.L_x_526:
[----:B------:R-:W0:Y:S02]  /*67e0*/  LDS R8, [R13+0x500] ;  /* 0x000500000d087984 */ /* 0x000e240000000800 */
[----:B0-----:R-:W-:-:S05]  /*67f0*/  FADD R9, R15, R8 ;  /* 0x000000080f097221 */ /* 0x001fca0000000000 */
[----:B------:R-:W0:Y:S02]  /*6800*/  ATOMS.CAST.SPIN P1, [R13+0x500], R8, R9 ;  /* 0x000500080d00758d */ /* 0x000e240001820009 */
[----:B0-----:R-:W-:Y:S05]  /*6810*/  @!P1 BRA `(.L_x_526) ;  /* 0xfffffffc00f09947 */ /* 0x001fea000383ffff */
[----:B------:R-:W-:Y:S05]  /*6820*/  BSYNC.RECONVERGENT B4 ;  /* 0x0000000000047941 */ /* 0x000fea0003800200 */
.L_x_525:
[----:B------:R-:W-:-:S05]  /*6830*/  VIADD R8, R11, 0x160 ;  /* 0x000001600b087836 */ /* 0x000fca0000000000 */
[----:B------:R-:W-:-:S04]  /*6840*/  SHF.R.U32.HI R9, RZ, 0x5, R8 ;  /* 0x00000005ff097819 */ /* 0x000fc80000011608 */
[----:B------:R-:W-:-:S06]  /*6850*/  LEA R9, R9, R22, 0x2 ;  /* 0x0000001609097211 */ /* 0x000fcc00078e10ff */
[----:B------:R-:W2:Y:S01]  /*6860*/  LDL R9, [R9] ;  /* 0x0000000009097983 */ /* 0x000ea20000100800 */
[----:B------:R-:W-:Y:S01]  /*6870*/  BSSY.RECONVERGENT B4, `(.L_x_527) ;  /* 0x0000006000047945 */ /* 0x000fe20003800200 */
[----:B--2---:R-:W-:-:S07]  /*6880*/  FMUL R15, R14, R9 ;  /* 0x000000090e0f7220 */ /* 0x004fce0000400000 */
.L_x_528:
[----:B------:R-:W0:Y:S02]  /*6890*/  LDS R8, [R13+0x580] ;  /* 0x000580000d087984 */ /* 0x000e240000000800 */
[----:B0-----:R-:W-:-:S05]  /*68a0*/  FADD R9, R15, R8 ;  /* 0x000000080f097221 */ /* 0x001fca0000000000 */
[----:B------:R-:W0:Y:S02]  /*68b0*/  ATOMS.CAST.SPIN P1, [R13+0x580], R8, R9 ;  /* 0x000580080d00758d */ /* 0x000e240001820009 */
[----:B0-----:R-:W-:Y:S05]  /*68c0*/  @!P1 BRA `(.L_x_528) ;  /* 0xfffffffc00f09947 */ /* 0x001fea000383ffff */
[----:B------:R-:W-:Y:S05]  /*68d0*/  BSYNC.RECONVERGENT B4 ;  /* 0x0000000000047941 */ /* 0x000fea0003800200 */
.L_x_527:
[----:B------:R-:W-:-:S04]  /*68e0*/  IADD3 R8, PT, PT, R11, 0x180, RZ ;  /* 0x000001800b087810 */ /* 0x000fc80007ffe0ff */
[----:B------:R-:W-:-:S05]  /*68f0*/  SHF.R.U32.HI R9, RZ, 0x5, R8 ;  /* 0x00000005ff097819 */ /* 0x000fca0000011608 */
[----:B------:R-:W-:-:S06]  /*6900*/  IMAD R9, R9, 0x4, R22 ;  /* 0x0000000409097824 */ /* 0x000fcc00078e0216 */
[----:B------:R-:W2:Y:S01]  /*6910*/  LDL R9, [R9] ;  /* 0x0000000009097983 */ /* 0x000ea20000100800 */
[----:B------:R-:W-:Y:S01]  /*6920*/  BSSY.RECONVERGENT B4, `(.L_x_529) ;  /* 0x0000006000047945 */ /* 0x000fe20003800200 */
[----:B--2---:R-:W-:-:S07]  /*6930*/  FMUL R15, R14, R9 ;  /* 0x000000090e0f7220 */ /* 0x004fce0000400000 */
.L_x_530:
[----:B------:R-:W0:Y:S02]  /*6940*/  LDS R8, [R13+0x600] ;  /* 0x000600000d087984 */ /* 0x000e240000000800 */
[----:B0-----:R-:W-:-:S05]  /*6950*/  FADD R9, R15, R8 ;  /* 0x000000080f097221 */ /* 0x001fca0000000000 */
[----:B------:R-:W0:Y:S02]  /*6960*/  ATOMS.CAST.SPIN P1, [R13+0x600], R8, R9 ;  /* 0x000600080d00758d */ /* 0x000e240001820009 */
[----:B0-----:R-:W-:Y:S05]  /*6970*/  @!P1 BRA `(.L_x_530) ;  /* 0xfffffffc00f09947 */ /* 0x001fea000383ffff */
[----:B------:R-:W-:Y:S05]  /*6980*/  BSYNC.RECONVERGENT B4 ;  /* 0x0000000000047941 */ /* 0x000fea0003800200 */
.L_x_529:
[----:B------:R-:W-:-:S04]  /*6990*/  IADD3 R8, PT, PT, R11, 0x1a0, RZ ;  /* 0x000001a00b087810 */ /* 0x000fc80007ffe0ff */
[----:B------:R-:W-:-:S04]  /*69a0*/  SHF.R.U32.HI R9, RZ, 0x5, R8 ;  /* 0x00000005ff097819 */ /* 0x000fc80000011608 */
[----:B------:R-:W-:-:S06]  /*69b0*/  LEA R9, R9, R22, 0x2 ;  /* 0x0000001609097211 */ /* 0x000fcc00078e10ff */
[----:B------:R-:W2:Y:S01]  /*69c0*/  LDL R9, [R9] ;  /* 0x0000000009097983 */ /* 0x000ea20000100800 */
[----:B------:R-:W-:Y:S01]  /*69d0*/  BSSY.RECONVERGENT B4, `(.L_x_531) ;  /* 0x0000006000047945 */ /* 0x000fe20003800200 */
[----:B--2---:R-:W-:-:S07]  /*69e0*/  FMUL R15, R14, R9 ;  /* 0x000000090e0f7220 */ /* 0x004fce0000400000 */
.L_x_532:
[----:B------:R-:W0:Y:S02]  /*69f0*/  LDS R8, [R13+0x680] ;  /* 0x000680000d087984 */ /* 0x000e240000000800 */
[----:B0-----:R-:W-:-:S05]  /*6a00*/  FADD R9, R15, R8 ;  /* 0x000000080f097221 */ /* 0x001fca0000000000 */
[----:B------:R-:W0:Y:S02]  /*6a10*/  ATOMS.CAST.SPIN P1, [R13+0x680], R8, R9 ;  /* 0x000680080d00758d */ /* 0x000e240001820009 */
[----:B0-----:R-:W-:Y:S05]  /*6a20*/  @!P1 BRA `(.L_x_532) ;  /* 0xfffffffc00f09947 */ /* 0x001fea000383ffff */
[----:B------:R-:W-:Y:S05]  /*6a30*/  BSYNC.RECONVERGENT B4 ;  /* 0x0000000000047941 */ /* 0x000fea0003800200 */
.L_x_531:
[----:B------:R-:W-:-:S05]  /*6a40*/  VIADD R8, R11, 0x1c0 ;  /* 0x000001c00b087836 */ /* 0x000fca0000000000 */
[----:B------:R-:W-:-:S04]  /*6a50*/  SHF.R.U32.HI R9, RZ, 0x5, R8 ;  /* 0x00000005ff097819 */ /* 0x000fc80000011608 */
[----:B------:R-:W-:-:S06]  /*6a60*/  LEA R9, R9, R22, 0x2 ;  /* 0x0000001609097211 */ /* 0x000fcc00078e10ff */
[----:B------:R-:W2:Y:S01]  /*6a70*/  LDL R9, [R9] ;  /* 0x0000000009097983 */ /* 0x000ea20000100800 */
[----:B------:R-:W-:Y:S01]  /*6a80*/  BSSY.RECONVERGENT B4, `(.L_x_533) ;  /* 0x0000006000047945 */ /* 0x000fe20003800200 */
[----:B--2---:R-:W-:-:S07]  /*6a90*/  FMUL R15, R14, R9 ;  /* 0x000000090e0f7220 */ /* 0x004fce0000400000 */
.L_x_534:
[----:B------:R-:W0:Y:S02]  /*6aa0*/  LDS R8, [R13+0x700] ;  /* 0x000700000d087984 */ /* 0x000e240000000800 */
[----:B0-----:R-:W-:-:S05]  /*6ab0*/  FADD R9, R15, R8 ;  /* 0x000000080f097221 */ /* 0x001fca0000000000 */
[----:B------:R-:W0:Y:S02]  /*6ac0*/  ATOMS.CAST.SPIN P1, [R13+0x700], R8, R9 ;  /* 0x000700080d00758d */ /* 0x000e240001820009 */
[----:B0-----:R-:W-:Y:S05]  /*6ad0*/  @!P1 BRA `(.L_x_534) ;  /* 0xfffffffc00f09947 */ /* 0x001fea000383ffff */
[----:B------:R-:W-:Y:S05]  /*6ae0*/  BSYNC.RECONVERGENT B4 ;  /* 0x0000000000047941 */ /* 0x000fea0003800200 */
.L_x_533:
[----:B------:R-:W-:-:S04]  /*6af0*/  IADD3 R8, PT, PT, R11, 0x1e0, RZ ;  /* 0x000001e00b087810 */ /* 0x000fc80007ffe0ff */
[----:B------:R-:W-:-:S05]  /*6b00*/  SHF.R.U32.HI R9, RZ, 0x5, R8 ;  /* 0x00000005ff097819 */ /* 0x000fca0000011608 */
[----:B------:R-:W-:-:S06]  /*6b10*/  IMAD R9, R9, 0x4, R22 ;  /* 0x0000000409097824 */ /* 0x000fcc00078e0216 */
[----:B------:R-:W2:Y:S01]  /*6b20*/  LDL R9, [R9] ;  /* 0x0000000009097983 */ /* 0x000ea20000100800 */
[----:B------:R-:W-:Y:S01]  /*6b30*/  BSSY.RECONVERGENT B4, `(.L_x_535) ;  /* 0x0000006000047945 */ /* 0x000fe20003800200 */
[----:B--2---:R-:W-:-:S07]  /*6b40*/  FMUL R15, R14, R9 ;  /* 0x000000090e0f7220 */ /* 0x004fce0000400000 */
.L_x_536:
[----:B------:R-:W0:Y:S02]  /*6b50*/  LDS R8, [R13+0x780] ;  /* 0x000780000d087984 */ /* 0x000e240000000800 */
[----:B0-----:R-:W-:-:S05]  /*6b60*/  FADD R9, R15, R8 ;  /* 0x000000080f097221 */ /* 0x001fca0000000000 */
[----:B------:R-:W0:Y:S02]  /*6b70*/  ATOMS.CAST.SPIN P1, [R13+0x780], R8, R9 ;  /* 0x000780080d00758d */ /* 0x000e240001820009 */
[----:B0-----:R-:W-:Y:S05]  /*6b80*/  @!P1 BRA `(.L_x_536) ;  /* 0xfffffffc00f09947 */ /* 0x001fea000383ffff */
[----:B------:R-:W-:Y:S05]  /*6b90*/  BSYNC.RECONVERGENT B4 ;  /* 0x0000000000047941 */ /* 0x000fea0003800200 */
.L_x_535:
[----:B------:R-:W-:Y:S02]  /*6ba0*/  IADD3 R24, PT, PT, R24, 0x10, RZ ;  /* 0x0000001018187810 */ /* 0x000fe40007ffe0ff */
[----:B------:R-:W-:Y:S02]  /*6bb0*/  IADD3 R11, PT, PT, R11, 0x200, RZ ;  /* 0x000002000b0b7810 */ /* 0x000fe40007ffe0ff */
[----:B------:R-:W-:-:S13]  /*6bc0*/  ISETP.NE.AND P1, PT, R24, R17, PT ;  /* 0x000000111800720c */ /* 0x000fda0003f25270 */
[----:B------:R-:W-:Y:S05]  /*6bd0*/  @P1 BRA `(.L_x_537) ;  /* 0xfffffff400241947 */ /* 0x000fea000383ffff */
.L_x_504:
[----:B------:R-:W-:Y:S05]  /*6be0*/  BSYNC.RECONVERGENT B3 ;  /* 0x0000000000037941 */ /* 0x000fea0003800200 */
.L_x_503:
[----:B------:R-:W-:-:S04]  /*6bf0*/  LEA.HI R13, R18, 0x1, RZ, 0x1b ;  /* 0x00000001120d7811 */ /* 0x000fc800078fd8ff */
        /* <DEDUP_REMOVED lines=16> */
.L_x_541:
[----:B------:R-:W0:Y:S02]  /*6d00*/  LDS R8, [R14] ;  /* 0x000000000e087984 */ /* 0x000e240000000800 */
[----:B0-----:R-:W-:-:S05]  /*6d10*/  FADD R9, R23, R8 ;  /* 0x0000000817097221 */ /* 0x001fca0000000000 */
[----:B------:R-:W0:Y:S02]  /*6d20*/  ATOMS.CAST.SPIN P1, [R14], R8, R9 ;  /* 0x000000080e00758d */ /* 0x000e240001820009 */
[----:B0-----:R-:W-:Y:S05]  /*6d30*/  @!P1 BRA `(.L_x_541) ;  /* 0xfffffffc00f09947 */ /* 0x001fea000383ffff */
[----:B------:R-:W-:Y:S05]  /*6d40*/  BSYNC.RECONVERGENT B4 ;  /* 0x0000000000047941 */ /* 0x000fea0003800200 */
.L_x_540:
[----:B------:R-:W-:-:S04]  /*6d50*/  IADD3 R8, PT, PT, R11, 0x20, RZ ;  /* 0x000000200b087810 */ /* 0x000fc80007ffe0ff */
[----:B------:R-:W-:Y:S02]  /*6d60*/  SHF.R.U32.HI R9, RZ, 0x5, R8 ;  /* 0x00000005ff097819 */ /* 0x000fe40000011608 */
[----:B------:R-:W2:Y:S03]  /*6d70*/  LDL R8, [R15] ;  /* 0x000000000f087983 */ /* 0x000ea60000100800 */
[----:B------:R-:W-:-:S06]  /*6d80*/  IMAD R9, R9, 0x4, R22 ;  /* 0x0000000409097824 */ /* 0x000fcc00078e0216 */
[----:B------:R-:W2:Y:S01]  /*6d90*/  LDL R9, [R9] ;  /* 0x0000000009097983 */ /* 0x000ea20000100800 */
[----:B------:R-:W-:Y:S01]  /*6da0*/  BSSY.RECONVERGENT B4, `(.L_x_542) ;  /* 0x0000006000047945 */ /* 0x000fe20003800200 */
[----:B--2---:R-:W-:-:S07]  /*6db0*/  FMUL R23, R8, R9 ;  /* 0x0000000908177220 */ /* 0x004fce0000400000 */
.L_x_543:
[----:B------:R-:W0:Y:S02]  /*6dc0*/  LDS R8, [R14+0x80] ;  /* 0x000080000e087984 */ /* 0x000e240000000800 */
[----:B0-----:R-:W-:-:S05]  /*6dd0*/  FADD R9, R23, R8 ;  /* 0x0000000817097221 */ /* 0x001fca0000000000 */
[----:B------:R-:W0:Y:S02]  /*6de0*/  ATOMS.CAST.SPIN P1, [R14+0x80], R8, R9 ;  /* 0x000080080e00758d */ /* 0x000e240001820009 */
[----:B0-----:R-:W-:Y:S05]  /*6df0*/  @!P1 BRA `(.L_x_543) ;  /* 0xfffffffc00f09947 */ /* 0x001fea000383ffff */
[----:B------:R-:W-:Y:S05]  /*6e00*/  BSYNC.RECONVERGENT B4 ;  /* 0x0000000000047941 */ /* 0x000fea0003800200 */
.L_x_542:
[----:B------:R-:W-:-:S04]  /*6e10*/  IADD3 R8, PT, PT, R11, 0x40, RZ ;  /* 0x000000400b087810 */ /* 0x000fc80007ffe0ff */
[----:B------:R-:W-:Y:S02]  /*6e20*/  SHF.R.U32.HI R9, RZ, 0x5, R8 ;  /* 0x00000005ff097819 */ /* 0x000fe40000011608 */
[----:B------:R-:W2:Y:S02]  /*6e30*/  LDL R8, [R15] ;  /* 0x000000000f087983 */ /* 0x000ea40000100800 */
[----:B------:R-:W-:-:S06]  /*6e40*/  LEA R9, R9, R22, 0x2 ;  /* 0x0000001609097211 */ /* 0x000fcc00078e10ff */
[----:B------:R-:W2:Y:S01]  /*6e50*/  LDL R9, [R9] ;  /* 0x0000000009097983 */ /* 0x000ea20000100800 */
[----:B------:R-:W-:Y:S01]  /*6e60*/  BSSY.RECONVERGENT B4, `(.L_x_544) ;  /* 0x0000006000047945 */ /* 0x000fe20003800200 */
[----:B--2---:R-:W-:-:S07]  /*6e70*/  FMUL R23, R8, R9 ;  /* 0x0000000908177220 */ /* 0x004fce0000400000 */
.L_x_545:
[----:B------:R-:W0:Y:S02]  /*6e80*/  LDS R8, [R14+0x100] ;  /* 0x000100000e087984 */ /* 0x000e240000000800 */
[----:B0-----:R-:W-:-:S05]  /*6e90*/  FADD R9, R23, R8 ;  /* 0x0000000817097221 */ /* 0x001fca0000000000 */
[----:B------:R-:W0:Y:S02]  /*6ea0*/  ATOMS.CAST.SPIN P1, [R14+0x100], R8, R9 ;  /* 0x000100080e00758d */ /* 0x000e240001820009 */
[----:B0-----:R-:W-:Y:S05]  /*6eb0*/  @!P1 BRA `(.L_x_545) ;  /* 0xfffffffc00f09947 */ /* 0x001fea000383ffff */
[----:B------:R-:W-:Y:S05]  /*6ec0*/  BSYNC.RECONVERGENT B4 ;  /* 0x0000000000047941 */ /* 0x000fea0003800200 */
.L_x_544:
[----:B------:R-:W-:-:S05]  /*6ed0*/  VIADD R8, R11, 0x60 ;  /* 0x000000600b087836 */ /* 0x000fca0000000000 */
[----:B------:R-:W-:Y:S02]  /*6ee0*/  SHF.R.U32.HI R9, RZ, 0x5, R8 ;  /* 0x00000005ff097819 */ /* 0x000fe40000011608 */
[----:B------:R-:W2:Y:S02]  /*6ef0*/  LDL R8, [R15] ;  /* 0x000000000f087983 */ /* 0x000ea40000100800 */
[----:B------:R-:W-:-:S06]  /*6f00*/  LEA R9, R9, R22, 0x2 ;  /* 0x0000001609097211 */ /* 0x000fcc00078e10ff */
[----:B------:R-:W2:Y:S01]  /*6f10*/  LDL R9, [R9] ;  /* 0x0000000009097983 */ /* 0x000ea20000100800 */
[----:B------:R-:W-:Y:S01]  /*6f20*/  BSSY.RECONVERGENT B4, `(.L_x_546) ;  /* 0x0000006000047945 */ /* 0x000fe20003800200 */
[----:B--2---:R-:W-:-:S07]  /*6f30*/  FMUL R23, R8, R9 ;  /* 0x0000000908177220 */ /* 0x004fce0000400000 */
.L_x_547:
[----:B------:R-:W0:Y:S02]  /*6f40*/  LDS R8, [R14+0x180] ;  /* 0x000180000e087984 */ /* 0x000e240000000800 */
[----:B0-----:R-:W-:-:S05]  /*6f50*/  FADD R9, R23, R8 ;  /* 0x0000000817097221 */ /* 0x001fca0000000000 */
[----:B------:R-:W0:Y:S02]  /*6f60*/  ATOMS.CAST.SPIN P1, [R14+0x180], R8, R9 ;  /* 0x000180080e00758d */ /* 0x000e240001820009 */
[----:B0-----:R-:W-:Y:S05]  /*6f70*/  @!P1 BRA `(.L_x_547) ;  /* 0xfffffffc00f09947 */ /* 0x001fea000383ffff */
[----:B------:R-:W-:Y:S05]  /*6f80*/  BSYNC.RECONVERGENT B4 ;  /* 0x0000000000047941 */ /* 0x000fea0003800200 */
.L_x_546:
[----:B------:R-:W-:-:S04]  /*6f90*/  IADD3 R8, PT, PT, R11, 0x80, RZ ;  /* 0x000000800b087810 */ /* 0x000fc80007ffe0ff */
[----:B------:R-:W-:Y:S02]  /*6fa0*/  SHF.R.U32.HI R9, RZ, 0x5, R8 ;  /* 0x00000005ff097819 */ /* 0x000fe40000011608 */
[----:B------:R-:W2:Y:S03]  /*6fb0*/  LDL R8, [R15] ;  /* 0x000000000f087983 */ /* 0x000ea60000100800 */
[----:B------:R-:W-:-:S06]  /*6fc0*/  IMAD R9, R9, 0x4, R22 ;  /* 0x0000000409097824 */ /* 0x000fcc00078e0216 */
[----:B------:R-:W2:Y:S01]  /*6fd0*/  LDL R9, [R9] ;  /* 0x0000000009097983 */ /* 0x000ea20000100800 */
[----:B------:R-:W-:Y:S01]  /*6fe0*/  BSSY.RECONVERGENT B4, `(.L_x_548) ;  /* 0x0000006000047945 */ /* 0x000fe20003800200 */
[----:B--2---:R-:W-:-:S07]  /*6ff0*/  FMUL R23, R8, R9 ;  /* 0x0000000908177220 */ /* 0x004fce0000400000 */
.L_x_549:
[----:B------:R-:W0:Y:S02]  /*7000*/  LDS R8, [R14+0x200] ;  /* 0x000200000e087984 */ /* 0x000e240000000800 */
[----:B0-----:R-:W-:-:S05]  /*7010*/  FADD R9, R23, R8 ;  /* 0x0000000817097221 */ /* 0x001fca0000000000 */
[----:B------:R-:W0:Y:S02]  /*7020*/  ATOMS.CAST.SPIN P1, [R14+0x200], R8, R9 ;  /* 0x000200080e00758d */ /* 0x000e240001820009 */
[----:B0-----:R-:W-:Y:S05]  /*7030*/  @!P1 BRA `(.L_x_549) ;  /* 0xfffffffc00f09947 */ /* 0x001fea000383ffff */
[----:B------:R-:W-:Y:S05]  /*7040*/  BSYNC.RECONVERGENT B4 ;  /* 0x0000000000047941 */ /* 0x000fea0003800200 */
.L_x_548:
[----:B------:R-:W-:-:S04]  /*7050*/  IADD3 R8, PT, PT, R11, 0xa0, RZ ;  /* 0x000000a00b087810 */ /* 0x000fc80007ffe0ff */
[----:B------:R-:W-:Y:S02]  /*7060*/  SHF.R.U32.HI R9, RZ, 0x5, R8 ;  /* 0x00000005ff097819 */ /* 0x000fe40000011608 */
[----:B------:R-:W2:Y:S02]  /*7070*/  LDL R8, [R15] ;  /* 0x000000000f087983 */ /* 0x000ea40000100800 */
[----:B------:R-:W-:-:S06]  /*7080*/  LEA R9, R9, R22, 0x2 ;  /* 0x0000001609097211 */ /* 0x000fcc00078e10ff */
[----:B------:R-:W2:Y:S01]  /*7090*/  LDL R9, [R9] ;  /* 0x0000000009097983 */ /* 0x000ea20000100800 */
[----:B------:R-:W-:Y:S01]  /*70a0*/  BSSY.RECONVERGENT B4, `(.L_x_550) ;  /* 0x0000006000047945 */ /* 0x000fe20003800200 */
[----:B--2---:R-:W-:-:S07]  /*70b0*/  FMUL R23, R8, R9 ;  /* 0x0000000908177220 */ /* 0x004fce0000400000 */
.L_x_551:
[----:B------:R-:W0:Y:S02]  /*70c0*/  LDS R8, [R14+0x280] ;  /* 0x000280000e087984 */ /* 0x000e240000000800 */
[----:B0-----:R-:W-:-:S05]  /*70d0*/  FADD R9, R23, R8 ;  /* 0x0000000817097221 */ /* 0x001fca0000000000 */
[----:B------:R-:W0:Y:S02]  /*70e0*/  ATOMS.CAST.SPIN P1, [R14+0x280], R8, R9 ;  /* 0x000280080e00758d */ /* 0x000e240001820009 */
[----:B0-----:R-:W-:Y:S05]  /*70f0*/  @!P1 BRA `(.L_x_551) ;  /* 0xfffffffc00f09947 */ /* 0x001fea000383ffff */
[----:B------:R-:W-:Y:S05]  /*7100*/  BSYNC.RECONVERGENT B4 ;  /* 0x0000000000047941 */ /* 0x000fea0003800200 */
.L_x_550:
[----:B------:R-:W-:-:S05]  /*7110*/  VIADD R8, R11, 0xc0 ;  /* 0x000000c00b087836 */ /* 0x000fca0000000000 */
[----:B------:R-:W-:Y:S02]  /*7120*/  SHF.R.U32.HI R9, RZ, 0x5, R8 ;  /* 0x00000005ff097819 */ /* 0x000fe40000011608 */
[----:B------:R-:W2:Y:S02]  /*7130*/  LDL R8, [R15] ;  /* 0x000000000f087983 */ /* 0x000ea40000100800 */
[----:B------:R-:W-:-:S06]  /*7140*/  LEA R9, R9, R22, 0x2 ;  /* 0x0000001609097211 */ /* 0x000fcc00078e10ff */
[----:B------:R-:W2:Y:S01]  /*7150*/  LDL R9, [R9] ;  /* 0x0000000009097983 */ /* 0x000ea20000100800 */
[----:B------:R-:W-:Y:S01]  /*7160*/  BSSY.RECONVERGENT B4, `(.L_x_552) ;  /* 0x0000006000047945 */ /* 0x000fe20003800200 */
[----:B--2---:R-:W-:-:S07]  /*7170*/  FMUL R23, R8, R9 ;  /* 0x0000000908177220 */ /* 0x004fce0000400000 */
.L_x_553:
[----:B------:R-:W0:Y:S02]  /*7180*/  LDS R8, [R14+0x300] ;  /* 0x000300000e087984 */ /* 0x000e240000000800 */
[----:B0-----:R-:W-:-:S05]  /*7190*/  FADD R9, R23, R8 ;  /* 0x0000000817097221 */ /* 0x001fca0000000000 */
[----:B------:R-:W0:Y:S02]  /*71a0*/  ATOMS.CAST.SPIN P1, [R14+0x300], R8, R9 ;  /* 0x000300080e00758d */ /* 0x000e240001820009 */
[----:B0-----:R-:W-:Y:S05]  /*71b0*/  @!P1 BRA `(.L_x_553) ;  /* 0xfffffffc00f09947 */ /* 0x001fea000383ffff */
[----:B------:R-:W-:Y:S05]  /*71c0*/  BSYNC.RECONVERGENT B4 ;  /* 0x0000000000047941 */ /* 0x000fea0003800200 */
.L_x_552:
[----:B------:R-:W-:Y:S01]  /*71d0*/  IADD3 R8, PT, PT, R11, 0xe0, RZ ;  /* 0x000000e00b087810 */ /* 0x000fe20007ffe0ff */
[----:B------:R-:W2:Y:S03]  /*71e0*/  LDL R15, [R15] ;  /* 0x000000000f0f7983 */ /* 0x000ea60000100800 */
[----:B------:R-:W-:-:S05]  /*71f0*/  SHF.R.U32.HI R9, RZ, 0x5, R8 ;  /* 0x00000005ff097819 */ /* 0x000fca0000011608 */
[----:B------:R-:W-:-:S05]  /*7200*/  IMAD R9, R9, 0x4, R22 ;  /* 0x0000000409097824 */ /* 0x000fca00078e0216 */
[----:B------:R-:W2:Y:S01]  /*7210*/  LDL R8, [R9] ;  /* 0x0000000009087983 */ /* 0x000ea20000100800 */
[----:B------:R-:W-:Y:S01]  /*7220*/  BSSY.RECONVERGENT B4, `(.L_x_554) ;  /* 0x0000006000047945 */ /* 0x000fe20003800200 */
[----:B--2---:R-:W-:-:S07]  /*7230*/  FMUL R23, R15, R8 ;  /* 0x000000080f177220 */ /* 0x004fce0000400000 */
.L_x_555:
[----:B------:R-:W0:Y:S02]  /*7240*/  LDS R8, [R14+0x380] ;  /* 0x000380000e087984 */ /* 0x000e240000000800 */
[----:B0-----:R-:W-:-:S05]  /*7250*/  FADD R9, R23, R8 ;  /* 0x0000000817097221 */ /* 0x001fca0000000000 */
[----:B------:R-:W0:Y:S02]  /*7260*/  ATOMS.CAST.SPIN P1, [R14+0x380], R8, R9 ;  /* 0x000380080e00758d */ /* 0x000e240001820009 */
[----:B0-----:R-:W-:Y:S05]  /*7270*/  @!P1 BRA `(.L_x_555) ;  /* 0xfffffffc00f09947 */ /* 0x001fea000383ffff */
[----:B------:R-:W-:Y:S05]  /*7280*/  BSYNC.RECONVERGENT B4 ;  /* 0x0000000000047941 */ /* 0x000fea0003800200 */
.L_x_554:
[----:B------:R-:W-:-:S07]  /*7290*/  IADD3 R11, PT, PT, R11, 0x100, RZ ;  /* 0x000001000b0b7810 */ /* 0x000fce0007ffe0ff */
.L_x_539:
[----:B------:R-:W-:Y:S05]  /*72a0*/  BSYNC.RECONVERGENT B3 ;  /* 0x0000000000037941 */ /* 0x000fea0003800200 */
.L_x_538:
        /* <DEDUP_REMOVED lines=8> */
[----:B------:R-:W-:-:S03]  /*7330*/  LEA R14, R10, UR15, 0x2 ;  /* 0x0000000f0a0e7c11 */ /* 0x000fc6000f8e10ff */
[----:B------:R-:W-:Y:S02]  /*7340*/  IMAD R9, R9, 0x4, R22 ;  /* 0x0000000409097824 */ /* 0x000fe400078e0216 */
[----:B------:R-:W2:Y:S04]  /*7350*/  LDL R8, [R14] ;  /* 0x000000000e087983 */ /* 0x000ea80000100800 */
[----:B------:R-:W2:Y:S01]  /*7360*/  LDL R9, [R9] ;  /* 0x0000000009097983 */ /* 0x000ea20000100800 */
[----:B------:R-:W-:Y:S01]  /*7370*/  IMAD R13, R10, R12, R11 ;  /* 0x0000000c0a0d7224 */ /* 0x000fe200078e020b */
[----:B------:R-:W-:Y:S04]  /*7380*/  BSSY.RECONVERGENT B4, `(.L_x_558) ;  /* 0x0000007000047945 */ /* 0x000fe80003800200 */
[----:B------:R-:W-:Y:S01]  /*7390*/  LEA R13, R13, UR8, 0x2 ;  /* 0x000000080d0d7c11 */ /* 0x000fe2000f8e10ff */
[----:B--2---:R-:W-:-:S07]  /*73a0*/  FMUL R15, R8, R9 ;  /* 0x00000009080f7220 */ /* 0x004fce0000400000 */
.L_x_559:
[----:B------:R-:W0:Y:S02]  /*73b0*/  LDS R8, [R13] ;  /* 0x000000000d087984 */ /* 0x000e240000000800 */
[----:B0-----:R-:W-:-:S05]  /*73c0*/  FADD R9, R15, R8 ;  /* 0x000000080f097221 */ /* 0x001fca0000000000 */
[----:B------:R-:W0:Y:S02]  /*73d0*/  ATOMS.CAST.SPIN P1, [R13], R8, R9 ;  /* 0x000000080d00758d */ /* 0x000e240001820009 */
[----:B0-----:R-:W-:Y:S05]  /*73e0*/  @!P1 BRA `(.L_x_559) ;  /* 0xfffffffc00f09947 */ /* 0x001fea000383ffff */
[----:B------:R-:W-:Y:S05]  /*73f0*/  BSYNC.RECONVERGENT B4 ;  /* 0x0000000000047941 */ /* 0x000fea0003800200 */
.L_x_558:
[----:B------:R-:W-:-:S04]  /*7400*/  IADD3 R8, PT, PT, R11, 0x20, RZ ;  /* 0x000000200b087810 */ /* 0x000fc80007ffe0ff */
[----:B------:R-:W-:Y:S02]  /*7410*/  SHF.R.U32.HI R9, RZ, 0x5, R8 ;  /* 0x00000005ff097819 */ /* 0x000fe40000011608 */
[----:B------:R-:W2:Y:S02]  /*7420*/  LDL R8, [R14] ;  /* 0x000000000e087983 */ /* 0x000ea40000100800 */
[----:B------:R-:W-:-:S06]  /*7430*/  LEA R9, R9, R22, 0x2 ;  /* 0x0000001609097211 */ /* 0x000fcc00078e10ff */
[----:B------:R-:W2:Y:S01]  /*7440*/  LDL R9, [R9] ;  /* 0x0000000009097983 */ /* 0x000ea20000100800 */
[----:B------:R-:W-:Y:S01]  /*7450*/  BSSY.RECONVERGENT B4, `(.L_x_560) ;  /* 0x0000006000047945 */ /* 0x000fe20003800200 */
[----:B--2---:R-:W-:-:S07]  /*7460*/  FMUL R15, R8, R9 ;  /* 0x00000009080f7220 */ /* 0x004fce0000400000 */
.L_x_561:
[----:B------:R-:W0:Y:S02]  /*7470*/  LDS R8, [R13+0x80] ;  /* 0x000080000d087984 */ /* 0x000e240000000800 */
[----:B0-----:R-:W-:-:S05]  /*7480*/  FADD R9, R15, R8 ;  /* 0x000000080f097221 */ /* 0x001fca0000000000 */
[----:B------:R-:W0:Y:S02]  /*7490*/  ATOMS.CAST.SPIN P1, [R13+0x80], R8, R9 ;  /* 0x000080080d00758d */ /* 0x000e240001820009 */
[----:B0-----:R-:W-:Y:S05]  /*74a0*/  @!P1 BRA `(.L_x_561) ;  /* 0xfffffffc00f09947 */ /* 0x001fea000383ffff */
[----:B------:R-:W-:Y:S05]  /*74b0*/  BSYNC.RECONVERGENT B4 ;  /* 0x0000000000047941 */ /* 0x000fea0003800200 */
.L_x_560:
[----:B------:R-:W-:-:S05]  /*74c0*/  VIADD R8, R11, 0x40 ;  /* 0x000000400b087836 */ /* 0x000fca0000000000 */
[----:B------:R-:W-:Y:S02]  /*74d0*/  SHF.R.U32.HI R9, RZ, 0x5, R8 ;  /* 0x00000005ff097819 */ /* 0x000fe40000011608 */
[----:B------:R-:W2:Y:S02]  /*74e0*/  LDL R8, [R14] ;  /* 0x000000000e087983 */ /* 0x000ea40000100800 */
[----:B------:R-:W-:-:S06]  /*74f0*/  LEA R9, R9, R22, 0x2 ;  /* 0x0000001609097211 */ /* 0x000fcc00078e10ff */
[----:B------:R-:W2:Y:S01]  /*7500*/  LDL R9, [R9] ;  /* 0x0000000009097983 */ /* 0x000ea20000100800 */
[----:B------:R-:W-:Y:S01]  /*7510*/  BSSY.RECONVERGENT B4, `(.L_x_562) ;  /* 0x0000006000047945 */ /* 0x000fe20003800200 */
[----:B--2---:R-:W-:-:S07]  /*7520*/  FMUL R15, R8, R9 ;  /* 0x00000009080f7220 */ /* 0x004fce0000400000 */
.L_x_563:
[----:B------:R-:W0:Y:S02]  /*7530*/  LDS R8, [R13+0x100] ;  /* 0x000100000d087984 */ /* 0x000e240000000800 */
[----:B0-----:R-:W-:-:S05]  /*7540*/  FADD R9, R15, R8 ;  /* 0x000000080f097221 */ /* 0x001fca0000000000 */
[----:B------:R-:W0:Y:S02]  /*7550*/  ATOMS.CAST.SPIN P1, [R13+0x100], R8, R9 ;  /* 0x000100080d00758d */ /* 0x000e240001820009 */
[----:B0-----:R-:W-:Y:S05]  /*7560*/  @!P1 BRA `(.L_x_563) ;  /* 0xfffffffc00f09947 */ /* 0x001fea000383ffff */
[----:B------:R-:W-:Y:S05]  /*7570*/  BSYNC.RECONVERGENT B4 ;  /* 0x0000000000047941 */ /* 0x000fea0003800200 */
.L_x_562:
[----:B------:R-:W-:Y:S01]  /*7580*/  IADD3 R8, PT, PT, R11, 0x60, RZ ;  /* 0x000000600b087810 */ /* 0x000fe20007ffe0ff */
[----:B------:R-:W2:Y:S03]  /*7590*/  LDL R14, [R14] ;  /* 0x000000000e0e7983 */ /* 0x000ea60000100800 */
[----:B------:R-:W-:-:S05]  /*75a0*/  SHF.R.U32.HI R9, RZ, 0x5, R8 ;  /* 0x00000005ff097819 */ /* 0x000fca0000011608 */
[----:B------:R-:W-:-:S06]  /*75b0*/  IMAD R9, R9, 0x4, R22 ;  /* 0x0000000409097824 */ /* 0x000fcc00078e0216 */
[----:B------:R-:W2:Y:S01]  /*75c0*/  LDL R9, [R9] ;  /* 0x0000000009097983 */ /* 0x000ea20000100800 */
[----:B------:R-:W-:Y:S01]  /*75d0*/  BSSY.RECONVERGENT B4, `(.L_x_564) ;  /* 0x0000006000047945 */ /* 0x000fe20003800200 */
[----:B--2---:R-:W-:-:S07]  /*75e0*/  FMUL R15, R14, R9 ;  /* 0x000000090e0f7220 */ /* 0x004fce0000400000 */
.L_x_565:
[----:B------:R-:W0:Y:S02]  /*75f0*/  LDS R8, [R13+0x180] ;  /* 0x000180000d087984 */ /* 0x000e240000000800 */
[----:B0-----:R-:W-:-:S05]  /*7600*/  FADD R9, R15, R8 ;  /* 0x000000080f097221 */ /* 0x001fca0000000000 */
[----:B------:R-:W0:Y:S02]  /*7610*/  ATOMS.CAST.SPIN P1, [R13+0x180], R8, R9 ;  /* 0x000180080d00758d */ /* 0x000e240001820009 */
[----:B0-----:R-:W-:Y:S05]  /*7620*/  @!P1 BRA `(.L_x_565) ;  /* 0xfffffffc00f09947 */ /* 0x001fea000383ffff */
[----:B------:R-:W-:Y:S05]  /*7630*/  BSYNC.RECONVERGENT B4 ;  /* 0x0000000000047941 */ /* 0x000fea0003800200 */
.L_x_564:
[----:B------:R-:W-:-:S07]  /*7640*/  IADD3 R11, PT, PT, R11, 0x80, RZ ;  /* 0x000000800b0b7810 */ /* 0x000fce0007ffe0ff */
.L_x_557:
[----:B------:R-:W-:Y:S05]  /*7650*/  BSYNC.RECONVERGENT B3 ;  /* 0x0000000000037941 */ /* 0x000fea0003800200 */
.L_x_556:
[----:B------:R-:W-:-:S13]  /*7660*/  ISETP.NE.AND P1, PT, R16, RZ, PT ;  /* 0x000000ff1000720c */ /* 0x000fda0003f25270 */
[----:B------:R-:W-:Y:S05]  /*7670*/  @!P1 BRA `(.L_x_502) ;  /* 0x0000000000a09947 */ /* 0x000fea0003800000 */
[----:B------:R-:W-:Y:S02]  /*7680*/  SHF.R.U32.HI R9, RZ, 0x5, R11 ;  /* 0x00000005ff097819 */ /* 0x000fe4000001160b */
[----:B------:R-:W-:Y:S02]  /*7690*/  LEA R13, R10, UR15, 0x2 ;  /* 0x0000000f0a0d7c11 */ /* 0x000fe4000f8e10ff */
[----:B------:R-:W-:-:S03]  /*76a0*/  LEA R9, R9, R22, 0x2 ;  /* 0x0000001609097211 */ /* 0x000fc600078e10ff */
[----:B------:R-:W2:Y:S04]  /*76b0*/  LDL R8, [R13] ;  /* 0x000000000d087983 */ /* 0x000ea80000100800 */
[----:B------:R-:W2:Y:S01]  /*76c0*/  LDL R9, [R9] ;  /* 0x0000000009097983 */ /* 0x000ea20000100800 */
[----:B------:R-:W-:Y:S01]  /*76d0*/  IMAD R12, R10, R12, R11 ;  /* 0x0000000c0a0c7224 */ /* 0x000fe200078e020b */
[----:B------:R-:W-:Y:S01]  /*76e0*/  BSSY.RECONVERGENT B3, `(.L_x_566) ;  /* 0x0000008000037945 */ /* 0x000fe20003800200 */
[----:B------:R-:W-:-:S03]  /*76f0*/  ISETP.NE.AND P1, PT, R16, 0x1, PT ;  /* 0x000000011000780c */ /* 0x000fc60003f25270 */
[----:B------:R-:W-:Y:S01]  /*7700*/  LEA R12, R12, UR8, 0x2 ;  /* 0x000000080c0c7c11 */ /* 0x000fe2000f8e10ff */
[----:B--2---:R-:W-:-:S09]  /*7710*/  FMUL R15, R8, R9 ;  /* 0x00000009080f7220 */ /* 0x004fd20000400000 */
.L_x_567:
[----:B------:R-:W0:Y:S02]  /*7720*/  LDS R8, [R12] ;  /* 0x000000000c087984 */ /* 0x000e240000000800 */
[----:B0-----:R-:W-:-:S05]  /*7730*/  FADD R9, R15, R8 ;  /* 0x000000080f097221 */ /* 0x001fca0000000000 */
[----:B------:R-:W0:Y:S02]  /*7740*/  ATOMS.CAST.SPIN P2, [R12], R8, R9 ;  /* 0x000000080c00758d */ /* 0x000e240001840009 */
[----:B0-----:R-:W-:Y:S05]  /*7750*/  @!P2 BRA `(.L_x_567) ;  /* 0xfffffffc00f0a947 */ /* 0x001fea000383ffff */
[----:B------:R-:W-:Y:S05]  /*7760*/  BSYNC.RECONVERGENT B3 ;  /* 0x0000000000037941 */ /* 0x000fea0003800200 */
.L_x_566:
[----:B------:R-:W-:Y:S05]  /*7770*/  @!P1 BRA `(.L_x_502) ;  /* 0x0000000000609947 */ /* 0x000fea0003800000 */
[----:B------:R-:W-:-:S05]  /*7780*/  VIADD R8, R11, 0x20 ;  /* 0x000000200b087836 */ /* 0x000fca0000000000 */
[----:B------:R-:W-:Y:S02]  /*7790*/  SHF.R.U32.HI R9, RZ, 0x5, R8 ;  /* 0x00000005ff097819 */ /* 0x000fe40000011608 */
[----:B------:R-:W2:Y:S02]  /*77a0*/  LDL R8, [R13] ;  /* 0x000000000d087983 */ /* 0x000ea40000100800 */
[----:B------:R-:W-:-:S06]  /*77b0*/  LEA R9, R9, R22, 0x2 ;  /* 0x0000001609097211 */ /* 0x000fcc00078e10ff */
[----:B------:R-:W2:Y:S01]  /*77c0*/  LDL R9, [R9] ;  /* 0x0000000009097983 */ /* 0x000ea20000100800 */
[----:B------:R-:W-:Y:S01]  /*77d0*/  BSSY.RECONVERGENT B3, `(.L_x_568) ;  /* 0x0000007000037945 */ /* 0x000fe20003800200 */
[----:B------:R-:W-:Y:S01]  /*77e0*/  ISETP.NE.AND P1, PT, R16, 0x2, PT ;  /* 0x000000021000780c */ /* 0x000fe20003f25270 */
[----:B--2---:R-:W-:-:S12]  /*77f0*/  FMUL R15, R8, R9 ;  /* 0x00000009080f7220 */ /* 0x004fd80000400000 */
.L_x_569:
[----:B------:R-:W0:Y:S02]  /*7800*/  LDS R8, [R12+0x80] ;  /* 0x000080000c087984 */ /* 0x000e240000000800 */
[----:B0-----:R-:W-:-:S05]  /*7810*/  FADD R9, R15, R8 ;  /* 0x000000080f097221 */ /* 0x001fca0000000000 */
[----:B------:R-:W0:Y:S02]  /*7820*/  ATOMS.CAST.SPIN P2, [R12+0x80], R8, R9 ;  /* 0x000080080c00758d */ /* 0x000e240001840009 */
[----:B0-----:R-:W-:Y:S05]  /*7830*/  @!P2 BRA `(.L_x_569) ;  /* 0xfffffffc00f0a947 */ /* 0x001fea000383ffff */
[----:B------:R-:W-:Y:S05]  /*7840*/  BSYNC.RECONVERGENT B3 ;  /* 0x0000000000037941 */ /* 0x000fea0003800200 */
.L_x_568:
[----:B------:R-:W-:Y:S05]  /*7850*/  @!P1 BRA `(.L_x_502) ;  /* 0x0000000000289947 */ /* 0x000fea0003800000 */
[----:B------:R-:W-:Y:S01]  /*7860*/  IADD3 R8, PT, PT, R11, 0x40, RZ ;  /* 0x000000400b087810 */ /* 0x000fe20007ffe0ff */
[----:B------:R-:W2:Y:S03]  /*7870*/  LDL R13, [R13] ;  /* 0x000000000d0d7983 */ /* 0x000ea60000100800 */
[----:B------:R-:W-:-:S05]  /*7880*/  SHF.R.U32.HI R9, RZ, 0x5, R8 ;  /* 0x00000005ff097819 */ /* 0x000fca0000011608 */
[----:B------:R-:W-:-:S05]  /*7890*/  IMAD R9, R9, 0x4, R22 ;  /* 0x0000000409097824 */ /* 0x000fca00078e0216 */
[----:B------:R-:W2:Y:S02]  /*78a0*/  LDL R8, [R9] ;  /* 0x0000000009087983 */ /* 0x000ea40000100800 */
[----:B--2---:R-:W-:-:S07]  /*78b0*/  FMUL R11, R13, R8 ;  /* 0x000000080d0b7220 */ /* 0x004fce0000400000 */
.L_x_570:
[----:B------:R-:W0:Y:S02]  /*78c0*/  LDS R8, [R12+0x100] ;  /* 0x000100000c087984 */ /* 0x000e240000000800 */
[----:B0-----:R-:W-:-:S05]  /*78d0*/  FADD R9, R11, R8 ;  /* 0x000000080b097221 */ /* 0x001fca0000000000 */
[----:B------:R-:W0:Y:S02]  /*78e0*/  ATOMS.CAST.SPIN P1, [R12+0x100], R8, R9 ;  /* 0x000100080c00758d */ /* 0x000e240001820009 */
[----:B0-----:R-:W-:Y:S05]  /*78f0*/  @!P1 BRA `(.L_x_570) ;  /* 0xfffffffc00f09947 */ /* 0x001fea000383ffff */
.L_x_502:
[----:B------:R-:W-:Y:S05]  /*7900*/  BSYNC.RECONVERGENT B0 ;  /* 0x0000000000007941 */ /* 0x000fea0003800200 */
.L_x_501:
[----:B------:R-:W-:-:S04]  /*7910*/  IADD3 R10, PT, PT, R10, 0x1, RZ ;  /* 0x000000010a0a7810 */ /* 0x000fc80007ffe0ff */
[----:B------:R-:W-:-:S13]  /*7920*/  ISETP.GE.AND P1, PT, R10, UR22, PT ;  /* 0x000000160a007c0c */ /* 0x000fda000bf26270 */
[----:B------:R-:W-:Y:S05]  /*7930*/  @!P1 BRA `(.L_x_571) ;  /* 0xffffffe400989947 */ /* 0x000fea000383ffff */
[----:B------:R-:W-:Y:S05]  /*7940*/  BSYNC.RECONVERGENT B1 ;  /* 0x0000000000017941 */ /* 0x000fea0003800200 */
.L_x_500:
[----:B------:R-:W-:-:S07]  /*7950*/  HFMA2 R10, -RZ, RZ, 0, 0 ;  /* 0x00000000ff0a7431 */ /* 0x000fce00000001ff */
.L_x_642:
[----:B------:R-:W-:Y:S04]  /*7960*/  BSSY.RECONVERGENT B0, `(.L_x_572) ;  /* 0x00001b5000007945 */ /* 0x000fe80003800200 */
[----:B0-----:R-:W-:Y:S05]  /*7970*/  @P0 BRA `(.L_x_573) ;  /* 0x0000001800cc0947 */ /* 0x001fea0003800000 */
[----:B------:R-:W-:Y:S01]  /*7980*/  ISETP.GE.U32.AND P1, PT, R18, 0x1e0, PT ;  /* 0x000001e01200780c */ /* 0x000fe20003f26070 */
[----:B------:R-:W-:Y:S01]  /*7990*/  BSSY.RECONVERGENT B1, `(.L_x_574) ;  /* 0x00000ce000017945 */ /* 0x000fe20003800200 */
[----:B------:R-:W-:Y:S01]  /*79a0*/  LEA R12, R10, UR6, 0x2 ;  /* 0x000000060a0c7c11 */ /* 0x000fe2000f8e10ff */
[----:B01----:R-:W-:-:S10]  /*79b0*/  IMAD.MOV.U32 R11, RZ, RZ, R21 ;  /* 0x000000ffff0b7224 */ /* 0x003fd400078e0015 */
[----:B------:R-:W-:Y:S05]  /*79c0*/  @!P1 BRA `(.L_x_575) ;  /* 0x0000000c00289947 */ /* 0x000fea0003800000 */
[----:B---34-:R0:W5:Y:S01]  /*79d0*/  LDL R14, [R12] ;  /* 0x000000000c0e7983 */ /* 0x0181620000100800 */
[----:B------:R-:W-:Y:S02]  /*79e0*/  MOV R22, RZ ;  /* 0x000000ff00167202 */ /* 0x000fe40000000f00 */
[----:B------:R-:W-:-:S07]  /*79f0*/  MOV R11, R21 ;  /* 0x00000015000b7202 */ /* 0x000fce0000000f00 */
.L_x_608:
[----:B------:R-:W-:Y:S01]  /*7a00*/  SHF.R.U32.HI R8, RZ, 0x5, R11 ;  /* 0x00000005ff087819 */ /* 0x000fe2000001160b */
[----:B------:R-:W1:Y:S01]  /*7a10*/  LDC R15, c[0x0][0x3d0] ;  /* 0x0000f400ff0f7b82 */ /* 0x000e620000000800 */
[----:B------:R-:W2:Y:S03]  /*7a20*/  LDCU UR10, c[0x0][0x3cc] ;  /* 0x00007980ff0a77ac */ /* 0x000ea60008000800 */
[----:B------:R-:W-:-:S05]  /*7a30*/  IMAD R8, R8, 0x4, R5 ;  /* 0x0000000408087824 */ /* 0x000fca00078e0205 */
[----:B------:R-:W3:Y:S01]  /*7a40*/  LDL R9, [R8] ;  /* 0x0000000008097983 */ /* 0x000ee20000100800 */
[----:B------:R-:W-:Y:S01]  /*7a50*/  BSSY.RECONVERGENT B3, `(.L_x_576) ;  /* 0x0000009000037945 */ /* 0x000fe20003800200 */
[----:B--2---:R-:W-:-:S05]  /*7a60*/  IMAD R13, R10, UR10, R11 ;  /* 0x0000000a0a0d7c24 */ /* 0x004fca000f8e020b */
[----:B------:R-:W-:Y:S01]  /*7a70*/  LEA R13, R13, UR20, 0x2 ;  /* 0x000000140d0d7c11 */ /* 0x000fe2000f8e10ff */
[----:B---3-5:R-:W-:-:S04]  /*7a80*/  FMUL R24, R14, R9 ;  /* 0x000000090e187220 */ /* 0x028fc80000400000 */
[----:B-1----:R-:W-:-:S07]  /*7a90*/  FMUL R23, R24, R15 ;  /* 0x0000000f18177220 */ /* 0x002fce0000400000 */
.L_x_577:
[----:B------:R-:W1:Y:S02]  /*7aa0*/  LDS R8, [R13] ;  /* 0x000000000d087984 */ /* 0x000e640000000800 */
[----:B-1----:R-:W-:-:S05]  /*7ab0*/  FADD R9, R23, R8 ;  /* 0x0000000817097221 */ /* 0x002fca0000000000 */
[----:B------:R-:W1:Y:S02]  /*7ac0*/  ATOMS.CAST.SPIN P1, [R13], R8, R9 ;  /* 0x000000080d00758d */ /* 0x000e640001820009 */
[----:B-1----:R-:W-:Y:S05]  /*7ad0*/  @!P1 BRA `(.L_x_577) ;  /* 0xfffffffc00f09947 */ /* 0x002fea000383ffff */
[----:B------:R-:W-:Y:S05]  /*7ae0*/  BSYNC.RECONVERGENT B3 ;  /* 0x0000000000037941 */ /* 0x000fea0003800200 */
.L_x_576:
[----:B------:R-:W-:-:S04]  /*7af0*/  IADD3 R8, PT, PT, R11, 0x20, RZ ;  /* 0x000000200b087810 */ /* 0x000fc80007ffe0ff */
[----:B------:R-:W-:-:S04]  /*7b00*/  SHF.R.U32.HI R8, RZ, 0x5, R8 ;  /* 0x00000005ff087819 */ /* 0x000fc80000011608 */
[----:B------:R-:W-:-:S05]  /*7b10*/  LEA R8, R8, R5, 0x2 ;  /* 0x0000000508087211 */ /* 0x000fca00078e10ff */
[----:B------:R-:W2:Y:S01]  /*7b20*/  LDL R9, [R8] ;  /* 0x0000000008097983 */ /* 0x000ea20000100800 */
[----:B------:R-:W-:Y:S01]  /*7b30*/  BSSY.RECONVERGENT B3, `(.L_x_578) ;  /* 0x0000007000037945 */ /* 0x000fe20003800200 */
[----:B--2---:R-:W-:-:S04]  /*7b40*/  FMUL R24, R14, R9 ;  /* 0x000000090e187220 */ /* 0x004fc80000400000 */
[----:B------:R-:W-:-:S07]  /*7b50*/  FMUL R23, R24, R15 ;  /* 0x0000000f18177220 */ /* 0x000fce0000400000 */
.L_x_579:
[----:B------:R-:W1:Y:S02]  /*7b60*/  LDS R8, [R13+0x80] ;  /* 0x000080000d087984 */ /* 0x000e640000000800 */
[----:B-1----:R-:W-:-:S05]  /*7b70*/  FADD R9, R23, R8 ;  /* 0x0000000817097221 */ /* 0x002fca0000000000 */
[----:B------:R-:W1:Y:S02]  /*7b80*/  ATOMS.CAST.SPIN P1, [R13+0x80], R8, R9 ;  /* 0x000080080d00758d */ /* 0x000e640001820009 */
[----:B-1----:R-:W-:Y:S05]  /*7b90*/  @!P1 BRA `(.L_x_579) ;  /* 0xfffffffc00f09947 */ /* 0x002fea000383ffff */
[----:B------:R-:W-:Y:S05]  /*7ba0*/  BSYNC.RECONVERGENT B3 ;  /* 0x0000000000037941 */ /* 0x000fea0003800200 */
.L_x_578:
[----:B------:R-:W-:-:S05]  /*7bb0*/  VIADD R8, R11, 0x40 ;  /* 0x000000400b087836 */ /* 0x000fca0000000000 */
[----:B------:R-:W-:-:S04]  /*7bc0*/  SHF.R.U32.HI R8, RZ, 0x5, R8 ;  /* 0x00000005ff087819 */ /* 0x000fc80000011608 */
[----:B------:R-:W-:-:S05]  /*7bd0*/  LEA R8, R8, R5, 0x2 ;  /* 0x0000000508087211 */ /* 0x000fca00078e10ff */
[----:B------:R-:W2:Y:S01]  /*7be0*/  LDL R9, [R8] ;  /* 0x0000000008097983 */ /* 0x000ea20000100800 */
[----:B------:R-:W-:Y:S01]  /*7bf0*/  BSSY.RECONVERGENT B3, `(.L_x_580) ;  /* 0x0000007000037945 */ /* 0x000fe20003800200 */
[----:B--2---:R-:W-:-:S04]  /*7c00*/  FMUL R24, R14, R9 ;  /* 0x000000090e187220 */ /* 0x004fc80000400000 */
[----:B------:R-:W-:-:S07]  /*7c10*/  FMUL R23, R24, R15 ;  /* 0x0000000f18177220 */ /* 0x000fce0000400000 */
.L_x_581:
[----:B------:R-:W1:Y:S02]  /*7c20*/  LDS R8, [R13+0x100] ;  /* 0x000100000d087984 */ /* 0x000e640000000800 */
[----:B-1----:R-:W-:-:S05]  /*7c30*/  FADD R9, R23, R8 ;  /* 0x0000000817097221 */ /* 0x002fca0000000000 */
[----:B------:R-:W1:Y:S02]  /*7c40*/  ATOMS.CAST.SPIN P1, [R13+0x100], R8, R9 ;  /* 0x000100080d00758d */ /* 0x000e640001820009 */
[----:B-1----:R-:W-:Y:S05]  /*7c50*/  @!P1 BRA `(.L_x_581) ;  /* 0xfffffffc00f09947 */ /* 0x002fea000383ffff */
[----:B------:R-:W-:Y:S05]  /*7c60*/  BSYNC.RECONVERGENT B3 ;  /* 0x0000000000037941 */ /* 0x000fea0003800200 */
.L_x_580:
[----:B------:R-:W-:-:S04]  /*7c70*/  IADD3 R8, PT, PT, R11, 0x60, RZ ;  /* 0x000000600b087810 */ /* 0x000fc80007ffe0ff */
[----:B------:R-:W-:-:S05]  /*7c80*/  SHF.R.U32.HI R8, RZ, 0x5, R8 ;  /* 0x00000005ff087819 */ /* 0x000fca0000011608 */
[----:B------:R-:W-:-:S05]  /*7c90*/  IMAD R8, R8, 0x4, R5 ;  /* 0x0000000408087824 */ /* 0x000fca00078e0205 */
[----:B------:R-:W2:Y:S01]  /*7ca0*/  LDL R9, [R8] ;  /* 0x0000000008097983 */ /* 0x000ea20000100800 */
[----:B------:R-:W-:Y:S01]  /*7cb0*/  BSSY.RECONVERGENT B3, `(.L_x_582) ;  /* 0x0000007000037945 */ /* 0x000fe20003800200 */
[----:B--2---:R-:W-:-:S04]  /*7cc0*/  FMUL R24, R14, R9 ;  /* 0x000000090e187220 */ /* 0x004fc80000400000 */
[----:B------:R-:W-:-:S07]  /*7cd0*/  FMUL R23, R24, R15 ;  /* 0x0000000f18177220 */ /* 0x000fce0000400000 */
.L_x_583:
[----:B------:R-:W1:Y:S02]  /*7ce0*/  LDS R8, [R13+0x180] ;  /* 0x000180000d087984 */ /* 0x000e640000000800 */
[----:B-1----:R-:W-:-:S05]  /*7cf0*/  FADD R9, R23, R8 ;  /* 0x0000000817097221 */ /* 0x002fca0000000000 */
[----:B------:R-:W1:Y:S02]  /*7d00*/  ATOMS.CAST.SPIN P1, [R13+0x180], R8, R9 ;  /* 0x000180080d00758d */ /* 0x000e640001820009 */
[----:B-1----:R-:W-:Y:S05]  /*7d10*/  @!P1 BRA `(.L_x_583) ;  /* 0xfffffffc00f09947 */ /* 0x002fea000383ffff */
[----:B------:R-:W-:Y:S05]  /*7d20*/  BSYNC.RECONVERGENT B3 ;  /* 0x0000000000037941 */ /* 0x000fea0003800200 */
.L_x_582:
[----:B------:R-:W-:-:S04]  /*7d30*/  IADD3 R8, PT, PT, R11, 0x80, RZ ;  /* 0x000000800b087810 */ /* 0x000fc80007ffe0ff */
[----:B------:R-:W-:-:S04]  /*7d40*/  SHF.R.U32.HI R8, RZ, 0x5, R8 ;  /* 0x00000005ff087819 */ /* 0x000fc80000011608 */
[----:B------:R-:W-:-:S05]  /*7d50*/  LEA R8, R8, R5, 0x2 ;  /* 0x0000000508087211 */ /* 0x000fca00078e10ff */
[----:B------:R-:W2:Y:S01]  /*7d60*/  LDL R9, [R8] ;  /* 0x0000000008097983 */ /* 0x000ea20000100800 */
[----:B------:R-:W-:Y:S01]  /*7d70*/  BSSY.RECONVERGENT B3, `(.L_x_584) ;  /* 0x0000007000037945 */ /* 0x000fe20003800200 */
[----:B--2---:R-:W-:-:S04]  /*7d80*/  FMUL R24, R14, R9 ;  /* 0x000000090e187220 */ /* 0x004fc80000400000 */
[----:B------:R-:W-:-:S07]  /*7d90*/  FMUL R23, R24, R15 ;  /* 0x0000000f18177220 */ /* 0x000fce0000400000 */
.L_x_585:
[----:B------:R-:W1:Y:S02]  /*7da0*/  LDS R8, [R13+0x200] ;  /* 0x000200000d087984 */ /* 0x000e640000000800 */
[----:B-1----:R-:W-:-:S05]  /*7db0*/  FADD R9, R23, R8 ;  /* 0x0000000817097221 */ /* 0x002fca0000000000 */
[----:B------:R-:W1:Y:S02]  /*7dc0*/  ATOMS.CAST.SPIN P1, [R13+0x200], R8, R9 ;  /* 0x000200080d00758d */ /* 0x000e640001820009 */
[----:B-1----:R-:W-:Y:S05]  /*7dd0*/  @!P1 BRA `(.L_x_585) ;  /* 0xfffffffc00f09947 */ /* 0x002fea000383ffff */
[----:B------:R-:W-:Y:S05]  /*7de0*/  BSYNC.RECONVERGENT B3 ;  /* 0x0000000000037941 */ /* 0x000fea0003800200 */
.L_x_584:
[----:B------:R-:W-:-:S05]  /*7df0*/  VIADD R8, R11, 0xa0 ;  /* 0x000000a00b087836 */ /* 0x000fca0000000000 */
[----:B------:R-:W-:-:S04]  /*7e00*/  SHF.R.U32.HI R8, RZ, 0x5, R8 ;  /* 0x00000005ff087819 */ /* 0x000fc80000011608 */
[----:B------:R-:W-:-:S05]  /*7e10*/  LEA R8, R8, R5, 0x2 ;  /* 0x0000000508087211 */ /* 0x000fca00078e10ff */
[----:B------:R-:W2:Y:S01]  /*7e20*/  LDL R9, [R8] ;  /* 0x0000000008097983 */ /* 0x000ea20000100800 */
[----:B------:R-:W-:Y:S01]  /*7e30*/  BSSY.RECONVERGENT B3, `(.L_x_586) ;  /* 0x0000007000037945 */ /* 0x000fe20003800200 */
[----:B--2---:R-:W-:-:S04]  /*7e40*/  FMUL R24, R14, R9 ;  /* 0x000000090e187220 */ /* 0x004fc80000400000 */
[----:B------:R-:W-:-:S07]  /*7e50*/  FMUL R23, R24, R15 ;  /* 0x0000000f18177220 */ /* 0x000fce0000400000 */
.L_x_587:
[----:B------:R-:W1:Y:S02]  /*7e60*/  LDS R8, [R13+0x280] ;  /* 0x000280000d087984 */ /* 0x000e640000000800 */
[----:B-1----:R-:W-:-:S05]  /*7e70*/  FADD R9, R23, R8 ;  /* 0x0000000817097221 */ /* 0x002fca0000000000 */
[----:B------:R-:W1:Y:S02]  /*7e80*/  ATOMS.CAST.SPIN P1, [R13+0x280], R8, R9 ;  /* 0x000280080d00758d */ /* 0x000e640001820009 */
[----:B-1----:R-:W-:Y:S05]  /*7e90*/  @!P1 BRA `(.L_x_587) ;  /* 0xfffffffc00f09947 */ /* 0x002fea000383ffff */
[----:B------:R-:W-:Y:S05]  /*7ea0*/  BSYNC.RECONVERGENT B3 ;  /* 0x0000000000037941 */ /* 0x000fea0003800200 */
.L_x_586:
[----:B------:R-:W-:-:S04]  /*7eb0*/  IADD3 R8, PT, PT, R11, 0xc0, RZ ;  /* 0x000000c00b087810 */ /* 0x000fc80007ffe0ff */
[----:B------:R-:W-:-:S05]  /*7ec0*/  SHF.R.U32.HI R8, RZ, 0x5, R8 ;  /* 0x00000005ff087819 */ /* 0x000fca0000011608 */
[----:B------:R-:W-:-:S05]  /*7ed0*/  IMAD R8, R8, 0x4, R5 ;  /* 0x0000000408087824 */ /* 0x000fca00078e0205 */
[----:B------:R-:W2:Y:S01]  /*7ee0*/  LDL R9, [R8] ;  /* 0x0000000008097983 */ /* 0x000ea20000100800 */
[----:B------:R-:W-:Y:S01]  /*7ef0*/  BSSY.RECONVERGENT B3, `(.L_x_588) ;  /* 0x0000007000037945 */ /* 0x000fe20003800200 */
[----:B--2---:R-:W-:-:S04]  /*7f00*/  FMUL R24, R14, R9 ;  /* 0x000000090e187220 */ /* 0x004fc80000400000 */
[----:B------:R-:W-:-:S07]  /*7f10*/  FMUL R23, R24, R15 ;  /* 0x0000000f18177220 */ /* 0x000fce0000400000 */
.L_x_589:
[----:B------:R-:W1:Y:S02]  /*7f20*/  LDS R8, [R13+0x300] ;  /* 0x000300000d087984 */ /* 0x000e640000000800 */
[----:B-1----:R-:W-:-:S05]  /*7f30*/  FADD R9, R23, R8 ;  /* 0x0000000817097221 */ /* 0x002fca0000000000 */
[----:B------:R-:W1:Y:S02]  /*7f40*/  ATOMS.CAST.SPIN P1, [R13+0x300], R8, R9 ;  /* 0x000300080d00758d */ /* 0x000e640001820009 */
[----:B-1----:R-:W-:Y:S05]  /*7f50*/  @!P1 BRA `(.L_x_589) ;  /* 0xfffffffc00f09947 */ /* 0x002fea000383ffff */
[----:B------:R-:W-:Y:S05]  /*7f60*/  BSYNC.RECONVERGENT B3 ;  /* 0x0000000000037941 */ /* 0x000fea0003800200 */
.L_x_588:
[----:B------:R-:W-:-:S04]  /*7f70*/  IADD3 R8, PT, PT, R11, 0xe0, RZ ;  /* 0x000000e00b087810 */ /* 0x000fc80007ffe0ff */
[----:B------:R-:W-:-:S04]  /*7f80*/  SHF.R.U32.HI R8, RZ, 0x5, R8 ;  /* 0x00000005ff087819 */ /* 0x000fc80000011608 */
[----:B------:R-:W-:-:S05]  /*7f90*/  LEA R8, R8, R5, 0x2 ;  /* 0x0000000508087211 */ /* 0x000fca00078e10ff */
[----:B------:R-:W2:Y:S01]  /*7fa0*/  LDL R9, [R8] ;  /* 0x0000000008097983 */ /* 0x000ea20000100800 */
[----:B------:R-:W-:Y:S01]  /*7fb0*/  BSSY.RECONVERGENT B3, `(.L_x_590) ;  /* 0x0000007000037945 */ /* 0x000fe20003800200 */
[----:B--2---:R-:W-:-:S04]  /*7fc0*/  FMUL R24, R14, R9 ;  /* 0x000000090e187220 */ /* 0x004fc80000400000 */
[----:B------:R-:W-:-:S07]  /*7fd0*/  FMUL R23, R24, R15 ;  /* 0x0000000f18177220 */ /* 0x000fce0000400000 */
.L_x_591:
[----:B------:R-:W1:Y:S02]  /*7fe0*/  LDS R8, [R13+0x380] ;  /* 0x000380000d087984 */ /* 0x000e640000000800 */
[----:B-1----:R-:W-:-:S05]  /*7ff0*/  FADD R9, R23, R8 ;  /* 0x0000000817097221 */ /* 0x002fca0000000000 */
[----:B------:R-:W1:Y:S02]  /*8000*/  ATOMS.CAST.SPIN P1, [R13+0x380], R8, R9 ;  /* 0x000380080d00758d */ /* 0x000e640001820009 */
[----:B-1----:R-:W-:Y:S05]  /*8010*/  @!P1 BRA `(.L_x_591) ;  /* 0xfffffffc00f09947 */ /* 0x002fea000383ffff */
[----:B------:R-:W-:Y:S05]  /*8020*/  BSYNC.RECONVERGENT B3 ;  /* 0x0000000000037941 */ /* 0x000fea0003800200 */
.L_x_590:
[----:B------:R-:W-:-:S05]  /*8030*/  VIADD R8, R11, 0x100 ;  /* 0x000001000b087836 */ /* 0x000fca0000000000 */
[----:B------:R-:W-:-:S04]  /*8040*/  SHF.R.U32.HI R8, RZ, 0x5, R8 ;  /* 0x00000005ff087819 */ /* 0x000fc80000011608 */
[----:B------:R-:W-:-:S05]  /*8050*/  LEA R8, R8, R5, 0x2 ;  /* 0x0000000508087211 */ /* 0x000fca00078e10ff */
[----:B------:R-:W2:Y:S01]  /*8060*/  LDL R9, [R8] ;  /* 0x0000000008097983 */ /* 0x000ea20000100800 */
[----:B------:R-:W-:Y:S01]  /*8070*/  BSSY.RECONVERGENT B3, `(.L_x_592) ;  /* 0x0000007000037945 */ /* 0x000fe20003800200 */
[----:B--2---:R-:W-:-:S04]  /*8080*/  FMUL R24, R14, R9 ;  /* 0x000000090e187220 */ /* 0x004fc80000400000 */
[----:B------:R-:W-:-:S07]  /*8090*/  FMUL R23, R24, R15 ;  /* 0x0000000f18177220 */ /* 0x000fce0000400000 */
.L_x_593:
[----:B------:R-:W1:Y:S02]  /*80a0*/  LDS R8, [R13+0x400] ;  /* 0x000400000d087984 */ /* 0x000e640000000800 */
[----:B-1----:R-:W-:-:S05]  /*80b0*/  FADD R9, R23, R8 ;  /* 0x0000000817097221 */ /* 0x002fca0000000000 */
[----:B------:R-:W1:Y:S02]  /*80c0*/  ATOMS.CAST.SPIN P1, [R13+0x400], R8, R9 ;  /* 0x000400080d00758d */ /* 0x000e640001820009 */
[----:B-1----:R-:W-:Y:S05]  /*80d0*/  @!P1 BRA `(.L_x_593) ;  /* 0xfffffffc00f09947 */ /* 0x002fea000383ffff */
[----:B------:R-:W-:Y:S05]  /*80e0*/  BSYNC.RECONVERGENT B3 ;  /* 0x0000000000037941 */ /* 0x000fea0003800200 */
.L_x_592:
[----:B------:R-:W-:-:S04]  /*80f0*/  IADD3 R8, PT, PT, R11, 0x120, RZ ;  /* 0x000001200b087810 */ /* 0x000fc80007ffe0ff */
[----:B------:R-:W-:-:S05]  /*8100*/  SHF.R.U32.HI R8, RZ, 0x5, R8 ;  /* 0x00000005ff087819 */ /* 0x000fca0000011608 */
[----:B------:R-:W-:-:S05]  /*8110*/  IMAD R8, R8, 0x4, R5 ;  /* 0x0000000408087824 */ /* 0x000fca00078e0205 */
[----:B------:R-:W2:Y:S01]  /*8120*/  LDL R9, [R8] ;  /* 0x0000000008097983 */ /* 0x000ea20000100800 */
[----:B------:R-:W-:Y:S01]  /*8130*/  BSSY.RECONVERGENT B3, `(.L_x_594) ;  /* 0x0000007000037945 */ /* 0x000fe20003800200 */
[----:B--2---:R-:W-:-:S04]  /*8140*/  FMUL R24, R14, R9 ;  /* 0x000000090e187220 */ /* 0x004fc80000400000 */
[----:B------:R-:W-:-:S07]  /*8150*/  FMUL R23, R24, R15 ;  /* 0x0000000f18177220 */ /* 0x000fce0000400000 */
.L_x_595:
[----:B------:R-:W1:Y:S02]  /*8160*/  LDS R8, [R13+0x480] ;  /* 0x000480000d087984 */ /* 0x000e640000000800 */
[----:B-1----:R-:W-:-:S05]  /*8170*/  FADD R9, R23, R8 ;  /* 0x0000000817097221 */ /* 0x002fca0000000000 */
[----:B------:R-:W1:Y:S02]  /*8180*/  ATOMS.CAST.SPIN P1, [R13+0x480], R8, R9 ;  /* 0x000480080d00758d */ /* 0x000e640001820009 */
[----:B-1----:R-:W-:Y:S05]  /*8190*/  @!P1 BRA `(.L_x_595) ;  /* 0xfffffffc00f09947 */ /* 0x002fea000383ffff */
[----:B------:R-:W-:Y:S05]  /*81a0*/  BSYNC.RECONVERGENT B3 ;  /* 0x0000000000037941 */ /* 0x000fea0003800200 */
.L_x_594:
[----:B------:R-:W-:-:S04]  /*81b0*/  IADD3 R8, PT, PT, R11, 0x140, RZ ;  /* 0x000001400b087810 */ /* 0x000fc80007ffe0ff */
[----:B------:R-:W-:-:S04]  /*81c0*/  SHF.R.U32.HI R8, RZ, 0x5, R8 ;  /* 0x00000005ff087819 */ /* 0x000fc80000011608 */
[----:B------:R-:W-:-:S05]  /*81d0*/  LEA R8, R8, R5, 0x2 ;  /* 0x0000000508087211 */ /* 0x000fca00078e10ff */
[----:B------:R-:W2:Y:S01]  /*81e0*/  LDL R9, [R8] ;  /* 0x0000000008097983 */ /* 0x000ea20000100800 */
[----:B------:R-:W-:Y:S01]  /*81f0*/  BSSY.RECONVERGENT B3, `(.L_x_596) ;  /* 0x0000007000037945 */ /* 0x000fe20003800200 */
[----:B--2---:R-:W-:-:S04]  /*8200*/  FMUL R24, R14, R9 ;  /* 0x000000090e187220 */ /* 0x004fc80000400000 */
[----:B------:R-:W-:-:S07]  /*8210*/  FMUL R23, R24, R15 ;  /* 0x0000000f18177220 */ /* 0x000fce0000400000 */
.L_x_597:
[----:B------:R-:W1:Y:S02]  /*8220*/  LDS R8, [R13+0x500] ;  /* 0x000500000d087984 */ /* 0x000e640000000800 */
[----:B-1----:R-:W-:-:S05]  /*8230*/  FADD R9, R23, R8 ;  /* 0x0000000817097221 */ /* 0x002fca0000000000 */
[----:B------:R-:W1:Y:S02]  /*8240*/  ATOMS.CAST.SPIN P1, [R13+0x500], R8, R9 ;  /* 0x000500080d00758d */ /* 0x000e640001820009 */
[----:B-1----:R-:W-:Y:S05]  /*8250*/  @!P1 BRA `(.L_x_597) ;  /* 0xfffffffc00f09947 */ /* 0x002fea000383ffff */
[----:B------:R-:W-:Y:S05]  /*8260*/  BSYNC.RECONVERGENT B3 ;  /* 0x0000000000037941 */ /* 0x000fea0003800200 */
.L_x_596:
[----:B------:R-:W-:-:S05]  /*8270*/  VIADD R8, R11, 0x160 ;  /* 0x000001600b087836 */ /* 0x000fca0000000000 */
[----:B------:R-:W-:-:S04]  /*8280*/  SHF.R.U32.HI R8, RZ, 0x5, R8 ;  /* 0x00000005ff087819 */ /* 0x000fc80000011608 */
[----:B------:R-:W-:-:S05]  /*8290*/  LEA R8, R8, R5, 0x2 ;  /* 0x0000000508087211 */ /* 0x000fca00078e10ff */
[----:B------:R-:W2:Y:S01]  /*82a0*/  LDL R9, [R8] ;  /* 0x0000000008097983 */ /* 0x000ea20000100800 */
[----:B------:R-:W-:Y:S01]  /*82b0*/  BSSY.RECONVERGENT B3, `(.L_x_598) ;  /* 0x0000007000037945 */ /* 0x000fe20003800200 */
[----:B--2---:R-:W-:-:S04]  /*82c0*/  FMUL R24, R14, R9 ;  /* 0x000000090e187220 */ /* 0x004fc80000400000 */
[----:B------:R-:W-:-:S07]  /*82d0*/  FMUL R23, R24, R15 ;  /* 0x0000000f18177220 */ /* 0x000fce0000400000 */
.L_x_599:
[----:B------:R-:W1:Y:S02]  /*82e0*/  LDS R8, [R13+0x580] ;  /* 0x000580000d087984 */ /* 0x000e640000000800 */
[----:B-1----:R-:W-:-:S05]  /*82f0*/  FADD R9, R23, R8 ;  /* 0x0000000817097221 */ /* 0x002fca0000000000 */
[----:B------:R-:W1:Y:S02]  /*8300*/  ATOMS.CAST.SPIN P1, [R13+0x580], R8, R9 ;  /* 0x000580080d00758d */ /* 0x000e640001820009 */
[----:B-1----:R-:W-:Y:S05]  /*8310*/  @!P1 BRA `(.L_x_599) ;  /* 0xfffffffc00f09947 */ /* 0x002fea000383ffff */
[----:B------:R-:W-:Y:S05]  /*8320*/  BSYNC.RECONVERGENT B3 ;  /* 0x0000000000037941 */ /* 0x000fea0003800200 */
.L_x_598:
[----:B------:R-:W-:-:S04]  /*8330*/  IADD3 R8, PT, PT, R11, 0x180, RZ ;  /* 0x000001800b087810 */ /* 0x000fc80007ffe0ff */
[----:B------:R-:W-:-:S05]  /*8340*/  SHF.R.U32.HI R8, RZ, 0x5, R8 ;  /* 0x00000005ff087819 */ /* 0x000fca0000011608 */
[----:B------:R-:W-:-:S05]  /*8350*/  IMAD R8, R8, 0x4, R5 ;  /* 0x0000000408087824 */ /* 0x000fca00078e0205 */
[----:B------:R-:W2:Y:S01]  /*8360*/  LDL R9, [R8] ;  /* 0x0000000008097983 */ /* 0x000ea20000100800 */
[----:B------:R-:W-:Y:S01]  /*8370*/  BSSY.RECONVERGENT B3, `(.L_x_600) ;  /* 0x0000007000037945 */ /* 0x000fe20003800200 */
[----:B--2---:R-:W-:-:S04]  /*8380*/  FMUL R24, R14, R9 ;  /* 0x000000090e187220 */ /* 0x004fc80000400000 */
[----:B------:R-:W-:-:S07]  /*8390*/  FMUL R23, R24, R15 ;  /* 0x0000000f18177220 */ /* 0x000fce0000400000 */
.L_x_601:
[----:B------:R-:W1:Y:S02]  /*83a0*/  LDS R8, [R13+0x600] ;  /* 0x000600000d087984 */ /* 0x000e640000000800 */
[----:B-1----:R-:W-:-:S05]  /*83b0*/  FADD R9, R23, R8 ;  /* 0x0000000817097221 */ /* 0x002fca0000000000 */
[----:B------:R-:W1:Y:S02]  /*83c0*/  ATOMS.CAST.SPIN P1, [R13+0x600], R8, R9 ;  /* 0x000600080d00758d */ /* 0x000e640001820009 */
[----:B-1----:R-:W-:Y:S05]  /*83d0*/  @!P1 BRA `(.L_x_601) ;  /* 0xfffffffc00f09947 */ /* 0x002fea000383ffff */
[----:B------:R-:W-:Y:S05]  /*83e0*/  BSYNC.RECONVERGENT B3 ;  /* 0x0000000000037941 */ /* 0x000fea0003800200 */
.L_x_600:
[----:B------:R-:W-:-:S04]  /*83f0*/  IADD3 R8, PT, PT, R11, 0x1a0, RZ ;  /* 0x000001a00b087810 */ /* 0x000fc80007ffe0ff */
[----:B------:R-:W-:-:S04]  /*8400*/  SHF.R.U32.HI R8, RZ, 0x5, R8 ;  /* 0x00000005ff087819 */ /* 0x000fc80000011608 */
[----:B------:R-:W-:-:S05]  /*8410*/  LEA R8, R8, R5, 0x2 ;  /* 0x0000000508087211 */ /* 0x000fca00078e10ff */
[----:B------:R-:W2:Y:S01]  /*8420*/  LDL R9, [R8] ;  /* 0x0000000008097983 */ /* 0x000ea20000100800 */
[----:B------:R-:W-:Y:S01]  /*8430*/  BSSY.RECONVERGENT B3, `(.L_x_602) ;  /* 0x0000007000037945 */ /* 0x000fe20003800200 */
[----:B--2---:R-:W-:-:S04]  /*8440*/  FMUL R24, R14, R9 ;  /* 0x000000090e187220 */ /* 0x004fc80000400000 */
[----:B------:R-:W-:-:S07]  /*8450*/  FMUL R23, R24, R15 ;  /* 0x0000000f18177220 */ /* 0x000fce0000400000 */
.L_x_603:
[----:B------:R-:W1:Y:S02]  /*8460*/  LDS R8, [R13+0x680] ;  /* 0x000680000d087984 */ /* 0x000e640000000800 */
[----:B-1----:R-:W-:-:S05]  /*8470*/  FADD R9, R23, R8 ;  /* 0x0000000817097221 */ /* 0x002fca0000000000 */
[----:B------:R-:W1:Y:S02]  /*8480*/  ATOMS.CAST.SPIN P1, [R13+0x680], R8, R9 ;  /* 0x000680080d00758d */ /* 0x000e640001820009 */
[----:B-1----:R-:W-:Y:S05]  /*8490*/  @!P1 BRA `(.L_x_603) ;  /* 0xfffffffc00f09947 */ /* 0x002fea000383ffff */
[----:B------:R-:W-:Y:S05]  /*84a0*/  BSYNC.RECONVERGENT B3 ;  /* 0x0000000000037941 */ /* 0x000fea0003800200 */
.L_x_602:
[----:B------:R-:W-:-:S05]  /*84b0*/  VIADD R8, R11, 0x1c0 ;  /* 0x000001c00b087836 */ /* 0x000fca0000000000 */
[----:B------:R-:W-:-:S04]  /*84c0*/  SHF.R.U32.HI R8, RZ, 0x5, R8 ;  /* 0x00000005ff087819 */ /* 0x000fc80000011608 */
[----:B------:R-:W-:-:S05]  /*84d0*/  LEA R8, R8, R5, 0x2 ;  /* 0x0000000508087211 */ /* 0x000fca00078e10ff */
[----:B------:R-:W2:Y:S01]  /*84e0*/  LDL R9, [R8] ;  /* 0x0000000008097983 */ /* 0x000ea20000100800 */
[----:B------:R-:W-:Y:S01]  /*84f0*/  BSSY.RECONVERGENT B3, `(.L_x_604) ;  /* 0x0000007000037945 */ /* 0x000fe20003800200 */
[----:B--2---:R-:W-:-:S04]  /*8500*/  FMUL R24, R14, R9 ;  /* 0x000000090e187220 */ /* 0x004fc80000400000 */
[----:B------:R-:W-:-:S07]  /*8510*/  FMUL R23, R24, R15 ;  /* 0x0000000f18177220 */ /* 0x000fce0000400000 */
.L_x_605:
[----:B------:R-:W1:Y:S02]  /*8520*/  LDS R8, [R13+0x700] ;  /* 0x000700000d087984 */ /* 0x000e640000000800 */
[----:B-1----:R-:W-:-:S05]  /*8530*/  FADD R9, R23, R8 ;  /* 0x0000000817097221 */ /* 0x002fca0000000000 */
[----:B------:R-:W1:Y:S02]  /*8540*/  ATOMS.CAST.SPIN P1, [R13+0x700], R8, R9 ;  /* 0x000700080d00758d */ /* 0x000e640001820009 */
[----:B-1----:R-:W-:Y:S05]  /*8550*/  @!P1 BRA `(.L_x_605) ;  /* 0xfffffffc00f09947 */ /* 0x002fea000383ffff */
[----:B------:R-:W-:Y:S05]  /*8560*/  BSYNC.RECONVERGENT B3 ;  /* 0x0000000000037941 */ /* 0x000fea0003800200 */
.L_x_604:
[----:B------:R-:W-:-:S04]  /*8570*/  IADD3 R8, PT, PT, R11, 0x1e0, RZ ;  /* 0x000001e00b087810 */ /* 0x000fc80007ffe0ff */
[----:B------:R-:W-:-:S05]  /*8580*/  SHF.R.U32.HI R8, RZ, 0x5, R8 ;  /* 0x00000005ff087819 */ /* 0x000fca0000011608 */
[----:B------:R-:W-:-:S05]  /*8590*/  IMAD R8, R8, 0x4, R5 ;  /* 0x0000000408087824 */ /* 0x000fca00078e0205 */
[----:B------:R-:W2:Y:S01]  /*85a0*/  LDL R9, [R8] ;  /* 0x0000000008097983 */ /* 0x000ea20000100800 */
[----:B------:R-:W-:Y:S01]  /*85b0*/  BSSY.RECONVERGENT B3, `(.L_x_606) ;  /* 0x0000007000037945 */ /* 0x000fe20003800200 */
[----:B--2---:R-:W-:-:S04]  /*85c0*/  FMUL R24, R14, R9 ;  /* 0x000000090e187220 */ /* 0x004fc80000400000 */
[----:B------:R-:W-:-:S07]  /*85d0*/  FMUL R15, R24, R15 ;  /* 0x0000000f180f7220 */ /* 0x000fce0000400000 */
.L_x_607:
[----:B------:R-:W1:Y:S02]  /*85e0*/  LDS R8, [R13+0x780] ;  /* 0x000780000d087984 */ /* 0x000e640000000800 */
[----:B-1----:R-:W-:-:S05]  /*85f0*/  FADD R9, R15, R8 ;  /* 0x000000080f097221 */ /* 0x002fca0000000000 */
[----:B------:R-:W1:Y:S02]  /*8600*/  ATOMS.CAST.SPIN P1, [R13+0x780], R8, R9 ;  /* 0x000780080d00758d */ /* 0x000e640001820009 */
[----:B-1----:R-:W-:Y:S05]  /*8610*/  @!P1 BRA `(.L_x_607) ;  /* 0xfffffffc00f09947 */ /* 0x002fea000383ffff */
[----:B------:R-:W-:Y:S05]  /*8620*/  BSYNC.RECONVERGENT B3 ;  /* 0x0000000000037941 */ /* 0x000fea0003800200 */
.L_x_606:
[----:B------:R-:W-:Y:S02]  /*8630*/  IADD3 R22, PT, PT, R22, 0x10, RZ ;  /* 0x0000001016167810 */ /* 0x000fe40007ffe0ff */
[----:B------:R-:W-:Y:S02]  /*8640*/  IADD3 R11, PT, PT, R11, 0x200, RZ ;  /* 0x000002000b0b7810 */ /* 0x000fe40007ffe0ff */
[----:B------:R-:W-:-:S13]  /*8650*/  ISETP.NE.AND P1, PT, R22, R17, PT ;  /* 0x000000111600720c */ /* 0x000fda0003f25270 */
[----:B------:R-:W-:Y:S05]  /*8660*/  @P1 BRA `(.L_x_608) ;  /* 0xfffffff000e41947 */ /* 0x000fea000383ffff */
.L_x_575:
[----:B------:R-:W-:Y:S05]  /*8670*/  BSYNC.RECONVERGENT B1 ;  /* 0x0000000000017941 */ /* 0x000fea0003800200 */
.L_x_574:
        /* <DEDUP_REMOVED lines=19> */
.L_x_612:
[----:B------:R-:W1:Y:S02]  /*87b0*/  LDS R8, [R14] ;  /* 0x000000000e087984 */ /* 0x000e640000000800 */
[----:B-1----:R-:W-:-:S05]  /*87c0*/  FADD R9, R23, R8 ;  /* 0x0000000817097221 */ /* 0x002fca0000000000 */
[----:B------:R-:W1:Y:S02]  /*87d0*/  ATOMS.CAST.SPIN P1, [R14], R8, R9 ;  /* 0x000000080e00758d */ /* 0x000e640001820009 */
[----:B-1----:R-:W-:Y:S05]  /*87e0*/  @!P1 BRA `(.L_x_612) ;  /* 0xfffffffc00f09947 */ /* 0x002fea000383ffff */
[----:B------:R-:W-:Y:S05]  /*87f0*/  BSYNC.RECONVERGENT B3 ;  /* 0x0000000000037941 */ /* 0x000fea0003800200 */
.L_x_611:
        /* <DEDUP_REMOVED lines=8> */
.L_x_614:
[----:B------:R-:W1:Y:S02]  /*8880*/  LDS R8, [R14+0x80] ;  /* 0x000080000e087984 */ /* 0x000e640000000800 */
[----:B-1----:R-:W-:-:S05]  /*8890*/  FADD R9, R23, R8 ;  /* 0x0000000817097221 */ /* 0x002fca0000000000 */
[----:B------:R-:W1:Y:S02]  /*88a0*/  ATOMS.CAST.SPIN P1, [R14+0x80], R8, R9 ;  /* 0x000080080e00758d */ /* 0x000e640001820009 */
[----:B-1----:R-:W-:Y:S05]  /*88b0*/  @!P1 BRA `(.L_x_614) ;  /* 0xfffffffc00f09947 */ /* 0x002fea000383ffff */
[----:B------:R-:W-:Y:S05]  /*88c0*/  BSYNC.RECONVERGENT B3 ;  /* 0x0000000000037941 */ /* 0x000fea0003800200 */
.L_x_613:
        /* <DEDUP_REMOVED lines=8> */
.L_x_616:
[----:B------:R-:W1:Y:S02]  /*8950*/  LDS R8, [R14+0x100] ;  /* 0x000100000e087984 */ /* 0x000e640000000800 */
[----:B-1----:R-:W-:-:S05]  /*8960*/  FADD R9, R23, R8 ;  /* 0x0000000817097221 */ /* 0x002fca0000000000 */
[----:B------:R-:W1:Y:S02]  /*8970*/  ATOMS.CAST.SPIN P1, [R14+0x100], R8, R9 ;  /* 0x000100080e00758d */ /* 0x000e640001820009 */
[----:B-1----:R-:W-:Y:S05]  /*8980*/  @!P1 BRA `(.L_x_616) ;  /* 0xfffffffc00f09947 */ /* 0x002fea000383ffff */
[----:B------:R-:W-:Y:S05]  /*8990*/  BSYNC.RECONVERGENT B3 ;  /* 0x0000000000037941 */ /* 0x000fea0003800200 */
.L_x_615:
        /* <DEDUP_REMOVED lines=8> */
.L_x_618:
[----:B------:R-:W1:Y:S02]  /*8a20*/  LDS R8, [R14+0x180] ;  /* 0x000180000e087984 */ /* 0x000e640000000800 */
[----:B-1----:R-:W-:-:S05]  /*8a30*/  FADD R9, R23, R8 ;  /* 0x0000000817097221 */ /* 0x002fca0000000000 */
[----:B------:R-:W1:Y:S02]  /*8a40*/  ATOMS.CAST.SPIN P1, [R14+0x180], R8, R9 ;  /* 0x000180080e00758d */ /* 0x000e640001820009 */
[----:B-1----:R-:W-:Y:S05]  /*8a50*/  @!P1 BRA `(.L_x_618) ;  /* 0xfffffffc00f09947 */ /* 0x002fea000383ffff */
[----:B------:R-:W-:Y:S05]  /*8a60*/  BSYNC.RECONVERGENT B3 ;  /* 0x0000000000037941 */ /* 0x000fea0003800200 */
.L_x_617:
        /* <DEDUP_REMOVED lines=8> */
.L_x_620:
[----:B------:R-:W1:Y:S02]  /*8af0*/  LDS R8, [R14+0x200] ;  /* 0x000200000e087984 */ /* 0x000e640000000800 */
[----:B-1----:R-:W-:-:S05]  /*8b00*/  FADD R9, R23, R8 ;  /* 0x0000000817097221 */ /* 0x002fca0000000000 */
[----:B------:R-:W1:Y:S02]  /*8b10*/  ATOMS.CAST.SPIN P1, [R14+0x200], R8, R9 ;  /* 0x000200080e00758d */ /* 0x000e640001820009 */
[----:B-1----:R-:W-:Y:S05]  /*8b20*/  @!P1 BRA `(.L_x_620) ;  /* 0xfffffffc00f09947 */ /* 0x002fea000383ffff */
[----:B------:R-:W-:Y:S05]  /*8b30*/  BSYNC.RECONVERGENT B3 ;  /* 0x0000000000037941 */ /* 0x000fea0003800200 */
.L_x_619:
        /* <DEDUP_REMOVED lines=8> */
.L_x_622:
[----:B------:R-:W1:Y:S02]  /*8bc0*/  LDS R8, [R14+0x280] ;  /* 0x000280000e087984 */ /* 0x000e640000000800 */
[----:B-1----:R-:W-:-:S05]  /*8bd0*/  FADD R9, R23, R8 ;  /* 0x0000000817097221 */ /* 0x002fca0000000000 */
[----:B------:R-:W1:Y:S02]  /*8be0*/  ATOMS.CAST.SPIN P1, [R14+0x280], R8, R9 ;  /* 0x000280080e00758d */ /* 0x000e640001820009 */
[----:B-1----:R-:W-:Y:S05]  /*8bf0*/  @!P1 BRA `(.L_x_622) ;  /* 0xfffffffc00f09947 */ /* 0x002fea000383ffff */
[----:B------:R-:W-:Y:S05]  /*8c00*/  BSYNC.RECONVERGENT B3 ;  /* 0x0000000000037941 */ /* 0x000fea0003800200 */
.L_x_621:
        /* <DEDUP_REMOVED lines=8> */
.L_x_624:
[----:B------:R-:W1:Y:S02]  /*8c90*/  LDS R8, [R14+0x300] ;  /* 0x000300000e087984 */ /* 0x000e640000000800 */
[----:B-1----:R-:W-:-:S05]  /*8ca0*/  FADD R9, R23, R8 ;  /* 0x0000000817097221 */ /* 0x002fca0000000000 */
[----:B------:R-:W1:Y:S02]  /*8cb0*/  ATOMS.CAST.SPIN P1, [R14+0x300], R8, R9 ;  /* 0x000300080e00758d */ /* 0x000e640001820009 */
[----:B-1----:R-:W-:Y:S05]  /*8cc0*/  @!P1 BRA `(.L_x_624) ;  /* 0xfffffffc00f09947 */ /* 0x002fea000383ffff */
[----:B------:R-:W-:Y:S05]  /*8cd0*/  BSYNC.RECONVERGENT B3 ;  /* 0x0000000000037941 */ /* 0x000fea0003800200 */
.L_x_623:
        /* <DEDUP_REMOVED lines=8> */
.L_x_626:
[----:B------:R-:W1:Y:S02]  /*8d60*/  LDS R8, [R14+0x380] ;  /* 0x000380000e087984 */ /* 0x000e640000000800 */
[----:B-1----:R-:W-:-:S05]  /*8d70*/  FADD R9, R15, R8 ;  /* 0x000000080f097221 */ /* 0x002fca0000000000 */
[----:B------:R-:W1:Y:S02]  /*8d80*/  ATOMS.CAST.SPIN P1, [R14+0x380], R8, R9 ;  /* 0x000380080e00758d */ /* 0x000e640001820009 */
[----:B-1----:R-:W-:Y:S05]  /*8d90*/  @!P1 BRA `(.L_x_626) ;  /* 0xfffffffc00f09947 */ /* 0x002fea000383ffff */
[----:B------:R-:W-:Y:S05]  /*8da0*/  BSYNC.RECONVERGENT B3 ;  /* 0x0000000000037941 */ /* 0x000fea0003800200 */
.L_x_625:
[----:B------:R-:W-:-:S07]  /*8db0*/  IADD3 R11, PT, PT, R11, 0x100, RZ ;  /* 0x000001000b0b7810 */ /* 0x000fce0007ffe0ff */
.L_x_610:
[----:B------:R-:W-:Y:S05]  /*8dc0*/  BSYNC.RECONVERGENT B1 ;  /* 0x0000000000017941 */ /* 0x000fea0003800200 */
.L_x_609:
[----:B------:R-:W-:-:S04]  /*8dd0*/  LOP3.LUT R8, R13, 0x7, RZ, 0xc0, !PT ;  /* 0x000000070d087812 */ /* 0x000fc800078ec0ff */
[----:B------:R-:W-:-:S13]  /*8de0*/  ISETP.NE.AND P1, PT, R8, RZ, PT ;  /* 0x000000ff0800720c */ /* 0x000fda0003f25270 */
[----:B------:R-:W-:Y:S05]  /*8df0*/  @!P1 BRA `(.L_x_573) ;  /* 0x0000000400ac9947 */ /* 0x000fea0003800000 */
[----:B------:R-:W-:Y:S01]  /*8e00*/  IADD3 R8, PT, PT, R8, -0x1, RZ ;  /* 0xffffffff08087810 */ /* 0x000fe20007ffe0ff */
[----:B------:R-:W-:Y:S03]  /*8e10*/  BSSY.RECONVERGENT B1, `(.L_x_627) ;  /* 0x000003b000017945 */ /* 0x000fe60003800200 */
[----:B------:R-:W-:-:S13]  /*8e20*/  ISETP.GE.U32.AND P1, PT, R8, 0x3, PT ;  /* 0x000000030800780c */ /* 0x000fda0003f26070 */
        /* <DEDUP_REMOVED lines=8> */
[----:B--2---:R-:W-:-:S05]  /*8eb0*/  IMAD R14, R10, UR10, R11 ;  /* 0x0000000a0a0e7c24 */ /* 0x004fca000f8e020b */
[----:B------:R-:W-:Y:S01]  /*8ec0*/  LEA R14, R14, UR20, 0x2 ;  /* 0x000000140e0e7c11 */ /* 0x000fe2000f8e10ff */
[----:B---3--:R-:W-:-:S04]  /*8ed0*/  FMUL R8, R8, R9 ;  /* 0x0000000908087220 */ /* 0x008fc80000400000 */
[----:B-1----:R-:W-:-:S07]  /*8ee0*/  FMUL R15, R8, R13 ;  /* 0x0000000d080f7220 */ /* 0x002fce0000400000 */
.L_x_630:
[----:B------:R-:W1:Y:S02]  /*8ef0*/  LDS R8, [R14] ;  /* 0x000000000e087984 */ /* 0x000e640000000800 */
[----:B-1----:R-:W-:-:S05]  /*8f00*/  FADD R9, R15, R8 ;  /* 0x000000080f097221 */ /* 0x002fca0000000000 */
[----:B------:R-:W1:Y:S02]  /*8f10*/  ATOMS.CAST.SPIN P1, [R14], R8, R9 ;  /* 0x000000080e00758d */ /* 0x000e640001820009 */
[----:B-1----:R-:W-:Y:S05]  /*8f20*/  @!P1 BRA `(.L_x_630) ;  /* 0xfffffffc00f09947 */ /* 0x002fea000383ffff */
[----:B------:R-:W-:Y:S05]  /*8f30*/  BSYNC.RECONVERGENT B3 ;  /* 0x0000000000037941 */ /* 0x000fea0003800200 */
.L_x_629:
        /* <DEDUP_REMOVED lines=8> */
.L_x_632:
[----:B------:R-:W1:Y:S02]  /*8fc0*/  LDS R8, [R14+0x80] ;  /* 0x000080000e087984 */ /* 0x000e640000000800 */
[----:B-1----:R-:W-:-:S05]  /*8fd0*/  FADD R9, R15, R8 ;  /* 0x000000080f097221 */ /* 0x002fca0000000000 */
[----:B------:R-:W1:Y:S02]  /*8fe0*/  ATOMS.CAST.SPIN P1, [R14+0x80], R8, R9 ;  /* 0x000080080e00758d */ /* 0x000e640001820009 */
[----:B-1----:R-:W-:Y:S05]  /*8ff0*/  @!P1 BRA `(.L_x_632) ;  /* 0xfffffffc00f09947 */ /* 0x002fea000383ffff */
[----:B------:R-:W-:Y:S05]  /*9000*/  BSYNC.RECONVERGENT B3 ;  /* 0x0000000000037941 */ /* 0x000fea0003800200 */
.L_x_631:
        /* <DEDUP_REMOVED lines=8> */
.L_x_634:
[----:B------:R-:W1:Y:S02]  /*9090*/  LDS R8, [R14+0x100] ;  /* 0x000100000e087984 */ /* 0x000e640000000800 */
[----:B-1----:R-:W-:-:S05]  /*90a0*/  FADD R9, R15, R8 ;  /* 0x000000080f097221 */ /* 0x002fca0000000000 */
[----:B------:R-:W1:Y:S02]  /*90b0*/  ATOMS.CAST.SPIN P1, [R14+0x100], R8, R9 ;  /* 0x000100080e00758d */ /* 0x000e640001820009 */
[----:B-1----:R-:W-:Y:S05]  /*90c0*/  @!P1 BRA `(.L_x_634) ;  /* 0xfffffffc00f09947 */ /* 0x002fea000383ffff */
[----:B------:R-:W-:Y:S05]  /*90d0*/  BSYNC.RECONVERGENT B3 ;  /* 0x0000000000037941 */ /* 0x000fea0003800200 */
.L_x_633:
        /* <DEDUP_REMOVED lines=8> */
.L_x_636:
[----:B------:R-:W1:Y:S02]  /*9160*/  LDS R8, [R14+0x180] ;  /* 0x000180000e087984 */ /* 0x000e640000000800 */
[----:B-1----:R-:W-:-:S05]  /*9170*/  FADD R9, R13, R8 ;  /* 0x000000080d097221 */ /* 0x002fca0000000000 */
[----:B------:R-:W1:Y:S02]  /*9180*/  ATOMS.CAST.SPIN P1, [R14+0x180], R8, R9 ;  /* 0x000180080e00758d */ /* 0x000e640001820009 */
[----:B-1----:R-:W-:Y:S05]  /*9190*/  @!P1 BRA `(.L_x_636) ;  /* 0xfffffffc00f09947 */ /* 0x002fea000383ffff */
[----:B------:R-:W-:Y:S05]  /*91a0*/  BSYNC.RECONVERGENT B3 ;  /* 0x0000000000037941 */ /* 0x000fea0003800200 */
.L_x_635:
[----:B------:R-:W-:-:S07]  /*91b0*/  IADD3 R11, PT, PT, R11, 0x80, RZ ;  /* 0x000000800b0b7810 */ /* 0x000fce0007ffe0ff */
.L_x_628:
[----:B------:R-:W-:Y:S05]  /*91c0*/  BSYNC.RECONVERGENT B1 ;  /* 0x0000000000017941 */ /* 0x000fea0003800200 */
.L_x_627:
[----:B------:R-:W-:-:S13]  /*91d0*/  ISETP.NE.AND P1, PT, R16, RZ, PT ;  /* 0x000000ff1000720c */ /* 0x000fda0003f25270 */
        /* <DEDUP_REMOVED lines=13> */
.L_x_638:
[----:B------:R-:W1:Y:S02]  /*92b0*/  LDS R8, [R14] ;  /* 0x000000000e087984 */ /* 0x000e640000000800 */
[----:B-1----:R-:W-:-:S05]  /*92c0*/  FADD R9, R15, R8 ;  /* 0x000000080f097221 */ /* 0x002fca0000000000 */
[----:B------:R-:W1:Y:S02]  /*92d0*/  ATOMS.CAST.SPIN P1, [R14], R8, R9 ;  /* 0x000000080e00758d */ /* 0x000e640001820009 */
[----:B-1----:R-:W-:Y:S05]  /*92e0*/  @!P1 BRA `(.L_x_638) ;  /* 0xfffffffc00f09947 */ /* 0x002fea000383ffff */
[----:B------:R-:W-:Y:S05]  /*92f0*/  BSYNC.RECONVERGENT B1 ;  /* 0x0000000000017941 */ /* 0x000fea0003800200 */
.L_x_637:
[----:B------:R-:W-:Y:S05]  /*9300*/  @!P2 BRA `(.L_x_573) ;  /* 0x000000000068a947 */ /* 0x000fea0003800000 */
[----:B------:R-:W-:-:S05]  /*9310*/  VIADD R8, R11, 0x20 ;  /* 0x000000200b087836 */ /* 0x000fca0000000000 */
        /* <DEDUP_REMOVED lines=8> */
.L_x_640:
[----:B------:R-:W1:Y:S02]  /*93a0*/  LDS R8, [R14+0x80] ;  /* 0x000080000e087984 */ /* 0x000e640000000800 */
[----:B-1----:R-:W-:-:S05]  /*93b0*/  FADD R9, R15, R8 ;  /* 0x000000080f097221 */ /* 0x002fca0000000000 */
[----:B------:R-:W1:Y:S02]  /*93c0*/  ATOMS.CAST.SPIN P1, [R14+0x80], R8, R9 ;  /* 0x000080080e00758d */ /* 0x000e640001820009 */
[----:B-1----:R-:W-:Y:S05]  /*93d0*/  @!P1 BRA `(.L_x_640) ;  /* 0xfffffffc00f09947 */ /* 0x002fea000383ffff */
[----:B------:R-:W-:Y:S05]  /*93e0*/  BSYNC.RECONVERGENT B1 ;  /* 0x0000000000017941 */ /* 0x000fea0003800200 */
.L_x_639:
[----:B------:R-:W-:Y:S05]  /*93f0*/  @!P2 BRA `(.L_x_573) ;  /* 0x00000000002ca947 */ /* 0x000fea0003800000 */
[----:B------:R-:W-:Y:S01]  /*9400*/  IADD3 R8, PT, PT, R11, 0x40, RZ ;  /* 0x000000400b087810 */ /* 0x000fe20007ffe0ff */
[----:B0-----:R-:W2:Y:S03]  /*9410*/  LDL R12, [R12] ;  /* 0x000000000c0c7983 */ /* 0x001ea60000100800 */
[----:B------:R-:W-:-:S05]  /*9420*/  SHF.R.U32.HI R8, RZ, 0x5, R8 ;  /* 0x00000005ff087819 */ /* 0x000fca0000011608 */
[----:B------:R-:W-:-:S05]  /*9430*/  IMAD R8, R8, 0x4, R5 ;  /* 0x0000000408087824 */ /* 0x000fca00078e0205 */
[----:B------:R-:W2:Y:S02]  /*9440*/  LDL R9, [R8] ;  /* 0x0000000008097983 */ /* 0x000ea40000100800 */
[----:B--2---:R-:W-:-:S04]  /*9450*/  FMUL R22, R12, R9 ;  /* 0x000000090c167220 */ /* 0x004fc80000400000 */
[----:B------:R-:W-:-:S07]  /*9460*/  FMUL R13, R22, R13 ;  /* 0x0000000d160d7220 */ /* 0x000fce0000400000 */
.L_x_641:
[----:B------:R-:W0:Y:S02]  /*9470*/  LDS R8, [R14+0x100] ;  /* 0x000100000e087984 */ /* 0x000e240000000800 */
[----:B0-----:R-:W-:-:S05]  /*9480*/  FADD R9, R13, R8 ;  /* 0x000000080d097221 */ /* 0x001fca0000000000 */
[----:B------:R-:W0:Y:S02]  /*9490*/  ATOMS.CAST.SPIN P1, [R14+0x100], R8, R9 ;  /* 0x000100080e00758d */ /* 0x000e240001820009 */
[----:B0-----:R-:W-:Y:S05]  /*94a0*/  @!P1 BRA `(.L_x_641) ;  /* 0xfffffffc00f09947 */ /* 0x001fea000383ffff */
.L_x_573:
[----:B------:R-:W-:Y:S05]  /*94b0*/  BSYNC.RECONVERGENT B0 ;  /* 0x0000000000007941 */ /* 0x000fea0003800200 */
.L_x_572:
[----:B------:R-:W-:-:S04]  /*94c0*/  IADD3 R10, PT, PT, R10, 0x1, RZ ;  /* 0x000000010a0a7810 */ /* 0x000fc80007ffe0ff */
[----:B------:R-:W-:-:S13]  /*94d0*/  ISETP.GE.AND P1, PT, R10, UR22, PT ;  /* 0x000000160a007c0c */ /* 0x000fda000bf26270 */
[----:B------:R-:W-:Y:S05]  /*94e0*/  @!P1 BRA `(.L_x_642) ;  /* 0xffffffe4001c9947 */ /* 0x000fea000383ffff */
.L_x_446:
[----:B------:R-:W-:Y:S05]  /*94f0*/  BSYNC B2 ;  /* 0x0000000000027941 */ /* 0x000fea0003800000 */
.L_x_445:
[----:B------:R-:W-:-:S04]  /*9500*/  IADD3 R7, PT, PT, R7, 0x1, RZ ;  /* 0x0000000107077810 */ /* 0x000fc80007ffe0ff */
[----:B------:R-:W-:-:S13]  /*9510*/  ISETP.NE.AND P0, PT, R7, 0x8, PT ;  /* 0x000000080700780c */ /* 0x000fda0003f05270 */
[----:B------:R-:W-:Y:S05]  /*9520*/  @P0 BRA `(.L_x_643) ;  /* 0xffffff90005c0947 */ /* 0x000fea000383ffff */
[----:B------:R-:W2:Y:S01]  /*9530*/  LDC R5, c[0x0][0x3c8] ;  /* 0x0000f200ff057b82 */ /* 0x000ea20000000800 */
[----:B------:R-:W3:Y:S01]  /*9540*/  S2R R7, SR_TID.X ;  /* 0x0000000000077919 */ /* 0x000ee20000002100 */
[----:B------:R-:W-:Y:S01]  /*9550*/  USHF.L.U32 UR10, UR4, 0x5, URZ ;  /* 0x00000005040a7899 */ /* 0x000fe200080006ff */
[----:B------:R-:W4:Y:S05]  /*9560*/  LDCU UR11, c[0x0][0x3cc] ;  /* 0x00007980ff0b77ac */ /* 0x000f2a0008000800 */
[----:B01----:R-:W-:-:S05]  /*9570*/  IMAD.U32 R8, RZ, RZ, UR10 ;  /* 0x0000000aff087e24 */ /* 0x003fca000f8e00ff */
        /* <DEDUP_REMOVED lines=8> */
[----:B------:R-:W0:Y:S01]  /*9600*/  LDC R26, c[0x0][0x3cc] ;  /* 0x0000f300ff1a7b82 */ /* 0x000e220000000800 */
[----:B------:R-:W-:-:S07]  /*9610*/  MOV R5, R7 ;  /* 0x0000000700057202 */ /* 0x000fce0000000f00 */
[----:B------:R-:W1:Y:S08]  /*9620*/  LDC.64 R8, c[0x0][0x3b8] ;  /* 0x0000ee00ff087b82 */ /* 0x000e700000000a00 */
[----:B------:R-:W2:Y:S01]  /*9630*/  LDC.64 R10, c[0x0][0x3c0] ;  /* 0x0000f000ff0a7b82 */ /* 0x000ea20000000a00 */
[----:B0-----:R-:W-:-:S07]  /*9640*/  IMAD R24, R26, UR4, RZ ;  /* 0x000000041a187c24 */ /* 0x001fce000f8e02ff */
.L_x_646:
        /* <DEDUP_REMOVED lines=12> */
.L_x_645:
[----:B------:R-:W-:Y:S05]  /*9710*/  BSYNC.RECONVERGENT B0 ;  /* 0x0000000000007941 */ /* 0x000fea0003800200 */
.L_x_644:
[----:B------:R-:W1:Y:S01]  /*9720*/  LDCU UR9, c[0x0][0x3c8] ;  /* 0x00007900ff0977ac */ /* 0x000e620008000800 */
[----:B------:R-:W-:Y:S02]  /*9730*/  UIADD3 UR4, UPT, UPT, UR4, 0x1, URZ ;  /* 0x0000000104047890 */ /* 0x000fe4000fffe0ff */
[----:B-1----:R-:W-:-:S04]  /*9740*/  UIADD3 UR9, UPT, UPT, UR9, 0x1f, URZ ;  /* 0x0000001f09097890 */ /* 0x002fc8000fffe0ff */
[----:B------:R-:W-:-:S04]  /*9750*/  USHF.R.U32.HI UR9, URZ, 0x5, UR9 ;  /* 0x00000005ff097899 */ /* 0x000fc80008011609 */
[----:B------:R-:W-:-:S09]  /*9760*/  UISETP.NE.AND UP0, UPT, UR4, UR9, UPT ;  /* 0x000000090400728c */ /* 0x000fd2000bf05270 */
[----:B------:R-:W-:Y:S05]  /*9770*/  BRA.U UP0, `(.L_x_647) ;  /* 0xffffff8d00007547 */ /* 0x000fea000b83ffff */
.L_x_440:
[----:B------:R-:W0:Y:S01]  /*9780*/  S2R R0, SR_TID.X ;  /* 0x0000000000007919 */ /* 0x000e220000002100 */
[----:B------:R-:W-:Y:S01]  /*9790*/  ISETP.GE.AND P3, PT, R20, UR5, PT ;  /* 0x0000000514007c0c */ /* 0x000fe2000bf66270 */
[----:B------:R-:W-:Y:S01]  /*97a0*/  BSSY.RECONVERGENT B0, `(.L_x_648) ;  /* 0x000001d000007945 */ /* 0x000fe20003800200 */
[----:B------:R-:W-:Y:S01]  /*97b0*/  ISETP.GE.AND P0, PT, R19, UR5, PT ;  /* 0x0000000513007c0c */ /* 0x000fe2000bf06270 */
[----:B------:R-:W1:Y:S01]  /*97c0*/  S2R R3, SR_CTAID.X ;  /* 0x0000000000037919 */ /* 0x000e620000002500 */
[----:B0-----:R-:W-:-:S04]  /*97d0*/  SHF.R.U32.HI R0, RZ, 0x2, R0 ;  /* 0x00000002ff007819 */ /* 0x001fc80000011600 */
[----:B------:R-:W-:-:S05]  /*97e0*/  LOP3.LUT R0, R0, 0xf8, RZ, 0xc0, !PT ;  /* 0x000000f800007812 */ /* 0x000fca00078ec0ff */
[----:B-1----:R-:W-:-:S04]  /*97f0*/  IMAD R6, R3, 0x20, R0 ;  /* 0x0000002003067824 */ /* 0x002fc800078e0200 */
[C---:B------:R-:W-:Y:S01]  /*9800*/  VIADD R0, R6.reuse, 0x3 ;  /* 0x0000000306007836 */ /* 0x040fe20000000000 */
[C---:B-----5:R-:W-:Y:S02]  /*9810*/  IADD3 R12, PT, PT, R6.reuse, 0x1, RZ ;  /* 0x00000001060c7810 */ /* 0x060fe40007ffe0ff */
[----:B------:R-:W-:Y:S02]  /*9820*/  IADD3 R8, PT, PT, R6, 0x2, RZ ;  /* 0x0000000206087810 */ /* 0x000fe40007ffe0ff */
[----:B------:R-:W-:Y:S02]  /*9830*/  ISETP.GE.AND P2, PT, R12, UR5, PT ;  /* 0x000000050c007c0c */ /* 0x000fe4000bf46270 */
[----:B------:R-:W-:Y:S01]  /*9840*/  ISETP.GE.AND P1, PT, R8, UR5, PT ;  /* 0x0000000508007c0c */ /* 0x000fe2000bf26270 */
[----:B------:R-:W-:-:S12]  /*9850*/  @P3 BRA `(.L_x_649) ;  /* 0x0000000000443947 */ /* 0x000fd80003800000 */
[----:B------:R-:W0:Y:S01]  /*9860*/  LDCU UR4, c[0x0][0x3cc] ;  /* 0x00007980ff0477ac */ /* 0x000e220008000800 */
[C---:B------:R-:W-:Y:S02]  /*9870*/  LOP3.LUT R2, R21.reuse, 0x20, RZ, 0xfc, !PT ;  /* 0x0000002015027812 */ /* 0x040fe400078efcff */
[----:B0-----:R-:W-:Y:S02]  /*9880*/  ISETP.GE.AND P5, PT, R21, UR4, PT ;  /* 0x0000000415007c0c */ /* 0x001fe4000bfa6270 */
[----:B------:R-:W-:-:S11]  /*9890*/  ISETP.GE.AND P3, PT, R2, UR4, PT ;  /* 0x0000000402007c0c */ /* 0x000fd6000bf66270 */
[----:B------:R-:W5:Y:S01]  /*98a0*/  @!P5 LDL R13, [R1+0x80] ;  /* 0x00008000010dd983 */ /* 0x000f620000100800 */
[----:B--234-:R-:W0:Y:S03]  /*98b0*/  @!P5 LDC.64 R4, c[0x0][0x3b0] ;  /* 0x0000ec00ff04db82 */ /* 0x01ce260000000a00 */
[----:B------:R-:W2:Y:S01]  /*98c0*/  @!P3 LDL R7, [R1+0x84] ;  /* 0x000084000107b983 */ /* 0x000ea20000100800 */
[----:B------:R-:W-:-:S04]  /*98d0*/  IMAD R20, R20, UR4, RZ ;  /* 0x0000000414147c24 */ /* 0x000fc8000f8e02ff */
[----:B------:R-:W1:Y:S01]  /*98e0*/  @!P3 LDC.64 R2, c[0x0][0x3b0] ;  /* 0x0000ec00ff02bb82 */ /* 0x000e620000000a00 */
[CC--:B------:R-:W-:Y:S02]  /*98f0*/  @!P3 IADD3 R10, P4, PT, R21.reuse, R20.reuse, RZ ;  /* 0x00000014150ab210 */ /* 0x0c0fe40007f9e0ff */
[----:B------:R-:W-:Y:S02]  /*9900*/  @!P5 IADD3 R9, PT, PT, R21, R20, RZ ;  /* 0x000000141509d210 */ /* 0x000fe40007ffe0ff */
[----:B------:R-:W-:-:S03]  /*9910*/  @!P3 IADD3.X R11, PT, PT, RZ, RZ, RZ, P4, !PT ;  /* 0x000000ffff0bb210 */ /* 0x000fc600027fe4ff */
[----:B0-----:R-:W-:Y:S01]  /*9920*/  @!P5 IMAD.WIDE.U32 R4, R9, 0x4, R4 ;  /* 0x000000040904d825 */ /* 0x001fe200078e0004 */
[----:B-1----:R-:W-:-:S04]  /*9930*/  @!P3 LEA R2, P4, R10, R2, 0x2 ;  /* 0x000000020a02b211 */ /* 0x002fc800078810ff */
[----:B------:R-:W-:Y:S01]  /*9940*/  @!P3 LEA.HI.X R3, R10, R3, R11, 0x2, P4 ;  /* 0x000000030a03b211 */ /* 0x000fe200020f140b */
[----:B-----5:R0:W-:Y:S04]  /*9950*/  @!P5 STG.E desc[UR12][R4.64], R13 ;  /* 0x0000000d0400d986 */ /* 0x0201e8000c10190c */
[----:B--2---:R0:W-:Y:S04]  /*9960*/  @!P3 STG.E desc[UR12][R2.64+0x80], R7 ;  /* 0x000080070200b986 */ /* 0x0041e8000c10190c */
.L_x_649:
[----:B------:R-:W-:Y:S05]  /*9970*/  BSYNC.RECONVERGENT B0 ;  /* 0x0000000000007941 */ /* 0x000fea0003800200 */
.L_x_648:
[----:B------:R-:W-:Y:S04]  /*9980*/  BSSY.RECONVERGENT B0, `(.L_x_650) ;  /* 0x0000013000007945 */ /* 0x000fe80003800200 */
[----:B------:R-:W-:Y:S05]  /*9990*/  @P2 BRA `(.L_x_651) ;  /* 0x0000000000442947 */ /* 0x000fea0003800000 */
[----:B------:R-:W1:Y:S01]  /*99a0*/  LDCU UR4, c[0x0][0x3cc] ;  /* 0x00007980ff0477ac */ /* 0x000e620008000800 */
[C---:B0-----:R-:W-:Y:S02]  /*99b0*/  LOP3.LUT R2, R21.reuse, 0x20, RZ, 0xfc, !PT ;  /* 0x0000002015027812 */ /* 0x041fe400078efcff */
[----:B-1----:R-:W-:Y:S02]  /*99c0*/  ISETP.GE.AND P3, PT, R21, UR4, PT ;  /* 0x0000000415007c0c */ /* 0x002fe4000bf66270 */
[----:B------:R-:W-:-:S11]  /*99d0*/  ISETP.GE.AND P4, PT, R2, UR4, PT ;  /* 0x0000000402007c0c */ /* 0x000fd6000bf86270 */
[----:B------:R-:W5:Y:S01]  /*99e0*/  @!P3 LDL R13, [R1+0x88] ;  /* 0x00008800010db983 */ /* 0x000f620000100800 */
[----:B--234-:R-:W0:Y:S03]  /*99f0*/  @!P3 LDC.64 R4, c[0x0][0x3b0] ;  /* 0x0000ec00ff04bb82 */ /* 0x01ce260000000a00 */
[----:B------:R-:W2:Y:S01]  /*9a00*/  @!P4 LDL R7, [R1+0x8c] ;  /* 0x00008c000107c983 */ /* 0x000ea20000100800 */
[----:B------:R-:W-:-:S04]  /*9a10*/  IMAD R10, R12, UR4, RZ ;  /* 0x000000040c0a7c24 */ /* 0x000fc8000f8e02ff */
[----:B------:R-:W1:Y:S01]  /*9a20*/  @!P4 LDC.64 R2, c[0x0][0x3b0] ;  /* 0x0000ec00ff02cb82 */ /* 0x000e620000000a00 */
[C---:B------:R-:W-:Y:S01]  /*9a30*/  @!P4 IADD3 R11, P2, PT, R21.reuse, R10, RZ ;  /* 0x0000000a150bc210 */ /* 0x040fe20007f5e0ff */
[----:B------:R-:W-:-:S03]  /*9a40*/  @!P3 IMAD.IADD R9, R21, 0x1, R10 ;  /* 0x000000011509b824 */ /* 0x000fc600078e020a */
[----:B------:R-:W-:Y:S01]  /*9a50*/  @!P4 IADD3.X R10, PT, PT, RZ, RZ, RZ, P2, !PT ;  /* 0x000000ffff0ac210 */ /* 0x000fe200017fe4ff */
[----:B0-----:R-:W-:Y:S01]  /*9a60*/  @!P3 IMAD.WIDE.U32 R4, R9, 0x4, R4 ;  /* 0x000000040904b825 */ /* 0x001fe200078e0004 */
[----:B-1----:R-:W-:-:S04]  /*9a70*/  @!P4 LEA R2, P2, R11, R2, 0x2 ;  /* 0x000000020b02c211 */ /* 0x002fc800078410ff */
[----:B------:R-:W-:Y:S01]  /*9a80*/  @!P4 LEA.HI.X R3, R11, R3, R10, 0x2, P2 ;  /* 0x000000030b03c211 */ /* 0x000fe200010f140a */
[----:B-----5:R1:W-:Y:S04]  /*9a90*/  @!P3 STG.E desc[UR12][R4.64], R13 ;  /* 0x0000000d0400b986 */ /* 0x0203e8000c10190c */
[----:B--2---:R1:W-:Y:S04]  /*9aa0*/  @!P4 STG.E desc[UR12][R2.64+0x80], R7 ;  /* 0x000080070200c986 */ /* 0x0043e8000c10190c */
.L_x_651:
[----:B------:R-:W-:Y:S05]  /*9ab0*/  BSYNC.RECONVERGENT B0 ;  /* 0x0000000000007941 */ /* 0x000fea0003800200 */
.L_x_650:
[----:B------:R-:W-:Y:S04]  /*9ac0*/  BSSY.RECONVERGENT B0, `(.L_x_652) ;  /* 0x0000013000007945 */ /* 0x000fe80003800200 */
[----:B------:R-:W-:Y:S05]  /*9ad0*/  @P1 BRA `(.L_x_653) ;  /* 0x0000000000441947 */ /* 0x000fea0003800000 */
[----:B------:R-:W5:Y:S01]  /*9ae0*/  LDCU UR4, c[0x0][0x3cc] ;  /* 0x00007980ff0477ac */ /* 0x000f620008000800 */
[C---:B01----:R-:W-:Y:S02]  /*9af0*/  LOP3.LUT R2, R21.reuse, 0x20, RZ, 0xfc, !PT ;  /* 0x0000002015027812 */ /* 0x043fe400078efcff */
[----:B-----5:R-:W-:Y:S02]  /*9b00*/  ISETP.GE.AND P2, PT, R21, UR4, PT ;  /* 0x0000000415007c0c */ /* 0x020fe4000bf46270 */
[----:B------:R-:W-:-:S11]  /*9b10*/  ISETP.GE.AND P3, PT, R2, UR4, PT ;  /* 0x0000000402007c0c */ /* 0x000fd6000bf66270 */
[----:B------:R-:W5:Y:S01]  /*9b20*/  @!P2 LDL R13, [R1+0x90] ;  /* 0x00009000010da983 */ /* 0x000f620000100800 */
[----:B------:R-:W0:Y:S03]  /*9b30*/  @!P2 LDC.64 R10, c[0x0][0x3b0] ;  /* 0x0000ec00ff0aab82 */ /* 0x000e260000000a00 */
[----:B------:R-:W5:Y:S01]  /*9b40*/  @!P3 LDL R7, [R1+0x94] ;  /* 0x000094000107b983 */ /* 0x000f620000100800 */
[----:B------:R-:W-:-:S04]  /*9b50*/  IMAD R8, R8, UR4, RZ ;  /* 0x0000000408087c24 */ /* 0x000fc8000f8e02ff */
[----:B------:R-:W1:Y:S01]  /*9b60*/  @!P3 LDC.64 R2, c[0x0][0x3b0] ;  /* 0x0000ec00ff02bb82 */ /* 0x000e620000000a00 */
[CC--:B------:R-:W-:Y:S02]  /*9b70*/  @!P3 IADD3 R9, P1, PT, R21.reuse, R8.reuse, RZ ;  /* 0x000000081509b210 */ /* 0x0c0fe40007f3e0ff */
[----:B--234-:R-:W-:-:S03]  /*9b80*/  @!P2 IADD3 R4, PT, PT, R21, R8, RZ ;  /* 0x000000081504a210 */ /* 0x01cfc60007ffe0ff */
[----:B------:R-:W-:Y:S02]  /*9b90*/  @!P3 IMAD.X R8, RZ, RZ, RZ, P1 ;  /* 0x000000ffff08b224 */ /* 0x000fe400008e06ff */
[----:B0-----:R-:W-:Y:S01]  /*9ba0*/  @!P2 IMAD.WIDE.U32 R4, R4, 0x4, R10 ;  /* 0x000000040404a825 */ /* 0x001fe200078e000a */
[----:B-1----:R-:W-:-:S04]  /*9bb0*/  @!P3 LEA R2, P1, R9, R2, 0x2 ;  /* 0x000000020902b211 */ /* 0x002fc800078210ff */
[----:B------:R-:W-:Y:S01]  /*9bc0*/  @!P3 LEA.HI.X R3, R9, R3, R8, 0x2, P1 ;  /* 0x000000030903b211 */ /* 0x000fe200008f1408 */
[----:B-----5:R0:W-:Y:S04]  /*9bd0*/  @!P2 STG.E desc[UR12][R4.64], R13 ;  /* 0x0000000d0400a986 */ /* 0x0201e8000c10190c */
[----:B------:R0:W-:Y:S04]  /*9be0*/  @!P3 STG.E desc[UR12][R2.64+0x80], R7 ;  /* 0x000080070200b986 */ /* 0x0001e8000c10190c */
.L_x_653:
[----:B------:R-:W-:Y:S05]  /*9bf0*/  BSYNC.RECONVERGENT B0 ;  /* 0x0000000000007941 */ /* 0x000fea0003800200 */
.L_x_652:
[----:B------:R-:W-:Y:S01]  /*9c00*/  ISETP.GE.AND P4, PT, R0, UR5, PT ;  /* 0x0000000500007c0c */ /* 0x000fe2000bf86270 */
[C---:B------:R-:W-:Y:S01]  /*9c10*/  VIADD R8, R6.reuse, 0x6 ;  /* 0x0000000606087836 */ /* 0x040fe20000000000 */
[C---:B------:R-:W-:Y:S01]  /*9c20*/  IADD3 R14, PT, PT, R6.reuse, 0x4, RZ ;  /* 0x00000004060e7810 */ /* 0x040fe20007ffe0ff */
[----:B------:R-:W-:Y:S01]  /*9c30*/  BSSY.RECONVERGENT B0, `(.L_x_654) ;  /* 0x0000017000007945 */ /* 0x000fe20003800200 */
[----:B------:R-:W-:Y:S02]  /*9c40*/  IADD3 R10, PT, PT, R6, 0x5, RZ ;  /* 0x00000005060a7810 */ /* 0x000fe40007ffe0ff */
[----:B------:R-:W-:Y:S02]  /*9c50*/  ISETP.GE.AND P3, PT, R14, UR5, PT ;  /* 0x000000050e007c0c */ /* 0x000fe4000bf66270 */
[----:B------:R-:W-:Y:S02]  /*9c60*/  ISETP.GE.AND P1, PT, R10, UR5, PT ;  /* 0x000000050a007c0c */ /* 0x000fe4000bf26270 */
[----:B------:R-:W-:-:S03]  /*9c70*/  ISETP.GE.AND P2, PT, R8, UR5, PT ;  /* 0x0000000508007c0c */ /* 0x000fc6000bf46270 */
[----:B------:R-:W-:Y:S10]  /*9c80*/  @P4 BRA `(.L_x_655) ;  /* 0x0000000000444947 */ /* 0x000ff40003800000 */
[----:B------:R-:W5:Y:S01]  /*9c90*/  LDCU UR4, c[0x0][0x3cc] ;  /* 0x00007980ff0477ac */ /* 0x000f620008000800 */
[C---:B01----:R-:W-:Y:S02]  /*9ca0*/  LOP3.LUT R2, R21.reuse, 0x20, RZ, 0xfc, !PT ;  /* 0x0000002015027812 */ /* 0x043fe400078efcff */
[----:B-----5:R-:W-:Y:S02]  /*9cb0*/  ISETP.GE.AND P5, PT, R21, UR4, PT ;  /* 0x0000000415007c0c */ /* 0x020fe4000bfa6270 */
        /* <DEDUP_REMOVED lines=14> */
.L_x_655:
[----:B------:R-:W-:Y:S05]  /*9da0*/  BSYNC.RECONVERGENT B0 ;  /* 0x0000000000007941 */ /* 0x000fea0003800200 */
.L_x_654:
[----:B------:R-:W-:Y:S04]  /*9db0*/  BSSY.RECONVERGENT B0, `(.L_x_656) ;  /* 0x0000013000007945 */ /* 0x000fe80003800200 */
[----:B------:R-:W-:Y:S05]  /*9dc0*/  @P3 BRA `(.L_x_657) ;  /* 0x0000000000443947 */ /* 0x000fea0003800000 */
[----:B------:R-:W5:Y:S01]  /*9dd0*/  LDCU UR4, c[0x0][0x3cc] ;  /* 0x00007980ff0477ac */ /* 0x000f620008000800 */
[C---:B------:R-:W-:Y:S02]  /*9de0*/  LOP3.LUT R0, R21.reuse, 0x20, RZ, 0xfc, !PT ;  /* 0x0000002015007812 */ /* 0x040fe400078efcff */
[----:B-----5:R-:W-:Y:S02]  /*9df0*/  ISETP.GE.AND P4, PT, R21, UR4, PT ;  /* 0x0000000415007c0c */ /* 0x020fe4000bf86270 */
[----:B------:R-:W-:-:S11]  /*9e00*/  ISETP.GE.AND P5, PT, R0, UR4, PT ;  /* 0x0000000400007c0c */ /* 0x000fd6000bfa6270 */
[----:B------:R-:W5:Y:S01]  /*9e10*/  @!P4 LDL R9, [R1+0xa0] ;  /* 0x0000a0000109c983 */ /* 0x000f620000100800 */
[----:B01----:R-:W0:Y:S03]  /*9e20*/  @!P4 LDC.64 R12, c[0x0][0x3b0] ;  /* 0x0000ec00ff0ccb82 */ /* 0x003e260000000a00 */
[----:B------:R-:W5:Y:S01]  /*9e30*/  @!P5 LDL R7, [R1+0xa4] ;  /* 0x0000a4000107d983 */ /* 0x000f620000100800 */
[----:B------:R-:W-:-:S04]  /*9e40*/  IMAD R0, R14, UR4, RZ ;  /* 0x000000040e007c24 */ /* 0x000fc8000f8e02ff */
[----:B------:R-:W1:Y:S01]  /*9e50*/  @!P5 LDC.64 R2, c[0x0][0x3b0] ;  /* 0x0000ec00ff02db82 */ /* 0x000e620000000a00 */
[C---:B------:R-:W-:Y:S01]  /*9e60*/  @!P5 IADD3 R6, P3, PT, R21.reuse, R0, RZ ;  /* 0x000000001506d210 */ /* 0x040fe20007f7e0ff */
[----:B--234-:R-:W-:-:S03]  /*9e70*/  @!P4 IMAD.IADD R4, R21, 0x1, R0 ;  /* 0x000000011504c824 */ /* 0x01cfc600078e0200 */
[----:B------:R-:W-:Y:S01]  /*9e80*/  @!P5 IADD3.X R0, PT, PT, RZ, RZ, RZ, P3, !PT ;  /* 0x000000ffff00d210 */ /* 0x000fe20001ffe4ff */
[----:B0-----:R-:W-:Y:S01]  /*9e90*/  @!P4 IMAD.WIDE.U32 R4, R4, 0x4, R12 ;  /* 0x000000040404c825 */ /* 0x001fe200078e000c */
[----:B-1----:R-:W-:-:S04]  /*9ea0*/  @!P5 LEA R2, P3, R6, R2, 0x2 ;  /* 0x000000020602d211 */ /* 0x002fc800078610ff */
[----:B------:R-:W-:Y:S01]  /*9eb0*/  @!P5 LEA.HI.X R3, R6, R3, R0, 0x2, P3 ;  /* 0x000000030603d211 */ /* 0x000fe200018f1400 */
[----:B-----5:R0:W-:Y:S04]  /*9ec0*/  @!P4 STG.E desc[UR12][R4.64], R9 ;  /* 0x000000090400c986 */ /* 0x0201e8000c10190c */
[----:B------:R0:W-:Y:S04]  /*9ed0*/  @!P5 STG.E desc[UR12][R2.64+0x80], R7 ;  /* 0x000080070200d986 */ /* 0x0001e8000c10190c */
.L_x_657:
[----:B------:R-:W-:Y:S05]  /*9ee0*/  BSYNC.RECONVERGENT B0 ;  /* 0x0000000000007941 */ /* 0x000fea0003800200 */
.L_x_656:
[----:B------:R-:W-:Y:S04]  /*9ef0*/  BSSY.RECONVERGENT B0, `(.L_x_658) ;  /* 0x0000013000007945 */ /* 0x000fe80003800200 */
[----:B------:R-:W-:Y:S05]  /*9f00*/  @P1 BRA `(.L_x_659) ;  /* 0x0000000000441947 */ /* 0x000fea0003800000 */
[----:B------:R-:W5:Y:S01]  /*9f10*/  LDCU UR4, c[0x0][0x3cc] ;  /* 0x00007980ff0477ac */ /* 0x000f620008000800 */
[C---:B------:R-:W-:Y:S02]  /*9f20*/  LOP3.LUT R0, R21.reuse, 0x20, RZ, 0xfc, !PT ;  /* 0x0000002015007812 */ /* 0x040fe400078efcff */
[----:B-----5:R-:W-:Y:S02]  /*9f30*/  ISETP.GE.AND P3, PT, R21, UR4, PT ;  /* 0x0000000415007c0c */ /* 0x020fe4000bf66270 */
[----:B------:R-:W-:-:S11]  /*9f40*/  ISETP.GE.AND P4, PT, R0, UR4, PT ;  /* 0x0000000400007c0c */ /* 0x000fd6000bf86270 */
[----:B0-----:R-:W5:Y:S01]  /*9f50*/  @!P3 LDL R9, [R1+0xa8] ;  /* 0x0000a8000109b983 */ /* 0x001f620000100800 */
[----:B-1----:R-:W0:Y:S03]  /*9f60*/  @!P3 LDC.64 R12, c[0x0][0x3b0] ;  /* 0x0000ec00ff0cbb82 */ /* 0x002e260000000a00 */
[----:B------:R-:W5:Y:S01]  /*9f70*/  @!P4 LDL R7, [R1+0xac] ;  /* 0x0000ac000107c983 */ /* 0x000f620000100800 */
[----:B------:R-:W-:-:S04]  /*9f80*/  IMAD R10, R10, UR4, RZ ;  /* 0x000000040a0a7c24 */ /* 0x000fc8000f8e02ff */
[----:B------:R-:W2:Y:S01]  /*9f90*/  @!P4 LDC.64 R14, c[0x0][0x3b0] ;  /* 0x0000ec00ff0ecb82 */ /* 0x000ea20000000a00 */
[CC--:B------:R-:W-:Y:S02]  /*9fa0*/  @!P4 IADD3 R0, P1, PT, R21.reuse, R10.reuse, RZ ;  /* 0x0000000a1500c210 */ /* 0x0c0fe40007f3e0ff */
[----:B------:R-:W-:-:S03]  /*9fb0*/  @!P3 IADD3 R2, PT, PT, R21, R10, RZ ;  /* 0x0000000a1502b210 */ /* 0x000fc60007ffe0ff */
[----:B------:R-:W-:Y:S02]  /*9fc0*/  @!P4 IMAD.X R5, RZ, RZ, RZ, P1 ;  /* 0x000000ffff05c224 */ /* 0x000fe400008e06ff */
[----:B0-----:R-:W-:Y:S01]  /*9fd0*/  @!P3 IMAD.WIDE.U32 R2, R2, 0x4, R12 ;  /* 0x000000040202b825 */ /* 0x001fe200078e000c */
[----:B--234-:R-:W-:-:S04]  /*9fe0*/  @!P4 LEA R4, P1, R0, R14, 0x2 ;  /* 0x0000000e0004c211 */ /* 0x01cfc800078210ff */
[----:B------:R-:W-:Y:S01]  /*9ff0*/  @!P4 LEA.HI.X R5, R0, R15, R5, 0x2, P1 ;  /* 0x0000000f0005c211 */ /* 0x000fe200008f1405 */
[----:B-----5:R0:W-:Y:S04]  /*a000*/  @!P3 STG.E desc[UR12][R2.64], R9 ;  /* 0x000000090200b986 */ /* 0x0201e8000c10190c */
[----:B------:R0:W-:Y:S04]  /*a010*/  @!P4 STG.E desc[UR12][R4.64+0x80], R7 ;  /* 0x000080070400c986 */ /* 0x0001e8000c10190c */
.L_x_659:
[----:B------:R-:W-:Y:S05]  /*a020*/  BSYNC.RECONVERGENT B0 ;  /* 0x0000000000007941 */ /* 0x000fea0003800200 */
.L_x_658:
[----:B------:R-:W-:Y:S04]  /*a030*/  BSSY.RECONVERGENT B0, `(.L_x_660) ;  /* 0x0000013000007945 */ /* 0x000fe80003800200 */
[----:B------:R-:W-:Y:S05]  /*a040*/  @P2 BRA `(.L_x_661) ;  /* 0x0000000000442947 */ /* 0x000fea0003800000 */
[----:B------:R-:W5:Y:S01]  /*a050*/  LDCU UR4, c[0x0][0x3cc] ;  /* 0x00007980ff0477ac */ /* 0x000f620008000800 */
[C---:B------:R-:W-:Y:S02]  /*a060*/  LOP3.LUT R0, R21.reuse, 0x20, RZ, 0xfc, !PT ;  /* 0x0000002015007812 */ /* 0x040fe400078efcff */
[----:B-----5:R-:W-:Y:S02]  /*a070*/  ISETP.GE.AND P2, PT, R21, UR4, PT ;  /* 0x0000000415007c0c */ /* 0x020fe4000bf46270 */
[----:B------:R-:W-:-:S11]  /*a080*/  ISETP.GE.AND P3, PT, R0, UR4, PT ;  /* 0x0000000400007c0c */ /* 0x000fd6000bf66270 */
[----:B0-----:R-:W5:Y:S01]  /*a090*/  @!P2 LDL R9, [R1+0xb0] ;  /* 0x0000b0000109a983 */ /* 0x001f620000100800 */
[----:B------:R-:W0:Y:S03]  /*a0a0*/  @!P2 LDC.64 R10, c[0x0][0x3b0] ;  /* 0x0000ec00ff0aab82 */ /* 0x000e260000000a00 */
[----:B-1----:R-:W5:Y:S01]  /*a0b0*/  @!P3 LDL R7, [R1+0xb4] ;  /* 0x0000b4000107b983 */ /* 0x002f620000100800 */
[----:B------:R-:W-:-:S04]  /*a0c0*/  IMAD R8, R8, UR4, RZ ;  /* 0x0000000408087c24 */ /* 0x000fc8000f8e02ff */
[----:B------:R-:W2:Y:S01]  /*a0d0*/  @!P3 LDC.64 R12, c[0x0][0x3b0] ;  /* 0x0000ec00ff0cbb82 */ /* 0x000ea20000000a00 */
[CC--:B------:R-:W-:Y:S02]  /*a0e0*/  @!P3 IADD3 R0, P1, PT, R21.reuse, R8.reuse, RZ ;  /* 0x000000081500b210 */ /* 0x0c0fe40007f3e0ff */
[----:B------:R-:W-:Y:S02]  /*a0f0*/  @!P2 IADD3 R2, PT, PT, R21, R8, RZ ;  /* 0x000000081502a210 */ /* 0x000fe40007ffe0ff */
[----:B------:R-:W-:-:S03]  /*a100*/  @!P3 IADD3.X R5, PT, PT, RZ, RZ, RZ, P1, !PT ;  /* 0x000000ffff05b210 */ /* 0x000fc60000ffe4ff */
[----:B0-----:R-:W-:Y:S01]  /*a110*/  @!P2 IMAD.WIDE.U32 R2, R2, 0x4, R10 ;  /* 0x000000040202a825 */ /* 0x001fe200078e000a */
[----:B--234-:R-:W-:-:S04]  /*a120*/  @!P3 LEA R4, P1, R0, R12, 0x2 ;  /* 0x0000000c0004b211 */ /* 0x01cfc800078210ff */
[----:B------:R-:W-:Y:S01]  /*a130*/  @!P3 LEA.HI.X R5, R0, R13, R5, 0x2, P1 ;  /* 0x0000000d0005b211 */ /* 0x000fe200008f1405 */
[----:B-----5:R0:W-:Y:S04]  /*a140*/  @!P2 STG.E desc[UR12][R2.64], R9 ;  /* 0x000000090200a986 */ /* 0x0201e8000c10190c */
[----:B------:R0:W-:Y:S04]  /*a150*/  @!P3 STG.E desc[UR12][R4.64+0x80], R7 ;  /* 0x000080070400b986 */ /* 0x0001e8000c10190c */
.L_x_661:
[----:B------:R-:W-:Y:S05]  /*a160*/  BSYNC.RECONVERGENT B0 ;  /* 0x0000000000007941 */ /* 0x000fea0003800200 */
.L_x_660:
[----:B------:R-:W-:Y:S05]  /*a170*/  @P0 EXIT ;  /* 0x000000000000094d */ /* 0x000fea0003800000 */
[----:B------:R-:W5:Y:S01]  /*a180*/  LDCU UR4, c[0x0][0x3cc] ;  /* 0x00007980ff0477ac */ /* 0x000f620008000800 */
[C---:B------:R-:W-:Y:S01]  /*a190*/  LOP3.LUT R0, R21.reuse, 0x20, RZ, 0xfc, !PT ;  /* 0x0000002015007812 */ /* 0x040fe200078efcff */
[----:B------:R-:W-:Y:S01]  /*a1a0*/  BSSY.RECONVERGENT B0, `(.L_x_662) ;  /* 0x000000a000007945 */ /* 0x000fe20003800200 */
[----:B-----5:R-:W-:Y:S02]  /*a1b0*/  ISETP.GE.AND P0, PT, R21, UR4, PT ;  /* 0x0000000415007c0c */ /* 0x020fe4000bf06270 */
[----:B------:R-:W-:Y:S01]  /*a1c0*/  ISETP.GE.AND P1, PT, R0, UR4, PT ;  /* 0x0000000400007c0c */ /* 0x000fe2000bf26270 */
[----:B------:R-:W-:-:S10]  /*a1d0*/  IMAD R0, R19, UR4, RZ ;  /* 0x0000000413007c24 */ /* 0x000fd4000f8e02ff */
[----:B------:R-:W-:Y:S05]  /*a1e0*/  @P0 BRA `(.L_x_663) ;  /* 0x0000000000140947 */ /* 0x000fea0003800000 */
[----:B01----:R-:W5:Y:S01]  /*a1f0*/  LDL R7, [R1+0xb8] ;  /* 0x0000b80001077983 */ /* 0x003f620000100800 */
[----:B--234-:R-:W0:Y:S01]  /*a200*/  LDC.64 R4, c[0x0][0x3b0] ;  /* 0x0000ec00ff047b82 */ /* 0x01ce220000000a00 */
[----:B------:R-:W-:-:S04]  /*a210*/  IMAD.IADD R2, R21, 0x1, R0 ;  /* 0x0000000115027824 */ /* 0x000fc800078e0200 */
[----:B0-----:R-:W-:-:S05]  /*a220*/  IMAD.WIDE.U32 R2, R2, 0x4, R4 ;  /* 0x0000000402027825 */ /* 0x001fca00078e0004 */
[----:B-----5:R0:W-:Y:S02]  /*a230*/  STG.E desc[UR12][R2.64], R7 ;  /* 0x0000000702007986 */ /* 0x0201e4000c10190c */
.L_x_663:
[----:B------:R-:W-:Y:S05]  /*a240*/  BSYNC.RECONVERGENT B0 ;  /* 0x0000000000007941 */ /* 0x000fea0003800200 */
.L_x_662:
[----:B------:R-:W-:Y:S05]  /*a250*/  @P1 EXIT ;  /* 0x000000000000194d */ /* 0x000fea0003800000 */
[----:B01----:R-:W5:Y:S01]  /*a260*/  LDL R5, [R1+0xbc] ;  /* 0x0000bc0001057983 */ /* 0x003f620000100800 */
[----:B------:R-:W0:Y:S01]  /*a270*/  LDCU.64 UR4, c[0x0][0x3b0] ;  /* 0x00007600ff0477ac */ /* 0x000e220008000a00 */
[----:B------:R-:W-:-:S04]  /*a280*/  IADD3 R21, P0, PT, R21, R0, RZ ;  /* 0x0000000015157210 */ /* 0x000fc80007f1e0ff */
[----:B------:R-:W-:Y:S02]  /*a290*/  IADD3.X R0, PT, PT, RZ, RZ, RZ, P0, !PT ;  /* 0x000000ffff007210 */ /* 0x000fe400007fe4ff */
[----:B0-----:R-:W-:-:S04]  /*a2a0*/  LEA R2, P0, R21, UR4, 0x2 ;  /* 0x0000000415027c11 */ /* 0x001fc8000f8010ff */
[----:B------:R-:W-:-:S05]  /*a2b0*/  LEA.HI.X R3, R21, UR5, R0, 0x2, P0 ;  /* 0x0000000515037c11 */ /* 0x000fca00080f1400 */
[----:B-----5:R-:W-:Y:S01]  /*a2c0*/  STG.E desc[UR12][R2.64+0x80], R5 ;  /* 0x0000800502007986 */ /* 0x020fe2000c10190c */
[----:B------:R-:W-:Y:S05]  /*a2d0*/  EXIT ;  /* 0x000000000000794d */ /* 0x000fea0003800000 */
.L_x_405:
[----:B------:R-:W-:Y:S01]  /*a2e0*/  HFMA2 R12, -RZ, RZ, 0, 1.847743988037109375e-06 ;  /* 0x0000001fff0c7431 */ /* 0x000fe200000001ff */
[----:B------:R-:W-:Y:S01]  /*a2f0*/  MOV R24, R3 ;  /* 0x0000000300187202 */ /* 0x000fe20000000f00 */
[----:B------:R-:W-:Y:S01]  /*a300*/  IMAD.MOV.U32 R13, RZ, RZ, 0x10 ;  /* 0x00000010ff0d7424 */ /* 0x000fe200078e00ff */
[----:B------:R-:W-:-:S07]  /*a310*/  MOV R11, 0xffffffff ;  /* 0xffffffff000b7802 */ /* 0x000fce0000000f00 */
[----:B0-----:R-:W-:Y:S05]  /*a320*/  WARPSYNC.COLLECTIVE R11, `(.L_x_664) ;  /* 0x000000000b087348 */ /* 0x001fea0003c00000 */
[----:B------:R1:W2:Y:S02]  /*a330*/  SHFL.BFLY P1, R14, R24, R13, R12 ;  /* 0x0c00000d180e7389 */ /* 0x0002a4000002000c */
[----:B012---:R-:W-:Y:S05]  /*a340*/  ENDCOLLECTIVE ;  /* 0x000000000000791b */ /* 0x007fea0003800000 */
.L_x_664:
[----:B------:R-:W-:Y:S02]  /*a350*/  HFMA2 R13, -RZ, RZ, 0, 4.76837158203125e-07 ;  /* 0x00000008ff0d7431 */ /* 0x000fe400000001ff */
[----:B------:R-:W-:-:S04]  /*a360*/  FADD R4, R14, R3 ;  /* 0x000000030e047221 */ /* 0x000fc80000000000 */
[----:B------:R-:W-:-:S07]  /*a370*/  IMAD.MOV.U32 R24, RZ, RZ, R4 ;  /* 0x000000ffff187224 */ /* 0x000fce00078e0004 */
[----:B------:R-:W-:Y:S05]  /*a380*/  WARPSYNC.COLLECTIVE R11, `(.L_x_665) ;  /* 0x000000000b087348 */ /* 0x000fea0003c00000 */
[----:B------:R0:W1:Y:S02]  /*a390*/  SHFL.BFLY P1, R14, R24, R13, R12 ;  /* 0x0c00000d180e7389 */ /* 0x000064000002000c */
[----:B01----:R-:W-:Y:S05]  /*a3a0*/  ENDCOLLECTIVE ;  /* 0x000000000000791b */ /* 0x003fea0003800000 */
.L_x_665:
[----:B------:R-:W-:Y:S02]  /*a3b0*/  IMAD.MOV.U32 R13, RZ, RZ, 0x4 ;  /* 0x00000004ff0d7424 */ /* 0x000fe400078e00ff */
[----:B------:R-:W-:-:S05]  /*a3c0*/  FADD R5, R4, R14 ;  /* 0x0000000e04057221 */ /* 0x000fca0000000000 */
[----:B------:R-:W-:-:S07]  /*a3d0*/  MOV R24, R5 ;  /* 0x0000000500187202 */ /* 0x000fce0000000f00 */
[----:B------:R-:W-:Y:S05]  /*a3e0*/  WARPSYNC.COLLECTIVE R11, `(.L_x_666) ;  /* 0x000000000b087348 */ /* 0x000fea0003c00000 */
[----:B------:R0:W1:Y:S02]  /*a3f0*/  SHFL.BFLY P1, R14, R24, R13, R12 ;  /* 0x0c00000d180e7389 */ /* 0x000064000002000c */
[----:B01----:R-:W-:Y:S05]  /*a400*/  ENDCOLLECTIVE ;  /* 0x000000000000791b */ /* 0x003fea0003800000 */
.L_x_666:
[----:B------:R-:W-:Y:S02]  /*a410*/  HFMA2 R13, -RZ, RZ, 0, 1.1920928955078125e-07 ;  /* 0x00000002ff0d7431 */ /* 0x000fe400000001ff */
[----:B------:R-:W-:-:S05]  /*a420*/  FADD R7, R5, R14 ;  /* 0x0000000e05077221 */ /* 0x000fca0000000000 */
[----:B------:R-:W-:-:S07]  /*a430*/  MOV R24, R7 ;  /* 0x0000000700187202 */ /* 0x000fce0000000f00 */
[----:B------:R-:W-:Y:S05]  /*a440*/  WARPSYNC.COLLECTIVE R11, `(.L_x_667) ;  /* 0x000000000b087348 */ /* 0x000fea0003c00000 */
[----:B------:R0:W1:Y:S02]  /*a450*/  SHFL.BFLY P1, R14, R24, R13, R12 ;  /* 0x0c00000d180e7389 */ /* 0x000064000002000c */
[----:B01----:R-:W-:Y:S05]  /*a460*/  ENDCOLLECTIVE ;  /* 0x000000000000791b */ /* 0x003fea0003800000 */
.L_x_667:
[----:B------:R-:W-:Y:S01]  /*a470*/  MOV R13, 0x1 ;  /* 0x00000001000d7802 */ /* 0x000fe20000000f00 */
[----:B------:R-:W-:-:S04]  /*a480*/  FADD R8, R7, R14 ;  /* 0x0000000e07087221 */ /* 0x000fc80000000000 */
[----:B------:R-:W-:-:S07]  /*a490*/  IMAD.MOV.U32 R24, RZ, RZ, R8 ;  /* 0x000000ffff187224 */ /* 0x000fce00078e0008 */
[----:B------:R-:W-:Y:S05]  /*a4a0*/  WARPSYNC.COLLECTIVE R11, `(.L_x_668) ;  /* 0x000000000b087348 */ /* 0x000fea0003c00000 */
[----:B------:R0:W1:Y:S02]  /*a4b0*/  SHFL.BFLY P1, R14, R24, R13, R12 ;  /* 0x0c00000d180e7389 */ /* 0x000064000002000c */
[----:B01----:R-:W-:Y:S05]  /*a4c0*/  ENDCOLLECTIVE ;  /* 0x000000000000791b */ /* 0x003fea0003800000 */
.L_x_668:
[----:B------:R-:W-:Y:S05]  /*a4d0*/  BRA `(.L_x_669) ;  /* 0xffffff60000c7947 */ /* 0x000fea000383ffff */
.L_x_410:
[----:B------:R-:W-:Y:S01]  /*a4e0*/  HFMA2 R12, -RZ, RZ, 0, 1.847743988037109375e-06 ;  /* 0x0000001fff0c7431 */ /* 0x000fe200000001ff */
[----:B------:R-:W-:Y:S01]  /*a4f0*/  BSSY B1, `(.L_x_670) ;  /* 0x0000007000017945 */ /* 0x000fe20003800000 */
[----:B------:R-:W-:Y:S01]  /*a500*/  MOV R24, R3 ;  /* 0x0000000300187202 */ /* 0x000fe20000000f00 */
[----:B------:R-:W-:Y:S01]  /*a510*/  IMAD.MOV.U32 R13, RZ, RZ, 0x10 ;  /* 0x00000010ff0d7424 */ /* 0x000fe200078e00ff */
[----:B------:R-:W-:-:S07]  /*a520*/  MOV R11, 0xffffffff ;  /* 0xffffffff000b7802 */ /* 0x000fce0000000f00 */
[----:B0-----:R-:W-:Y:S05]  /*a530*/  WARPSYNC.COLLECTIVE R11, `(.L_x_671) ;  /* 0x000000000b087348 */ /* 0x001fea0003c00000 */
[----:B------:R1:W2:Y:S02]  /*a540*/  SHFL.BFLY P1, R14, R24, R13, R12 ;  /* 0x0c00000d180e7389 */ /* 0x0002a4000002000c */
[----:B012---:R-:W-:Y:S05]  /*a550*/  ENDCOLLECTIVE ;  /* 0x000000000000791b */ /* 0x007fea0003800000 */
.L_x_671:
[----:B------:R-:W-:Y:S05]  /*a560*/  BSYNC B1 ;  /* 0x0000000000017941 */ /* 0x000fea0003800000 */
.L_x_670:
[----:B------:R-:W-:Y:S02]  /*a570*/  HFMA2 R12, -RZ, RZ, 0, 1.847743988037109375e-06 ;  /* 0x0000001fff0c7431 */ /* 0x000fe400000001ff */
[----:B------:R-:W-:Y:S01]  /*a580*/  FADD R24, R14, R3 ;  /* 0x000000030e187221 */ /* 0x000fe20000000000 */
[----:B------:R-:W-:Y:S01]  /*a590*/  IMAD.MOV.U32 R13, RZ, RZ, 0x8 ;  /* 0x00000008ff0d7424 */ /* 0x000fe200078e00ff */
[----:B------:R-:W-:-:S07]  /*a5a0*/  MOV R11, 0xffffffff ;  /* 0xffffffff000b7802 */ /* 0x000fce0000000f00 */
[----:B------:R-:W-:Y:S05]  /*a5b0*/  WARPSYNC.COLLECTIVE R11, `(.L_x_672) ;  /* 0x000000000b087348 */ /* 0x000fea0003c00000 */
[----:B------:R0:W1:Y:S02]  /*a5c0*/  SHFL.BFLY P1, R14, R24, R13, R12 ;  /* 0x0c00000d180e7389 */ /* 0x000064000002000c */
[----:B01----:R-:W-:Y:S05]  /*a5d0*/  ENDCOLLECTIVE ;  /* 0x000000000000791b */ /* 0x003fea0003800000 */
.L_x_672:
[----:B------:R-:W-:Y:S02]  /*a5e0*/  HFMA2 R13, -RZ, RZ, 0, 2.384185791015625e-07 ;  /* 0x00000004ff0d7431 */ /* 0x000fe400000001ff */
[----:B------:R-:W-:-:S04]  /*a5f0*/  FADD R4, R24, R14 ;  /* 0x0000000e18047221 */ /* 0x000fc80000000000 */
[----:B------:R-:W-:-:S07]  /*a600*/  IMAD.MOV.U32 R24, RZ, RZ, R4 ;  /* 0x000000ffff187224 */ /* 0x000fce00078e0004 */
[----:B------:R-:W-:Y:S05]  /*a610*/  WARPSYNC.COLLECTIVE R11, `(.L_x_673) ;  /* 0x000000000b087348 */ /* 0x000fea0003c00000 */
[----:B------:R0:W1:Y:S02]  /*a620*/  SHFL.BFLY P1, R14, R24, R13, R12 ;  /* 0x0c00000d180e7389 */ /* 0x000064000002000c */
[----:B01----:R-:W-:Y:S05]  /*a630*/  ENDCOLLECTIVE ;  /* 0x000000000000791b */ /* 0x003fea0003800000 */
.L_x_673:
[----:B------:R-:W-:Y:S02]  /*a640*/  IMAD.MOV.U32 R13, RZ, RZ, 0x2 ;  /* 0x00000002ff0d7424 */ /* 0x000fe400078e00ff */
[----:B------:R-:W-:-:S05]  /*a650*/  FADD R5, R4, R14 ;  /* 0x0000000e04057221 */ /* 0x000fca0000000000 */
[----:B------:R-:W-:-:S07]  /*a660*/  MOV R24, R5 ;  /* 0x0000000500187202 */ /* 0x000fce0000000f00 */
[----:B------:R-:W-:Y:S05]  /*a670*/  WARPSYNC.COLLECTIVE R11, `(.L_x_674) ;  /* 0x000000000b087348 */ /* 0x000fea0003c00000 */
[----:B------:R0:W1:Y:S02]  /*a680*/  SHFL.BFLY P1, R14, R24, R13, R12 ;  /* 0x0c00000d180e7389 */ /* 0x000064000002000c */
[----:B01----:R-:W-:Y:S05]  /*a690*/  ENDCOLLECTIVE ;  /* 0x000000000000791b */ /* 0x003fea0003800000 */
.L_x_674:
[----:B------:R-:W-:Y:S02]  /*a6a0*/  HFMA2 R13, -RZ, RZ, 0, 5.9604644775390625e-08 ;  /* 0x00000001ff0d7431 */ /* 0x000fe400000001ff */
[----:B------:R-:W-:-:S05]  /*a6b0*/  FADD R7, R5, R14 ;  /* 0x0000000e05077221 */ /* 0x000fca0000000000 */
[----:B------:R-:W-:-:S07]  /*a6c0*/  MOV R24, R7 ;  /* 0x0000000700187202 */ /* 0x000fce0000000f00 */
[----:B------:R-:W-:Y:S05]  /*a6d0*/  WARPSYNC.COLLECTIVE R11, `(.L_x_675) ;  /* 0x000000000b087348 */ /* 0x000fea0003c00000 */
[----:B------:R0:W1:Y:S02]  /*a6e0*/  SHFL.BFLY P1, R14, R24, R13, R12 ;  /* 0x0c00000d180e7389 */ /* 0x000064000002000c */
[----:B01----:R-:W-:Y:S05]  /*a6f0*/  ENDCOLLECTIVE ;  /* 0x000000000000791b */ /* 0x003fea0003800000 */
.L_x_675:
[----:B------:R-:W-:Y:S05]  /*a700*/  BRA `(.L_x_676) ;  /* 0xffffff6000887947 */ /* 0x000fea000383ffff */
.L_x_415:
[----:B------:R-:W-:Y:S01]  /*a710*/  HFMA2 R12, -RZ, RZ, 0, 1.847743988037109375e-06 ;  /* 0x0000001fff0c7431 */ /* 0x000fe200000001ff */
[----:B------:R-:W-:Y:S01]  /*a720*/  BSSY B1, `(.L_x_677) ;  /* 0x0000007000017945 */ /* 0x000fe20003800000 */
[----:B------:R-:W-:Y:S01]  /*a730*/  IMAD.MOV.U32 R24, RZ, RZ, R3 ;  /* 0x000000ffff187224 */ /* 0x000fe200078e0003 */
[----:B------:R-:W-:Y:S01]  /*a740*/  MOV R13, 0x10 ;  /* 0x00000010000d7802 */ /* 0x000fe20000000f00 */
[----:B------:R-:W-:-:S07]  /*a750*/  IMAD.MOV.U32 R11, RZ, RZ, -0x1 ;  /* 0xffffffffff0b7424 */ /* 0x000fce00078e00ff */
[----:B0-----:R-:W-:Y:S05]  /*a760*/  WARPSYNC.COLLECTIVE R11, `(.L_x_678) ;  /* 0x000000000b087348 */ /* 0x001fea0003c00000 */
[----:B------:R1:W2:Y:S02]  /*a770*/  SHFL.BFLY P1, R14, R24, R13, R12 ;  /* 0x0c00000d180e7389 */ /* 0x0002a4000002000c */
[----:B012---:R-:W-:Y:S05]  /*a780*/  ENDCOLLECTIVE ;  /* 0x000000000000791b */ /* 0x007fea0003800000 */
.L_x_678:
[----:B------:R-:W-:Y:S05]  /*a790*/  BSYNC B1 ;  /* 0x0000000000017941 */ /* 0x000fea0003800000 */
.L_x_677:
[----:B------:R-:W-:Y:S02]  /*a7a0*/  HFMA2 R12, -RZ, RZ, 0, 1.847743988037109375e-06 ;  /* 0x0000001fff0c7431 */ /* 0x000fe400000001ff */
[----:B------:R-:W-:Y:S01]  /*a7b0*/  FADD R24, R14, R3 ;  /* 0x000000030e187221 */ /* 0x000fe20000000000 */
[----:B------:R-:W-:Y:S01]  /*a7c0*/  MOV R13, 0x8 ;  /* 0x00000008000d7802 */ /* 0x000fe20000000f00 */
[----:B------:R-:W-:-:S07]  /*a7d0*/  IMAD.MOV.U32 R11, RZ, RZ, -0x1 ;  /* 0xffffffffff0b7424 */ /* 0x000fce00078e00ff */
[----:B------:R-:W-:Y:S05]  /*a7e0*/  WARPSYNC.COLLECTIVE R11, `(.L_x_679) ;  /* 0x000000000b087348 */ /* 0x000fea0003c00000 */
[----:B------:R0:W1:Y:S02]  /*a7f0*/  SHFL.BFLY P1, R14, R24, R13, R12 ;  /* 0x0c00000d180e7389 */ /* 0x000064000002000c */
[----:B01----:R-:W-:Y:S05]  /*a800*/  ENDCOLLECTIVE ;  /* 0x000000000000791b */ /* 0x003fea0003800000 */
.L_x_679:
[----:B------:R-:W-:Y:S02]  /*a810*/  HFMA2 R13, -RZ, RZ, 0, 2.384185791015625e-07 ;  /* 0x00000004ff0d7431 */ /* 0x000fe400000001ff */
[----:B------:R-:W-:-:S05]  /*a820*/  FADD R4, R24, R14 ;  /* 0x0000000e18047221 */ /* 0x000fca0000000000 */
[----:B------:R-:W-:-:S07]  /*a830*/  MOV R24, R4 ;  /* 0x0000000400187202 */ /* 0x000fce0000000f00 */
[----:B------:R-:W-:Y:S05]  /*a840*/  WARPSYNC.COLLECTIVE R11, `(.L_x_680) ;  /* 0x000000000b087348 */ /* 0x000fea0003c00000 */
[----:B------:R0:W1:Y:S02]  /*a850*/  SHFL.BFLY P1, R14, R24, R13, R12 ;  /* 0x0c00000d180e7389 */ /* 0x000064000002000c */
[----:B01----:R-:W-:Y:S05]  /*a860*/  ENDCOLLECTIVE ;  /* 0x000000000000791b */ /* 0x003fea0003800000 */
.L_x_680:
[----:B------:R-:W-:Y:S01]  /*a870*/  MOV R13, 0x2 ;  /* 0x00000002000d7802 */ /* 0x000fe20000000f00 */
[----:B------:R-:W-:-:S04]  /*a880*/  FADD R5, R4, R14 ;  /* 0x0000000e04057221 */ /* 0x000fc80000000000 */
[----:B------:R-:W-:-:S07]  /*a890*/  IMAD.MOV.U32 R24, RZ, RZ, R5 ;  /* 0x000000ffff187224 */ /* 0x000fce00078e0005 */
[----:B------:R-:W-:Y:S05]  /*a8a0*/  WARPSYNC.COLLECTIVE R11, `(.L_x_681) ;  /* 0x000000000b087348 */ /* 0x000fea0003c00000 */
[----:B------:R0:W1:Y:S02]  /*a8b0*/  SHFL.BFLY P1, R14, R24, R13, R12 ;  /* 0x0c00000d180e7389 */ /* 0x000064000002000c */
[----:B01----:R-:W-:Y:S05]  /*a8c0*/  ENDCOLLECTIVE ;  /* 0x000000000000791b */ /* 0x003fea0003800000 */
.L_x_681:
[----:B------:R-:W-:Y:S02]  /*a8d0*/  IMAD.MOV.U32 R13, RZ, RZ, 0x1 ;  /* 0x00000001ff0d7424 */ /* 0x000fe400078e00ff */
[----:B------:R-:W-:-:S05]  /*a8e0*/  FADD R7, R5, R14 ;  /* 0x0000000e05077221 */ /* 0x000fca0000000000 */
[----:B------:R-:W-:-:S07]  /*a8f0*/  MOV R24, R7 ;  /* 0x0000000700187202 */ /* 0x000fce0000000f00 */
[----:B------:R-:W-:Y:S05]  /*a900*/  WARPSYNC.COLLECTIVE R11, `(.L_x_682) ;  /* 0x000000000b087348 */ /* 0x000fea0003c00000 */
[----:B------:R0:W1:Y:S02]  /*a910*/  SHFL.BFLY P1, R14, R24, R13, R12 ;  /* 0x0c00000d180e7389 */ /* 0x000064000002000c */
[----:B01----:R-:W-:Y:S05]  /*a920*/  ENDCOLLECTIVE ;  /* 0x000000000000791b */ /* 0x003fea0003800000 */
.L_x_682:
[----:B------:R-:W-:Y:S05]  /*a930*/  BRA `(.L_x_683) ;  /* 0xffffff6400047947 */ /* 0x000fea000383ffff */
.L_x_420:
[----:B------:R-:W-:Y:S01]  /*a940*/  HFMA2 R13, -RZ, RZ, 0, 9.5367431640625e-07 ;  /* 0x00000010ff0d7431 */ /* 0x000fe200000001ff */
[----:B------:R-:W-:Y:S01]  /*a950*/  BSSY B1, `(.L_x_684) ;  /* 0x0000007000017945 */ /* 0x000fe20003800000 */
[----:B------:R-:W-:Y:S01]  /*a960*/  MOV R24, R3 ;  /* 0x0000000300187202 */ /* 0x000fe20000000f00 */
[----:B------:R-:W-:Y:S01]  /*a970*/  IMAD.MOV.U32 R12, RZ, RZ, 0x1f ;  /* 0x0000001fff0c7424 */ /* 0x000fe200078e00ff */
[----:B------:R-:W-:-:S07]  /*a980*/  MOV R11, 0xffffffff ;  /* 0xffffffff000b7802 */ /* 0x000fce0000000f00 */
[----:B0-----:R-:W-:Y:S05]  /*a990*/  WARPSYNC.COLLECTIVE R11, `(.L_x_685) ;  /* 0x000000000b087348 */ /* 0x001fea0003c00000 */
[----:B------:R1:W2:Y:S02]  /*a9a0*/  SHFL.BFLY P1, R14, R24, R13, R12 ;  /* 0x0c00000d180e7389 */ /* 0x0002a4000002000c */
[----:B012---:R-:W-:Y:S05]  /*a9b0*/  ENDCOLLECTIVE ;  /* 0x000000000000791b */ /* 0x007fea0003800000 */
.L_x_685:
[----:B------:R-:W-:Y:S05]  /*a9c0*/  BSYNC B1 ;  /* 0x0000000000017941 */ /* 0x000fea0003800000 */
.L_x_684:
[----:B------:R-:W-:Y:S02]  /*a9d0*/  HFMA2 R13, -RZ, RZ, 0, 4.76837158203125e-07 ;  /* 0x00000008ff0d7431 */ /* 0x000fe400000001ff */
[----:B------:R-:W-:Y:S01]  /*a9e0*/  FADD R24, R14, R3 ;  /* 0x000000030e187221 */ /* 0x000fe20000000000 */
[----:B------:R-:W-:Y:S01]  /*a9f0*/  IMAD.MOV.U32 R12, RZ, RZ, 0x1f ;  /* 0x0000001fff0c7424 */ /* 0x000fe200078e00ff */
[----:B------:R-:W-:-:S07]  /*aa00*/  MOV R11, 0xffffffff ;  /* 0xffffffff000b7802 */ /* 0x000fce0000000f00 */
[----:B------:R-:W-:Y:S05]  /*aa10*/  WARPSYNC.COLLECTIVE R11, `(.L_x_686) ;  /* 0x000000000b087348 */ /* 0x000fea0003c00000 */
[----:B------:R0:W1:Y:S02]  /*aa20*/  SHFL.BFLY P1, R14, R24, R13, R12 ;  /* 0x0c00000d180e7389 */ /* 0x000064000002000c */
[----:B01----:R-:W-:Y:S05]  /*aa30*/  ENDCOLLECTIVE ;  /* 0x000000000000791b */ /* 0x003fea0003800000 */
.L_x_686:
[----:B------:R-:W-:Y:S02]  /*aa40*/  IMAD.MOV.U32 R13, RZ, RZ, 0x4 ;  /* 0x00000004ff0d7424 */ /* 0x000fe400078e00ff */
[----:B------:R-:W-:-:S05]  /*aa50*/  FADD R4, R24, R14 ;  /* 0x0000000e18047221 */ /* 0x000fca0000000000 */
[----:B------:R-:W-:-:S07]  /*aa60*/  MOV R24, R4 ;  /* 0x0000000400187202 */ /* 0x000fce0000000f00 */
[----:B------:R-:W-:Y:S05]  /*aa70*/  WARPSYNC.COLLECTIVE R11, `(.L_x_687) ;  /* 0x000000000b087348 */ /* 0x000fea0003c00000 */
[----:B------:R0:W1:Y:S02]  /*aa80*/  SHFL.BFLY P1, R14, R24, R13, R12 ;  /* 0x0c00000d180e7389 */ /* 0x000064000002000c */
[----:B01----:R-:W-:Y:S05]  /*aa90*/  ENDCOLLECTIVE ;  /* 0x000000000000791b */ /* 0x003fea0003800000 */
.L_x_687:
[----:B------:R-:W-:Y:S02]  /*aaa0*/  HFMA2 R13, -RZ, RZ, 0, 1.1920928955078125e-07 ;  /* 0x00000002ff0d7431 */ /* 0x000fe400000001ff */
[----:B------:R-:W-:-:S05]  /*aab0*/  FADD R5, R4, R14 ;  /* 0x0000000e04057221 */ /* 0x000fca0000000000 */
[----:B------:R-:W-:-:S07]  /*aac0*/  MOV R24, R5 ;  /* 0x0000000500187202 */ /* 0x000fce0000000f00 */
[----:B------:R-:W-:Y:S05]  /*aad0*/  WARPSYNC.COLLECTIVE R11, `(.L_x_688) ;  /* 0x000000000b087348 */ /* 0x000fea0003c00000 */
[----:B------:R0:W1:Y:S02]  /*aae0*/  SHFL.BFLY P1, R14, R24, R13, R12 ;  /* 0x0c00000d180e7389 */ /* 0x000064000002000c */
[----:B01----:R-:W-:Y:S05]  /*aaf0*/  ENDCOLLECTIVE ;  /* 0x000000000000791b */ /* 0x003fea0003800000 */
.L_x_688:
[----:B------:R-:W-:Y:S01]  /*ab00*/  MOV R13, 0x1 ;  /* 0x00000001000d7802 */ /* 0x000fe20000000f00 */
[----:B------:R-:W-:-:S04]  /*ab10*/  FADD R7, R5, R14 ;  /* 0x0000000e05077221 */ /* 0x000fc80000000000 */
[----:B------:R-:W-:-:S07]  /*ab20*/  IMAD.MOV.U32 R24, RZ, RZ, R7 ;  /* 0x000000ffff187224 */ /* 0x000fce00078e0007 */
[----:B------:R-:W-:Y:S05]  /*ab30*/  WARPSYNC.COLLECTIVE R11, `(.L_x_689) ;  /* 0x000000000b087348 */ /* 0x000fea0003c00000 */
[----:B------:R0:W1:Y:S02]  /*ab40*/  SHFL.BFLY P1, R14, R24, R13, R12 ;  /* 0x0c00000d180e7389 */ /* 0x000064000002000c */
[----:B01----:R-:W-:Y:S05]  /*ab50*/  ENDCOLLECTIVE ;  /* 0x000000000000791b */ /* 0x003fea0003800000 */
.L_x_689:
[----:B------:R-:W-:Y:S05]  /*ab60*/  BRA `(.L_x_690) ;  /* 0xffffff6400807947 */ /* 0x000fea000383ffff */
.L_x_425:
        /* <DEDUP_REMOVED lines=8> */
.L_x_692:
[----:B------:R-:W-:Y:S05]  /*abf0*/  BSYNC B1 ;  /* 0x0000000000017941 */ /* 0x000fea0003800000 */
.L_x_691:
[----:B------:R-:W-:Y:S02]  /*ac00*/  HFMA2 R12, -RZ, RZ, 0, 1.847743988037109375e-06 ;  /* 0x0000001fff0c7431 */ /* 0x000fe400000001ff */
[----:B------:R-:W-:Y:S01]  /*ac10*/  FADD R24, R14, R3 ;  /* 0x000000030e187221 */ /* 0x000fe20000000000 */
[----:B------:R-:W-:Y:S01]  /*ac20*/  IMAD.MOV.U32 R13, RZ, RZ, 0x8 ;  /* 0x00000008ff0d7424 */ /* 0x000fe200078e00ff */
[----:B------:R-:W-:-:S07]  /*ac30*/  MOV R11, 0xffffffff ;  /* 0xffffffff000b7802 */ /* 0x000fce0000000f00 */
[----:B------:R-:W-:Y:S05]  /*ac40*/  WARPSYNC.COLLECTIVE R11, `(.L_x_693) ;  /* 0x000000000b087348 */ /* 0x000fea0003c00000 */
[----:B------:R0:W1:Y:S02]  /*ac50*/  SHFL.BFLY P1, R14, R24, R13, R12 ;  /* 0x0c00000d180e7389 */ /* 0x000064000002000c */
[----:B01----:R-:W-:Y:S05]  /*ac60*/  ENDCOLLECTIVE ;  /* 0x000000000000791b */ /* 0x003fea0003800000 */
.L_x_693:
[----:B------:R-:W-:Y:S02]  /*ac70*/  HFMA2 R13, -RZ, RZ, 0, 2.384185791015625e-07 ;  /* 0x00000004ff0d7431 */ /* 0x000fe400000001ff */
[----:B------:R-:W-:-:S04]  /*ac80*/  FADD R4, R24, R14 ;  /* 0x0000000e18047221 */ /* 0x000fc80000000000 */
[----:B------:R-:W-:-:S07]  /*ac90*/  IMAD.MOV.U32 R24, RZ, RZ, R4 ;  /* 0x000000ffff187224 */ /* 0x000fce00078e0004 */
[----:B------:R-:W-:Y:S05]  /*aca0*/  WARPSYNC.COLLECTIVE R11, `(.L_x_694) ;  /* 0x000000000b087348 */ /* 0x000fea0003c00000 */
[----:B------:R0:W1:Y:S02]  /*acb0*/  SHFL.BFLY P1, R14, R24, R13, R12 ;  /* 0x0c00000d180e7389 */ /* 0x000064000002000c */
[----:B01----:R-:W-:Y:S05]  /*acc0*/  ENDCOLLECTIVE ;  /* 0x000000000000791b */ /* 0x003fea0003800000 */
.L_x_694:
[----:B------:R-:W-:Y:S02]  /*acd0*/  IMAD.MOV.U32 R13, RZ, RZ, 0x2 ;  /* 0x00000002ff0d7424 */ /* 0x000fe400078e00ff */
[----:B------:R-:W-:-:S05]  /*ace0*/  FADD R5, R4, R14 ;  /* 0x0000000e04057221 */ /* 0x000fca0000000000 */
[----:B------:R-:W-:-:S07]  /*acf0*/  MOV R24, R5 ;  /* 0x0000000500187202 */ /* 0x000fce0000000f00 */
[----:B------:R-:W-:Y:S05]  /*ad00*/  WARPSYNC.COLLECTIVE R11, `(.L_x_695) ;  /* 0x000000000b087348 */ /* 0x000fea0003c00000 */
[----:B------:R0:W1:Y:S02]  /*ad10*/  SHFL.BFLY P1, R14, R24, R13, R12 ;  /* 0x0c00000d180e7389 */ /* 0x000064000002000c */
[----:B01----:R-:W-:Y:S05]  /*ad20*/  ENDCOLLECTIVE ;  /* 0x000000000000791b */ /* 0x003fea0003800000 */
.L_x_695:
[----:B------:R-:W-:Y:S02]  /*ad30*/  HFMA2 R13, -RZ, RZ, 0, 5.9604644775390625e-08 ;  /* 0x00000001ff0d7431 */ /* 0x000fe400000001ff */
[----:B------:R-:W-:-:S05]  /*ad40*/  FADD R7, R5, R14 ;  /* 0x0000000e05077221 */ /* 0x000fca0000000000 */
[----:B------:R-:W-:-:S07]  /*ad50*/  MOV R24, R7 ;  /* 0x0000000700187202 */ /* 0x000fce0000000f00 */
[----:B------:R-:W-:Y:S05]  /*ad60*/  WARPSYNC.COLLECTIVE R11, `(.L_x_696) ;  /* 0x000000000b087348 */ /* 0x000fea0003c00000 */
[----:B------:R0:W1:Y:S02]  /*ad70*/  SHFL.BFLY P1, R14, R24, R13, R12 ;  /* 0x0c00000d180e7389 */ /* 0x000064000002000c */
[----:B01----:R-:W-:Y:S05]  /*ad80*/  ENDCOLLECTIVE ;  /* 0x000000000000791b */ /* 0x003fea0003800000 */
.L_x_696:
[----:B------:R-:W-:Y:S05]  /*ad90*/  BRA `(.L_x_697) ;  /* 0xffffff6400fc7947 */ /* 0x000fea000383ffff */
.L_x_430:
        /* <DEDUP_REMOVED lines=8> */
.L_x_699:
[----:B------:R-:W-:Y:S05]  /*ae20*/  BSYNC B1 ;  /* 0x0000000000017941 */ /* 0x000fea0003800000 */
.L_x_698:
[----:B------:R-:W-:Y:S02]  /*ae30*/  HFMA2 R12, -RZ, RZ, 0, 1.847743988037109375e-06 ;  /* 0x0000001fff0c7431 */ /* 0x000fe400000001ff */
[----:B------:R-:W-:Y:S01]  /*ae40*/  FADD R24, R14, R3 ;  /* 0x000000030e187221 */ /* 0x000fe20000000000 */
[----:B------:R-:W-:Y:S01]  /*ae50*/  MOV R13, 0x8 ;  /* 0x00000008000d7802 */ /* 0x000fe20000000f00 */
[----:B------:R-:W-:-:S07]  /*ae60*/  IMAD.MOV.U32 R11, RZ, RZ, -0x1 ;  /* 0xffffffffff0b7424 */ /* 0x000fce00078e00ff */
[----:B------:R-:W-:Y:S05]  /*ae70*/  WARPSYNC.COLLECTIVE R11, `(.L_x_700) ;  /* 0x000000000b087348 */ /* 0x000fea0003c00000 */
[----:B------:R0:W1:Y:S02]  /*ae80*/  SHFL.BFLY P1, R14, R24, R13, R12 ;  /* 0x0c00000d180e7389 */ /* 0x000064000002000c */
[----:B01----:R-:W-:Y:S05]  /*ae90*/  ENDCOLLECTIVE ;  /* 0x000000000000791b */ /* 0x003fea0003800000 */
.L_x_700:
[----:B------:R-:W-:Y:S02]  /*aea0*/  HFMA2 R13, -RZ, RZ, 0, 2.384185791015625e-07 ;  /* 0x00000004ff0d7431 */ /* 0x000fe400000001ff */
[----:B------:R-:W-:-:S05]  /*aeb0*/  FADD R4, R24, R14 ;  /* 0x0000000e18047221 */ /* 0x000fca0000000000 */
[----:B------:R-:W-:-:S07]  /*aec0*/  MOV R24, R4 ;  /* 0x0000000400187202 */ /* 0x000fce0000000f00 */
[----:B------:R-:W-:Y:S05]  /*aed0*/  WARPSYNC.COLLECTIVE R11, `(.L_x_701) ;  /* 0x000000000b087348 */ /* 0x000fea0003c00000 */
[----:B------:R0:W1:Y:S02]  /*aee0*/  SHFL.BFLY P1, R14, R24, R13, R12 ;  /* 0x0c00000d180e7389 */ /* 0x000064000002000c */
[----:B01----:R-:W-:Y:S05]  /*aef0*/  ENDCOLLECTIVE ;  /* 0x000000000000791b */ /* 0x003fea0003800000 */
.L_x_701:
[----:B------:R-:W-:Y:S01]  /*af00*/  MOV R13, 0x2 ;  /* 0x00000002000d7802 */ /* 0x000fe20000000f00 */
[----:B------:R-:W-:-:S04]  /*af10*/  FADD R5, R4, R14 ;  /* 0x0000000e04057221 */ /* 0x000fc80000000000 */
[----:B------:R-:W-:-:S07]  /*af20*/  IMAD.MOV.U32 R24, RZ, RZ, R5 ;  /* 0x000000ffff187224 */ /* 0x000fce00078e0005 */
[----:B------:R-:W-:Y:S05]  /*af30*/  WARPSYNC.COLLECTIVE R11, `(.L_x_702) ;  /* 0x000000000b087348 */ /* 0x000fea0003c00000 */
[----:B------:R0:W1:Y:S02]  /*af40*/  SHFL.BFLY P1, R14, R24, R13, R12 ;  /* 0x0c00000d180e7389 */ /* 0x000064000002000c */
[----:B01----:R-:W-:Y:S05]  /*af50*/  ENDCOLLECTIVE ;  /* 0x000000000000791b */ /* 0x003fea0003800000 */
.L_x_702:
[----:B------:R-:W-:Y:S02]  /*af60*/  IMAD.MOV.U32 R13, RZ, RZ, 0x1 ;  /* 0x00000001ff0d7424 */ /* 0x000fe400078e00ff */
[----:B------:R-:W-:-:S05]  /*af70*/  FADD R7, R5, R14 ;  /* 0x0000000e05077221 */ /* 0x000fca0000000000 */
[----:B------:R-:W-:-:S07]  /*af80*/  MOV R24, R7 ;  /* 0x0000000700187202 */ /* 0x000fce0000000f00 */
[----:B------:R-:W-:Y:S05]  /*af90*/  WARPSYNC.COLLECTIVE R11, `(.L_x_703) ;  /* 0x000000000b087348 */ /* 0x000fea0003c00000 */
[----:B------:R0:W1:Y:S02]  /*afa0*/  SHFL.BFLY P1, R14, R24, R13, R12 ;  /* 0x0c00000d180e7389 */ /* 0x000064000002000c */
[----:B01----:R-:W-:Y:S05]  /*afb0*/  ENDCOLLECTIVE ;  /* 0x000000000000791b */ /* 0x003fea0003800000 */
.L_x_703:
[----:B------:R-:W-:Y:S05]  /*afc0*/  BRA `(.L_x_704) ;  /* 0xffffff6800787947 */ /* 0x000fea000383ffff */
.L_x_435:
        /* <DEDUP_REMOVED lines=8> */
.L_x_706:
[----:B------:R-:W-:Y:S05]  /*b050*/  BSYNC B1 ;  /* 0x0000000000017941 */ /* 0x000fea0003800000 */
.L_x_705:
[----:B------:R-:W-:Y:S02]  /*b060*/  HFMA2 R13, -RZ, RZ, 0, 4.76837158203125e-07 ;  /* 0x00000008ff0d7431 */ /* 0x000fe400000001ff */
[----:B------:R-:W-:Y:S01]  /*b070*/  FADD R24, R14, R3 ;  /* 0x000000030e187221 */ /* 0x000fe20000000000 */
[----:B------:R-:W-:Y:S01]  /*b080*/  IMAD.MOV.U32 R12, RZ, RZ, 0x1f ;  /* 0x0000001fff0c7424 */ /* 0x000fe200078e00ff */
[----:B------:R-:W-:-:S07]  /*b090*/  MOV R11, 0xffffffff ;  /* 0xffffffff000b7802 */ /* 0x000fce0000000f00 */
[----:B------:R-:W-:Y:S05]  /*b0a0*/  WARPSYNC.COLLECTIVE R11, `(.L_x_707) ;  /* 0x000000000b087348 */ /* 0x000fea0003c00000 */
[----:B------:R0:W1:Y:S02]  /*b0b0*/  SHFL.BFLY P1, R14, R24, R13, R12 ;  /* 0x0c00000d180e7389 */ /* 0x000064000002000c */
[----:B01----:R-:W-:Y:S05]  /*b0c0*/  ENDCOLLECTIVE ;  /* 0x000000000000791b */ /* 0x003fea0003800000 */
.L_x_707:
[----:B------:R-:W-:Y:S02]  /*b0d0*/  IMAD.MOV.U32 R13, RZ, RZ, 0x4 ;  /* 0x00000004ff0d7424 */ /* 0x000fe400078e00ff */
[----:B------:R-:W-:-:S05]  /*b0e0*/  FADD R4, R24, R14 ;  /* 0x0000000e18047221 */ /* 0x000fca0000000000 */
[----:B------:R-:W-:-:S07]  /*b0f0*/  MOV R24, R4 ;  /* 0x0000000400187202 */ /* 0x000fce0000000f00 */
[----:B------:R-:W-:Y:S05]  /*b100*/  WARPSYNC.COLLECTIVE R11, `(.L_x_708) ;  /* 0x000000000b087348 */ /* 0x000fea0003c00000 */
[----:B------:R0:W1:Y:S02]  /*b110*/  SHFL.BFLY P1, R14, R24, R13, R12 ;  /* 0x0c00000d180e7389 */ /* 0x000064000002000c */
[----:B01----:R-:W-:Y:S05]  /*b120*/  ENDCOLLECTIVE ;  /* 0x000000000000791b */ /* 0x003fea0003800000 */
.L_x_708:
[----:B------:R-:W-:Y:S02]  /*b130*/  HFMA2 R13, -RZ, RZ, 0, 1.1920928955078125e-07 ;  /* 0x00000002ff0d7431 */ /* 0x000fe400000001ff */
[----:B------:R-:W-:-:S05]  /*b140*/  FADD R5, R4, R14 ;  /* 0x0000000e04057221 */ /* 0x000fca0000000000 */
[----:B------:R-:W-:-:S07]  /*b150*/  MOV R24, R5 ;  /* 0x0000000500187202 */ /* 0x000fce0000000f00 */
[----:B------:R-:W-:Y:S05]  /*b160*/  WARPSYNC.COLLECTIVE R11, `(.L_x_709) ;  /* 0x000000000b087348 */ /* 0x000fea0003c00000 */
[----:B------:R0:W1:Y:S02]  /*b170*/  SHFL.BFLY P1, R14, R24, R13, R12 ;  /* 0x0c00000d180e7389 */ /* 0x000064000002000c */
[----:B01----:R-:W-:Y:S05]  /*b180*/  ENDCOLLECTIVE ;  /* 0x000000000000791b */ /* 0x003fea0003800000 */
.L_x_709:
[----:B------:R-:W-:Y:S01]  /*b190*/  MOV R13, 0x1 ;  /* 0x00000001000d7802 */ /* 0x000fe20000000f00 */
[----:B------:R-:W-:-:S04]  /*b1a0*/  FADD R7, R5, R14 ;  /* 0x0000000e05077221 */ /* 0x000fc80000000000 */
[----:B------:R-:W-:-:S07]  /*b1b0*/  IMAD.MOV.U32 R24, RZ, RZ, R7 ;  /* 0x000000ffff187224 */ /* 0x000fce00078e0007 */
[----:B------:R-:W-:Y:S05]  /*b1c0*/  WARPSYNC.COLLECTIVE R11, `(.L_x_710) ;  /* 0x000000000b087348 */ /* 0x000fea0003c00000 */
[----:B------:R0:W1:Y:S02]  /*b1d0*/  SHFL.BFLY P1, R14, R24, R13, R12 ;  /* 0x0c00000d180e7389 */ /* 0x000064000002000c */
[----:B01----:R-:W-:Y:S05]  /*b1e0*/  ENDCOLLECTIVE ;  /* 0x000000000000791b */ /* 0x003fea0003800000 */
.L_x_710:
[----:B------:R-:W-:Y:S05]  /*b1f0*/  BRA `(.L_x_711) ;  /* 0xffffff6800f47947 */ /* 0x000fea000383ffff */
.L_x_439:
        /* <DEDUP_REMOVED lines=8> */
.L_x_713:
[----:B------:R-:W-:Y:S05]  /*b280*/  BSYNC B0 ;  /* 0x0000000000007941 */ /* 0x000fea0003800000 */
.L_x_712:
[----:B------:R-:W-:Y:S02]  /*b290*/  HFMA2 R12, -RZ, RZ, 0, 1.847743988037109375e-06 ;  /* 0x0000001fff0c7431 */ /* 0x000fe400000001ff */
[----:B------:R-:W-:Y:S01]  /*b2a0*/  FADD R24, R14, R3 ;  /* 0x000000030e187221 */ /* 0x000fe20000000000 */
[----:B------:R-:W-:Y:S01]  /*b2b0*/  IMAD.MOV.U32 R13, RZ, RZ, 0x8 ;  /* 0x00000008ff0d7424 */ /* 0x000fe200078e00ff */
[----:B------:R-:W-:-:S07]  /*b2c0*/  MOV R11, 0xffffffff ;  /* 0xffffffff000b7802 */ /* 0x000fce0000000f00 */
[----:B------:R-:W-:Y:S05]  /*b2d0*/  WARPSYNC.COLLECTIVE R11, `(.L_x_714) ;  /* 0x000000000b087348 */ /* 0x000fea0003c00000 */
[----:B------:R0:W1:Y:S02]  /*b2e0*/  SHFL.BFLY P1, R14, R24, R13, R12 ;  /* 0x0c00000d180e7389 */ /* 0x000064000002000c */
[----:B01----:R-:W-:Y:S05]  /*b2f0*/  ENDCOLLECTIVE ;  /* 0x000000000000791b */ /* 0x003fea0003800000 */
.L_x_714:
[----:B------:R-:W-:Y:S02]  /*b300*/  HFMA2 R13, -RZ, RZ, 0, 2.384185791015625e-07 ;  /* 0x00000004ff0d7431 */ /* 0x000fe400000001ff */
[----:B------:R-:W-:-:S04]  /*b310*/  FADD R4, R24, R14 ;  /* 0x0000000e18047221 */ /* 0x000fc80000000000 */
[----:B------:R-:W-:-:S07]  /*b320*/  IMAD.MOV.U32 R24, RZ, RZ, R4 ;  /* 0x000000ffff187224 */ /* 0x000fce00078e0004 */
[----:B------:R-:W-:Y:S05]  /*b330*/  WARPSYNC.COLLECTIVE R11, `(.L_x_715) ;  /* 0x000000000b087348 */ /* 0x000fea0003c00000 */
[----:B------:R0:W1:Y:S02]  /*b340*/  SHFL.BFLY P1, R14, R24, R13, R12 ;  /* 0x0c00000d180e7389 */ /* 0x000064000002000c */
[----:B01----:R-:W-:Y:S05]  /*b350*/  ENDCOLLECTIVE ;  /* 0x000000000000791b */ /* 0x003fea0003800000 */
.L_x_715:
[----:B------:R-:W-:Y:S02]  /*b360*/  IMAD.MOV.U32 R13, RZ, RZ, 0x2 ;  /* 0x00000002ff0d7424 */ /* 0x000fe400078e00ff */
[----:B------:R-:W-:-:S05]  /*b370*/  FADD R5, R4, R14 ;  /* 0x0000000e04057221 */ /* 0x000fca0000000000 */
[----:B------:R-:W-:-:S07]  /*b380*/  MOV R24, R5 ;  /* 0x0000000500187202 */ /* 0x000fce0000000f00 */
[----:B------:R-:W-:Y:S05]  /*b390*/  WARPSYNC.COLLECTIVE R11, `(.L_x_716) ;  /* 0x000000000b087348 */ /* 0x000fea0003c00000 */
[----:B------:R0:W1:Y:S02]  /*b3a0*/  SHFL.BFLY P1, R14, R24, R13, R12 ;  /* 0x0c00000d180e7389 */ /* 0x000064000002000c */
[----:B01----:R-:W-:Y:S05]  /*b3b0*/  ENDCOLLECTIVE ;  /* 0x000000000000791b */ /* 0x003fea0003800000 */
.L_x_716:
[----:B------:R-:W-:Y:S02]  /*b3c0*/  HFMA2 R13, -RZ, RZ, 0, 5.9604644775390625e-08 ;  /* 0x00000001ff0d7431 */ /* 0x000fe400000001ff */
[----:B------:R-:W-:-:S05]  /*b3d0*/  FADD R7, R5, R14 ;  /* 0x0000000e05077221 */ /* 0x000fca0000000000 */
[----:B------:R-:W-:-:S07]  /*b3e0*/  MOV R24, R7 ;  /* 0x0000000700187202 */ /* 0x000fce0000000f00 */
[----:B------:R-:W-:Y:S05]  /*b3f0*/  WARPSYNC.COLLECTIVE R11, `(.L_x_717) ;  /* 0x000000000b087348 */ /* 0x000fea0003c00000 */
[----:B------:R0:W1:Y:S02]  /*b400*/  SHFL.BFLY P1, R14, R24, R13, R12 ;  /* 0x0c00000d180e7389 */ /* 0x000064000002000c */
[----:B01----:R-:W-:Y:S05]  /*b410*/  ENDCOLLECTIVE ;  /* 0x000000000000791b */ /* 0x003fea0003800000 */
.L_x_717:
[----:B------:R-:W-:Y:S05]  /*b420*/  BRA `(.L_x_718) ;  /* 0xffffff6c006c7947 */ /* 0x000fea000383ffff */
.L_x_457:
[----:B------:R-:W-:Y:S01]  /*b430*/  BSSY B1, `(.L_x_719) ;  /* 0x0000007000017945 */ /* 0x000fe20003800000 */
[----:B------:R-:W-:Y:S01]  /*b440*/  IMAD.MOV.U32 R13, RZ, RZ, 0x10 ;  /* 0x00000010ff0d7424 */ /* 0x000fe200078e00ff */
[----:B--2---:R-:W-:Y:S02]  /*b450*/  MOV R12, 0x1f ;  /* 0x0000001f000c7802 */ /* 0x004fe40000000f00 */
[----:B------:R-:W-:-:S07]  /*b460*/  MOV R11, 0xffffffff ;  /* 0xffffffff000b7802 */ /* 0x000fce0000000f00 */
[----:B------:R-:W-:Y:S05]  /*b470*/  WARPSYNC.COLLECTIVE R11, `(.L_x_720) ;  /* 0x000000000b087348 */ /* 0x000fea0003c00000 */
[----:B------:R0:W1:Y:S02]  /*b480*/  SHFL.BFLY P1, R14, R24, R13, R12 ;  /* 0x0c00000d180e7389 */ /* 0x000064000002000c */
[----:B01----:R-:W-:Y:S05]  /*b490*/  ENDCOLLECTIVE ;  /* 0x000000000000791b */ /* 0x003fea0003800000 */
.L_x_720:
[----:B------:R-:W-:Y:S05]  /*b4a0*/  BSYNC B1 ;  /* 0x0000000000017941 */ /* 0x000fea0003800000 */
.L_x_719:
[----:B------:R-:W-:Y:S02]  /*b4b0*/  HFMA2 R12, -RZ, RZ, 0, 1.847743988037109375e-06 ;  /* 0x0000001fff0c7431 */ /* 0x000fe400000001ff */
[----:B------:R-:W-:Y:S01]  /*b4c0*/  FADD R24, R14, R24 ;  /* 0x000000180e187221 */ /* 0x000fe20000000000 */
[----:B------:R-:W-:Y:S01]  /*b4d0*/  IMAD.MOV.U32 R13, RZ, RZ, 0x8 ;  /* 0x00000008ff0d7424 */ /* 0x000fe200078e00ff */
[----:B------:R-:W-:-:S07]  /*b4e0*/  MOV R11, 0xffffffff ;  /* 0xffffffff000b7802 */ /* 0x000fce0000000f00 */
[----:B------:R-:W-:Y:S05]  /*b4f0*/  WARPSYNC.COLLECTIVE R11, `(.L_x_721) ;  /* 0x000000000b087348 */ /* 0x000fea0003c00000 */
[----:B------:R0:W1:Y:S02]  /*b500*/  SHFL.BFLY P1, R14, R24, R13, R12 ;  /* 0x0c00000d180e7389 */ /* 0x000064000002000c */
[----:B01----:R-:W-:Y:S05]  /*b510*/  ENDCOLLECTIVE ;  /* 0x000000000000791b */ /* 0x003fea0003800000 */
.L_x_721:
[----:B------:R-:W-:Y:S02]  /*b520*/  HFMA2 R13, -RZ, RZ, 0, 2.384185791015625e-07 ;  /* 0x00000004ff0d7431 */ /* 0x000fe400000001ff */
[----:B------:R-:W-:-:S04]  /*b530*/  FADD R9, R24, R14 ;  /* 0x0000000e18097221 */ /* 0x000fc80000000000 */
[----:B------:R-:W-:-:S07]  /*b540*/  IMAD.MOV.U32 R24, RZ, RZ, R9 ;  /* 0x000000ffff187224 */ /* 0x000fce00078e0009 */
[----:B------:R-:W-:Y:S05]  /*b550*/  WARPSYNC.COLLECTIVE R11, `(.L_x_722) ;  /* 0x000000000b087348 */ /* 0x000fea0003c00000 */
[----:B------:R0:W1:Y:S02]  /*b560*/  SHFL.BFLY P1, R14, R24, R13, R12 ;  /* 0x0c00000d180e7389 */ /* 0x000064000002000c */
[----:B01----:R-:W-:Y:S05]  /*b570*/  ENDCOLLECTIVE ;  /* 0x000000000000791b */ /* 0x003fea0003800000 */
.L_x_722:
[----:B------:R-:W-:Y:S02]  /*b580*/  IMAD.MOV.U32 R13, RZ, RZ, 0x2 ;  /* 0x00000002ff0d7424 */ /* 0x000fe400078e00ff */
[----:B------:R-:W-:-:S05]  /*b590*/  FADD R15, R9, R14 ;  /* 0x0000000e090f7221 */ /* 0x000fca0000000000 */
[----:B------:R-:W-:-:S07]  /*b5a0*/  MOV R24, R15 ;  /* 0x0000000f00187202 */ /* 0x000fce0000000f00 */
[----:B------:R-:W-:Y:S05]  /*b5b0*/  WARPSYNC.COLLECTIVE R11, `(.L_x_723) ;  /* 0x000000000b087348 */ /* 0x000fea0003c00000 */
[----:B------:R0:W1:Y:S02]  /*b5c0*/  SHFL.BFLY P1, R14, R24, R13, R12 ;  /* 0x0c00000d180e7389 */ /* 0x000064000002000c */
[----:B01----:R-:W-:Y:S05]  /*b5d0*/  ENDCOLLECTIVE ;  /* 0x000000000000791b */ /* 0x003fea0003800000 */
.L_x_723:
[----:B------:R-:W-:Y:S02]  /*b5e0*/  HFMA2 R13, -RZ, RZ, 0, 5.9604644775390625e-08 ;  /* 0x00000001ff0d7431 */ /* 0x000fe400000001ff */
[----:B------:R-:W-:-:S05]  /*b5f0*/  FADD R22, R15, R14 ;  /* 0x0000000e0f167221 */ /* 0x000fca0000000000 */
[----:B------:R-:W-:-:S07]  /*b600*/  MOV R24, R22 ;  /* 0x0000001600187202 */ /* 0x000fce0000000f00 */
[----:B------:R-:W-:Y:S05]  /*b610*/  WARPSYNC.COLLECTIVE R11, `(.L_x_724) ;  /* 0x000000000b087348 */ /* 0x000fea0003c00000 */
[----:B------:R0:W1:Y:S02]  /*b620*/  SHFL.BFLY P1, R14, R24, R13, R12 ;  /* 0x0c00000d180e7389 */ /* 0x000064000002000c */
[----:B01----:R-:W-:Y:S05]  /*b630*/  ENDCOLLECTIVE ;  /* 0x000000000000791b */ /* 0x003fea0003800000 */
.L_x_724:
[----:B------:R-:W-:Y:S05]  /*b640*/  BRA `(.L_x_725) ;  /* 0xffffff7800d87947 */ /* 0x000fea000383ffff */
.L_x_461:
        /* <DEDUP_REMOVED lines=8> */
.L_x_727:
[----:B------:R-:W-:Y:S05]  /*b6d0*/  BSYNC B1 ;  /* 0x0000000000017941 */ /* 0x000fea0003800000 */
.L_x_726:
[----:B------:R-:W-:Y:S02]  /*b6e0*/  HFMA2 R12, -RZ, RZ, 0, 1.847743988037109375e-06 ;  /* 0x0000001fff0c7431 */ /* 0x000fe400000001ff */
[----:B------:R-:W-:Y:S01]  /*b6f0*/  FADD R24, RZ, R14 ;  /* 0x0000000eff187221 */ /* 0x000fe20000000000 */
[----:B------:R-:W-:Y:S01]  /*b700*/  MOV R13, 0x8 ;  /* 0x00000008000d7802 */ /* 0x000fe20000000f00 */
[----:B------:R-:W-:-:S07]  /*b710*/  IMAD.MOV.U32 R11, RZ, RZ, -0x1 ;  /* 0xffffffffff0b7424 */ /* 0x000fce00078e00ff */
[----:B------:R-:W-:Y:S05]  /*b720*/  WARPSYNC.COLLECTIVE R11, `(.L_x_728) ;  /* 0x000000000b087348 */ /* 0x000fea0003c00000 */
[----:B------:R0:W1:Y:S02]  /*b730*/  SHFL.BFLY P1, R14, R24, R13, R12 ;  /* 0x0c00000d180e7389 */ /* 0x000064000002000c */
[----:B01----:R-:W-:Y:S05]  /*b740*/  ENDCOLLECTIVE ;  /* 0x000000000000791b */ /* 0x003fea0003800000 */
.L_x_728:
[----:B------:R-:W-:Y:S01]  /*b750*/  IMAD.MOV.U32 R13, RZ, RZ, 0x4 ;  /* 0x00000004ff0d7424 */ /* 0x000fe200078e00ff */
[----:B------:R-:W-:-:S05]  /*b760*/  MOV R27, R14 ;  /* 0x0000000e001b7202 */ /* 0x000fca0000000f00 */
[----:B------:R-:W-:-:S05]  /*b770*/  FADD R28, R24, R27 ;  /* 0x0000001b181c7221 */ /* 0x000fca0000000000 */
[----:B------:R-:W-:-:S07]  /*b780*/  MOV R24, R28 ;  /* 0x0000001c00187202 */ /* 0x000fce0000000f00 */
[----:B------:R-:W-:Y:S05]  /*b790*/  WARPSYNC.COLLECTIVE R11, `(.L_x_729) ;  /* 0x000000000b087348 */ /* 0x000fea0003c00000 */
[----:B------:R0:W1:Y:S02]  /*b7a0*/  SHFL.BFLY P1, R14, R24, R13, R12 ;  /* 0x0c00000d180e7389 */ /* 0x000064000002000c */
[----:B01----:R-:W-:Y:S05]  /*b7b0*/  ENDCOLLECTIVE ;  /* 0x000000000000791b */ /* 0x003fea0003800000 */
.L_x_729:
[----:B------:R-:W-:Y:S01]  /*b7c0*/  IMAD.MOV.U32 R13, RZ, RZ, 0x2 ;  /* 0x00000002ff0d7424 */ /* 0x000fe200078e00ff */
[----:B------:R-:W-:-:S05]  /*b7d0*/  MOV R27, R14 ;  /* 0x0000000e001b7202 */ /* 0x000fca0000000f00 */
[----:B------:R-:W-:-:S05]  /*b7e0*/  FADD R8, R28, R27 ;  /* 0x0000001b1c087221 */ /* 0x000fca0000000000 */
[----:B------:R-:W-:-:S07]  /*b7f0*/  MOV R24, R8 ;  /* 0x0000000800187202 */ /* 0x000fce0000000f00 */
[----:B------:R-:W-:Y:S05]  /*b800*/  WARPSYNC.COLLECTIVE R11, `(.L_x_730) ;  /* 0x000000000b087348 */ /* 0x000fea0003c00000 */
[----:B------:R0:W1:Y:S02]  /*b810*/  SHFL.BFLY P1, R14, R24, R13, R12 ;  /* 0x0c00000d180e7389 */ /* 0x000064000002000c */
[----:B01----:R-:W-:Y:S05]  /*b820*/  ENDCOLLECTIVE ;  /* 0x000000000000791b */ /* 0x003fea0003800000 */
.L_x_730:
[----:B------:R-:W-:Y:S01]  /*b830*/  IMAD.MOV.U32 R13, RZ, RZ, 0x1 ;  /* 0x00000001ff0d7424 */ /* 0x000fe200078e00ff */
[----:B------:R-:W-:-:S05]  /*b840*/  MOV R10, R14 ;  /* 0x0000000e000a7202 */ /* 0x000fca0000000f00 */
[----:B------:R-:W-:-:S05]  /*b850*/  FADD R10, R8, R10 ;  /* 0x0000000a080a7221 */ /* 0x000fca0000000000 */
[----:B------:R-:W-:-:S07]  /*b860*/  MOV R24, R10 ;  /* 0x0000000a00187202 */ /* 0x000fce0000000f00 */
[----:B------:R-:W-:Y:S05]  /*b870*/  WARPSYNC.COLLECTIVE R11, `(.L_x_731) ;  /* 0x000000000b087348 */ /* 0x000fea0003c00000 */
[----:B------:R0:W1:Y:S02]  /*b880*/  SHFL.BFLY P1, R14, R24, R13, R12 ;  /* 0x0c00000d180e7389 */ /* 0x000064000002000c */
[----:B01----:R-:W-:Y:S05]  /*b890*/  ENDCOLLECTIVE ;  /* 0x000000000000791b */ /* 0x003fea0003800000 */
.L_x_731:
[----:B------:R-:W-:Y:S02]  /*b8a0*/  HFMA2 R24, -RZ, RZ, 0, 0 ;  /* 0x00000000ff187431 */ /* 0x000fe400000001ff */
[----:B------:R-:W-:Y:S01]  /*b8b0*/  IMAD.MOV.U32 R13, RZ, RZ, 0x10 ;  /* 0x00000010ff0d7424 */ /* 0x000fe200078e00ff */
[----:B------:R-:W-:-:S07]  /*b8c0*/  MOV R29, R14 ;  /* 0x0000000e001d7202 */ /* 0x000fce0000000f00 */
[----:B------:R-:W-:Y:S05]  /*b8d0*/  WARPSYNC.COLLECTIVE R11, `(.L_x_732) ;  /* 0x000000000b087348 */ /* 0x000fea0003c00000 */
[----:B------:R0:W1:Y:S02]  /*b8e0*/  SHFL.BFLY P1, R14, R24, R13, R12 ;  /* 0x0c00000d180e7389 */ /* 0x000064000002000c */
[----:B01----:R-:W-:Y:S05]  /*b8f0*/  ENDCOLLECTIVE ;  /* 0x000000000000791b */ /* 0x003fea0003800000 */
.L_x_732:
        /* <DEDUP_REMOVED lines=9> */
.L_x_733:
[----:B------:R-:W-:Y:S01]  /*b990*/  IMAD.MOV.U32 R13, RZ, RZ, 0x4 ;  /* 0x00000004ff0d7424 */ /* 0x000fe200078e00ff */
[----:B------:R-:W-:-:S05]  /*b9a0*/  MOV R10, R14 ;  /* 0x0000000e000a7202 */ /* 0x000fca0000000f00 */
[----:B------:R-:W-:-:S05]  /*b9b0*/  FADD R10, R23, R10 ;  /* 0x0000000a170a7221 */ /* 0x000fca0000000000 */
[----:B------:R-:W-:-:S07]  /*b9c0*/  MOV R24, R10 ;  /* 0x0000000a00187202 */ /* 0x000fce0000000f00 */
[----:B------:R-:W-:Y:S05]  /*b9d0*/  WARPSYNC.COLLECTIVE R11, `(.L_x_734) ;  /* 0x000000000b087348 */ /* 0x000fea0003c00000 */
[----:B------:R0:W1:Y:S02]  /*b9e0*/  SHFL.BFLY P1, R14, R24, R13, R12 ;  /* 0x0c00000d180e7389 */ /* 0x000064000002000c */
[----:B01----:R-:W-:Y:S05]  /*b9f0*/  ENDCOLLECTIVE ;  /* 0x000000000000791b */ /* 0x003fea0003800000 */
.L_x_734:
[----:B------:R-:W-:Y:S01]  /*ba00*/  IMAD.MOV.U32 R13, RZ, RZ, 0x2 ;  /* 0x00000002ff0d7424 */ /* 0x000fe200078e00ff */
[----:B------:R-:W-:-:S05]  /*ba10*/  MOV R25, R14 ;  /* 0x0000000e00197202 */ /* 0x000fca0000000f00 */
[----:B------:R-:W-:-:S05]  /*ba20*/  FADD R27, R10, R25 ;  /* 0x000000190a1b7221 */ /* 0x000fca0000000000 */
[----:B------:R-:W-:-:S07]  /*ba30*/  MOV R24, R27 ;  /* 0x0000001b00187202 */ /* 0x000fce0000000f00 */
[----:B------:R-:W-:Y:S05]  /*ba40*/  WARPSYNC.COLLECTIVE R11, `(.L_x_735) ;  /* 0x000000000b087348 */ /* 0x000fea0003c00000 */
[----:B------:R0:W1:Y:S02]  /*ba50*/  SHFL.BFLY P1, R14, R24, R13, R12 ;  /* 0x0c00000d180e7389 */ /* 0x000064000002000c */
[----:B01----:R-:W-:Y:S05]  /*ba60*/  ENDCOLLECTIVE ;  /* 0x000000000000791b */ /* 0x003fea0003800000 */
.L_x_735:
[----:B------:R-:W-:Y:S01]  /*ba70*/  IMAD.MOV.U32 R13, RZ, RZ, 0x1 ;  /* 0x00000001ff0d7424 */ /* 0x000fe200078e00ff */
[----:B------:R-:W-:-:S05]  /*ba80*/  MOV R28, R14 ;  /* 0x0000000e001c7202 */ /* 0x000fca0000000f00 */
[----:B------:R-:W-:-:S05]  /*ba90*/  FADD R28, R27, R28 ;  /* 0x0000001c1b1c7221 */ /* 0x000fca0000000000 */
[----:B------:R-:W-:-:S07]  /*baa0*/  MOV R24, R28 ;  /* 0x0000001c00187202 */ /* 0x000fce0000000f00 */
[----:B------:R-:W-:Y:S05]  /*bab0*/  WARPSYNC.COLLECTIVE R11, `(.L_x_736) ;  /* 0x000000000b087348 */ /* 0x000fea0003c00000 */
[----:B------:R0:W1:Y:S02]  /*bac0*/  SHFL.BFLY P1, R14, R24, R13, R12 ;  /* 0x0c00000d180e7389 */ /* 0x000064000002000c */
[----:B01----:R-:W-:Y:S05]  /*bad0*/  ENDCOLLECTIVE ;  /* 0x000000000000791b */ /* 0x003fea0003800000 */
.L_x_736:
[----:B------:R-:W-:Y:S02]  /*bae0*/  HFMA2 R24, -RZ, RZ, 0, 0 ;  /* 0x00000000ff187431 */ /* 0x000fe400000001ff */
[----:B------:R-:W-:Y:S01]  /*baf0*/  IMAD.MOV.U32 R13, RZ, RZ, 0x10 ;  /* 0x00000010ff0d7424 */ /* 0x000fe200078e00ff */
[----:B------:R-:W-:-:S07]  /*bb00*/  MOV R27, R14 ;  /* 0x0000000e001b7202 */ /* 0x000fce0000000f00 */
[----:B------:R-:W-:Y:S05]  /*bb10*/  WARPSYNC.COLLECTIVE R11, `(.L_x_737) ;  /* 0x000000000b087348 */ /* 0x000fea0003c00000 */
[----:B------:R0:W1:Y:S02]  /*bb20*/  SHFL.BFLY P1, R14, R24, R13, R12 ;  /* 0x0c00000d180e7389 */ /* 0x000064000002000c */
[----:B01----:R-:W-:Y:S05]  /*bb30*/  ENDCOLLECTIVE ;  /* 0x000000000000791b */ /* 0x003fea0003800000 */
.L_x_737:
        /* <DEDUP_REMOVED lines=8> */
.L_x_738:
[----:B------:R-:W-:Y:S01]  /*bbc0*/  IMAD.MOV.U32 R13, RZ, RZ, 0x4 ;  /* 0x00000004ff0d7424 */ /* 0x000fe200078e00ff */
[----:B------:R-:W-:-:S05]  /*bbd0*/  MOV R26, R14 ;  /* 0x0000000e001a7202 */ /* 0x000fca0000000f00 */
[----:B------:R-:W-:-:S05]  /*bbe0*/  FADD R26, R25, R26 ;  /* 0x0000001a191a7221 */ /* 0x000fca0000000000 */
[----:B------:R-:W-:-:S07]  /*bbf0*/  MOV R24, R26 ;  /* 0x0000001a00187202 */ /* 0x000fce0000000f00 */
[----:B------:R-:W-:Y:S05]  /*bc00*/  WARPSYNC.COLLECTIVE R11, `(.L_x_739) ;  /* 0x000000000b087348 */ /* 0x000fea0003c00000 */
[----:B------:R0:W1:Y:S02]  /*bc10*/  SHFL.BFLY P1, R14, R24, R13, R12 ;  /* 0x0c00000d180e7389 */ /* 0x000064000002000c */
[----:B01----:R-:W-:Y:S05]  /*bc20*/  ENDCOLLECTIVE ;  /* 0x000000000000791b */ /* 0x003fea0003800000 */
.L_x_739:
[----:B------:R-:W-:Y:S01]  /*bc30*/  IMAD.MOV.U32 R13, RZ, RZ, 0x2 ;  /* 0x00000002ff0d7424 */ /* 0x000fe200078e00ff */
[----:B------:R-:W-:-:S05]  /*bc40*/  MOV R29, R14 ;  /* 0x0000000e001d7202 */ /* 0x000fca0000000f00 */
[----:B------:R-:W-:-:S05]  /*bc50*/  FADD R25, R26, R29 ;  /* 0x0000001d1a197221 */ /* 0x000fca0000000000 */
[----:B------:R-:W-:-:S07]  /*bc60*/  MOV R24, R25 ;  /* 0x0000001900187202 */ /* 0x000fce0000000f00 */
[----:B------:R-:W-:Y:S05]  /*bc70*/  WARPSYNC.COLLECTIVE R11, `(.L_x_740) ;  /* 0x000000000b087348 */ /* 0x000fea0003c00000 */
[----:B------:R0:W1:Y:S02]  /*bc80*/  SHFL.BFLY P1, R14, R24, R13, R12 ;  /* 0x0c00000d180e7389 */ /* 0x000064000002000c */
[----:B01----:R-:W-:Y:S05]  /*bc90*/  ENDCOLLECTIVE ;  /* 0x000000000000791b */ /* 0x003fea0003800000 */
.L_x_740:
[----:B------:R-:W-:Y:S01]  /*bca0*/  IMAD.MOV.U32 R13, RZ, RZ, 0x1 ;  /* 0x00000001ff0d7424 */ /* 0x000fe200078e00ff */
[----:B------:R-:W-:-:S05]  /*bcb0*/  MOV R29, R14 ;  /* 0x0000000e001d7202 */ /* 0x000fca0000000f00 */
[----:B------:R-:W-:-:S05]  /*bcc0*/  FADD R26, R25, R29 ;  /* 0x0000001d191a7221 */ /* 0x000fca0000000000 */
[----:B------:R-:W-:-:S07]  /*bcd0*/  MOV R24, R26 ;  /* 0x0000001a00187202 */ /* 0x000fce0000000f00 */
[----:B------:R-:W-:Y:S05]  /*bce0*/  WARPSYNC.COLLECTIVE R11, `(.L_x_741) ;  /* 0x000000000b087348 */ /* 0x000fea0003c00000 */
[----:B------:R0:W1:Y:S02]  /*bcf0*/  SHFL.BFLY P1, R14, R24, R13, R12 ;  /* 0x0c00000d180e7389 */ /* 0x000064000002000c */
[----:B01----:R-:W-:Y:S05]  /*bd00*/  ENDCOLLECTIVE ;  /* 0x000000000000791b */ /* 0x003fea0003800000 */
.L_x_741:
[----:B------:R-:W-:Y:S02]  /*bd10*/  HFMA2 R24, -RZ, RZ, 0, 0 ;  /* 0x00000000ff187431 */ /* 0x000fe400000001ff */
[----:B------:R-:W-:Y:S01]  /*bd20*/  IMAD.MOV.U32 R13, RZ, RZ, 0x10 ;  /* 0x00000010ff0d7424 */ /* 0x000fe200078e00ff */
[----:B------:R-:W-:-:S07]  /*bd30*/  MOV R25, R14 ;  /* 0x0000000e00197202 */ /* 0x000fce0000000f00 */
[----:B------:R-:W-:Y:S05]  /*bd40*/  WARPSYNC.COLLECTIVE R11, `(.L_x_742) ;  /* 0x000000000b087348 */ /* 0x000fea0003c00000 */
[----:B------:R0:W1:Y:S02]  /*bd50*/  SHFL.BFLY P1, R14, R24, R13, R12 ;  /* 0x0c00000d180e7389 */ /* 0x000064000002000c */
[----:B01----:R-:W-:Y:S05]  /*bd60*/  ENDCOLLECTIVE ;  /* 0x000000000000791b */ /* 0x003fea0003800000 */
.L_x_742:
        /* <DEDUP_REMOVED lines=8> */
.L_x_743:
[----:B------:R-:W-:Y:S01]  /*bdf0*/  MOV R13, 0x4 ;  /* 0x00000004000d7802 */ /* 0x000fe20000000f00 */
[----:B------:R-:W-:-:S04]  /*be00*/  FADD R23, R9, R14 ;  /* 0x0000000e09177221 */ /* 0x000fc80000000000 */
[----:B------:R-:W-:-:S07]  /*be10*/  IMAD.MOV.U32 R24, RZ, RZ, R23 ;  /* 0x000000ffff187224 */ /* 0x000fce00078e0017 */
[----:B------:R-:W-:Y:S05]  /*be20*/  WARPSYNC.COLLECTIVE R11, `(.L_x_744) ;  /* 0x000000000b087348 */ /* 0x000fea0003c00000 */
[----:B------:R0:W1:Y:S02]  /*be30*/  SHFL.BFLY P1, R14, R24, R13, R12 ;  /* 0x0c00000d180e7389 */ /* 0x000064000002000c */
[----:B01----:R-:W-:Y:S05]  /*be40*/  ENDCOLLECTIVE ;  /* 0x000000000000791b */ /* 0x003fea0003800000 */
.L_x_744:
[----:B------:R-:W-:Y:S02]  /*be50*/  IMAD.MOV.U32 R13, RZ, RZ, 0x2 ;  /* 0x00000002ff0d7424 */ /* 0x000fe400078e00ff */
[----:B------:R-:W-:-:S05]  /*be60*/  FADD R9, R23, R14 ;  /* 0x0000000e17097221 */ /* 0x000fca0000000000 */
[----:B------:R-:W-:-:S07]  /*be70*/  MOV R24, R9 ;  /* 0x0000000900187202 */ /* 0x000fce0000000f00 */
[----:B------:R-:W-:Y:S05]  /*be80*/  WARPSYNC.COLLECTIVE R11, `(.L_x_745) ;  /* 0x000000000b087348 */ /* 0x000fea0003c00000 */
[----:B------:R0:W1:Y:S02]  /*be90*/  SHFL.BFLY P1, R14, R24, R13, R12 ;  /* 0x0c00000d180e7389 */ /* 0x000064000002000c */
[----:B01----:R-:W-:Y:S05]  /*bea0*/  ENDCOLLECTIVE ;  /* 0x000000000000791b */ /* 0x003fea0003800000 */
.L_x_745:
        /* <DEDUP_REMOVED lines=8> */
.L_x_746:
[----:B------:R-:W-:Y:S05]  /*bf30*/  BRA `(.L_x_747) ;  /* 0xffffff7400907947 */ /* 0x000fea000383ffff */
.L_x_463:
        /* <DEDUP_REMOVED lines=8> */
.L_x_749:
[----:B------:R-:W-:Y:S05]  /*bfc0*/  BSYNC B0 ;  /* 0x0000000000007941 */ /* 0x000fea0003800000 */
.L_x_748:
[----:B------:R-:W-:Y:S02]  /*bfd0*/  HFMA2 R13, -RZ, RZ, 0, 4.76837158203125e-07 ;  /* 0x00000008ff0d7431 */ /* 0x000fe400000001ff */
[----:B------:R-:W-:Y:S01]  /*bfe0*/  FADD R24, RZ, R14 ;  /* 0x0000000eff187221 */ /* 0x000fe20000000000 */
[----:B------:R-:W-:Y:S01]  /*bff0*/  IMAD.MOV.U32 R12, RZ, RZ, 0x1f ;  /* 0x0000001fff0c7424 */ /* 0x000fe200078e00ff */
[----:B------:R-:W-:-:S07]  /*c000*/  MOV R11, 0xffffffff ;  /* 0xffffffff000b7802 */ /* 0x000fce0000000f00 */
[----:B------:R-:W-:Y:S05]  /*c010*/  WARPSYNC.COLLECTIVE R11, `(.L_x_750) ;  /* 0x000000000b087348 */ /* 0x000fea0003c00000 */
[----:B------:R0:W1:Y:S02]  /*c020*/  SHFL.BFLY P1, R14, R24, R13, R12 ;  /* 0x0c00000d180e7389 */ /* 0x000064000002000c */
[----:B01----:R-:W-:Y:S05]  /*c030*/  ENDCOLLECTIVE ;  /* 0x000000000000791b */ /* 0x003fea0003800000 */
.L_x_750:
[----:B------:R-:W-:Y:S02]  /*c040*/  IMAD.MOV.U32 R13, RZ, RZ, 0x4 ;  /* 0x00000004ff0d7424 */ /* 0x000fe400078e00ff */
[----:B------:R-:W-:-:S05]  /*c050*/  FADD R9, R24, R14 ;  /* 0x0000000e18097221 */ /* 0x000fca0000000000 */
[----:B------:R-:W-:-:S07]  /*c060*/  MOV R24, R9 ;  /* 0x0000000900187202 */ /* 0x000fce0000000f00 */
[----:B------:R-:W-:Y:S05]  /*c070*/  WARPSYNC.COLLECTIVE R11, `(.L_x_751) ;  /* 0x000000000b087348 */ /* 0x000fea0003c00000 */
[----:B------:R0:W1:Y:S02]  /*c080*/  SHFL.BFLY P1, R14, R24, R13, R12 ;  /* 0x0c00000d180e7389 */ /* 0x000064000002000c */
[----:B01----:R-:W-:Y:S05]  /*c090*/  ENDCOLLECTIVE ;  /* 0x000000000000791b */ /* 0x003fea0003800000 */
.L_x_751:
[----:B------:R-:W-:Y:S02]  /*c0a0*/  HFMA2 R13, -RZ, RZ, 0, 1.1920928955078125e-07 ;  /* 0x00000002ff0d7431 */ /* 0x000fe400000001ff */
[----:B------:R-:W-:-:S05]  /*c0b0*/  FADD R10, R9, R14 ;  /* 0x0000000e090a7221 */ /* 0x000fca0000000000 */
[----:B------:R-:W-:-:S07]  /*c0c0*/  MOV R24, R10 ;  /* 0x0000000a00187202 */ /* 0x000fce0000000f00 */
[----:B------:R-:W-:Y:S05]  /*c0d0*/  WARPSYNC.COLLECTIVE R11, `(.L_x_752) ;  /* 0x000000000b087348 */ /* 0x000fea0003c00000 */
[----:B------:R0:W1:Y:S02]  /*c0e0*/  SHFL.BFLY P1, R14, R24, R13, R12 ;  /* 0x0c00000d180e7389 */ /* 0x000064000002000c */
[----:B01----:R-:W-:Y:S05]  /*c0f0*/  ENDCOLLECTIVE ;  /* 0x000000000000791b */ /* 0x003fea0003800000 */
.L_x_752:
[----:B------:R-:W-:Y:S01]  /*c100*/  MOV R13, 0x1 ;  /* 0x00000001000d7802 */ /* 0x000fe20000000f00 */
[----:B------:R-:W-:-:S04]  /*c110*/  FADD R15, R10, R14 ;  /* 0x0000000e0a0f7221 */ /* 0x000fc80000000000 */
[----:B------:R-:W-:-:S07]  /*c120*/  IMAD.MOV.U32 R24, RZ, RZ, R15 ;  /* 0x000000ffff187224 */ /* 0x000fce00078e000f */
[----:B------:R-:W-:Y:S05]  /*c130*/  WARPSYNC.COLLECTIVE R11, `(.L_x_753) ;  /* 0x000000000b087348 */ /* 0x000fea0003c00000 */
[----:B------:R0:W1:Y:S02]  /*c140*/  SHFL.BFLY P1, R14, R24, R13, R12 ;  /* 0x0c00000d180e7389 */ /* 0x000064000002000c */
[----:B01----:R-:W-:Y:S05]  /*c150*/  ENDCOLLECTIVE ;  /* 0x000000000000791b */ /* 0x003fea0003800000 */
.L_x_753:
[----:B------:R-:W-:Y:S05]  /*c160*/  BRA `(.L_x_754) ;  /* 0xffffff7400687947 */ /* 0x000fea000383ffff */
.L_x_464:
        /* <DEDUP_REMOVED lines=8> */
.L_x_756:
[----:B------:R-:W-:Y:S05]  /*c1f0*/  BSYNC B0 ;  /* 0x0000000000007941 */ /* 0x000fea0003800000 */
.L_x_755:
[----:B------:R-:W-:Y:S02]  /*c200*/  HFMA2 R12, -RZ, RZ, 0, 1.847743988037109375e-06 ;  /* 0x0000001fff0c7431 */ /* 0x000fe400000001ff */
[----:B------:R-:W-:Y:S01]  /*c210*/  FADD R24, RZ, R14 ;  /* 0x0000000eff187221 */ /* 0x000fe20000000000 */
[----:B------:R-:W-:Y:S01]  /*c220*/  IMAD.MOV.U32 R13, RZ, RZ, 0x8 ;  /* 0x00000008ff0d7424 */ /* 0x000fe200078e00ff */
[----:B------:R-:W-:-:S07]  /*c230*/  MOV R11, 0xffffffff ;  /* 0xffffffff000b7802 */ /* 0x000fce0000000f00 */
[----:B------:R-:W-:Y:S05]  /*c240*/  WARPSYNC.COLLECTIVE R11, `(.L_x_757) ;  /* 0x000000000b087348 */ /* 0x000fea0003c00000 */
[----:B------:R0:W1:Y:S02]  /*c250*/  SHFL.BFLY P1, R14, R24, R13, R12 ;  /* 0x0c00000d180e7389 */ /* 0x000064000002000c */
[----:B01----:R-:W-:Y:S05]  /*c260*/  ENDCOLLECTIVE ;  /* 0x000000000000791b */ /* 0x003fea0003800000 */
.L_x_757:
[----:B------:R-:W-:Y:S02]  /*c270*/  HFMA2 R13, -RZ, RZ, 0, 2.384185791015625e-07 ;  /* 0x00000004ff0d7431 */ /* 0x000fe400000001ff */
[----:B------:R-:W-:-:S04]  /*c280*/  FADD R10, R24, R14 ;  /* 0x0000000e180a7221 */ /* 0x000fc80000000000 */
[----:B------:R-:W-:-:S07]  /*c290*/  IMAD.MOV.U32 R24, RZ, RZ, R10 ;  /* 0x000000ffff187224 */ /* 0x000fce00078e000a */
[----:B------:R-:W-:Y:S05]  /*c2a0*/  WARPSYNC.COLLECTIVE R11, `(.L_x_758) ;  /* 0x000000000b087348 */ /* 0x000fea0003c00000 */
[----:B------:R0:W1:Y:S02]  /*c2b0*/  SHFL.BFLY P1, R14, R24, R13, R12 ;  /* 0x0c00000d180e7389 */ /* 0x000064000002000c */
[----:B01----:R-:W-:Y:S05]  /*c2c0*/  ENDCOLLECTIVE ;  /* 0x000000000000791b */ /* 0x003fea0003800000 */
.L_x_758:
[----:B------:R-:W-:Y:S02]  /*c2d0*/  IMAD.MOV.U32 R13, RZ, RZ, 0x2 ;  /* 0x00000002ff0d7424 */ /* 0x000fe400078e00ff */
[----:B------:R-:W-:-:S05]  /*c2e0*/  FADD R15, R10, R14 ;  /* 0x0000000e0a0f7221 */ /* 0x000fca0000000000 */
[----:B------:R-:W-:-:S07]  /*c2f0*/  MOV R24, R15 ;  /* 0x0000000f00187202 */ /* 0x000fce0000000f00 */
[----:B------:R-:W-:Y:S05]  /*c300*/  WARPSYNC.COLLECTIVE R11, `(.L_x_759) ;  /* 0x000000000b087348 */ /* 0x000fea0003c00000 */
[----:B------:R0:W1:Y:S02]  /*c310*/  SHFL.BFLY P1, R14, R24, R13, R12 ;  /* 0x0c00000d180e7389 */ /* 0x000064000002000c */
[----:B01----:R-:W-:Y:S05]  /*c320*/  ENDCOLLECTIVE ;  /* 0x000000000000791b */ /* 0x003fea0003800000 */
.L_x_759:
[----:B------:R-:W-:Y:S02]  /*c330*/  HFMA2 R13, -RZ, RZ, 0, 5.9604644775390625e-08 ;  /* 0x00000001ff0d7431 */ /* 0x000fe400000001ff */
[----:B------:R-:W-:-:S05]  /*c340*/  FADD R22, R15, R14 ;  /* 0x0000000e0f167221 */ /* 0x000fca0000000000 */
[----:B------:R-:W-:-:S07]  /*c350*/  MOV R24, R22 ;  /* 0x0000001600187202 */ /* 0x000fce0000000f00 */
[----:B------:R-:W-:Y:S05]  /*c360*/  WARPSYNC.COLLECTIVE R11, `(.L_x_760) ;  /* 0x000000000b087348 */ /* 0x000fea0003c00000 */
[----:B------:R0:W1:Y:S02]  /*c370*/  SHFL.BFLY P1, R14, R24, R13, R12 ;  /* 0x0c00000d180e7389 */ /* 0x000064000002000c */
[----:B01----:R-:W-:Y:S05]  /*c380*/  ENDCOLLECTIVE ;  /* 0x000000000000791b */ /* 0x003fea0003800000 */
.L_x_760:
[----:B------:R-:W-:Y:S05]  /*c390*/  BRA `(.L_x_761) ;  /* 0xffffff7400287947 */ /* 0x000fea000383ffff */
.L_x_465:
        /* <DEDUP_REMOVED lines=8> */
.L_x_763:
[----:B------:R-:W-:Y:S05]  /*c420*/  BSYNC B0 ;  /* 0x0000000000007941 */ /* 0x000fea0003800000 */
.L_x_762:
[----:B------:R-:W-:Y:S02]  /*c430*/  HFMA2 R12, -RZ, RZ, 0, 1.847743988037109375e-06 ;  /* 0x0000001fff0c7431 */ /* 0x000fe400000001ff */
[----:B------:R-:W-:Y:S01]  /*c440*/  FADD R24, RZ, R14 ;  /* 0x0000000eff187221 */ /* 0x000fe20000000000 */
[----:B------:R-:W-:Y:S01]  /*c450*/  MOV R13, 0x8 ;  /* 0x00000008000d7802 */ /* 0x000fe20000000f00 */
[----:B------:R-:W-:-:S07]  /*c460*/  IMAD.MOV.U32 R11, RZ, RZ, -0x1 ;  /* 0xffffffffff0b7424 */ /* 0x000fce00078e00ff */
[----:B------:R-:W-:Y:S05]  /*c470*/  WARPSYNC.COLLECTIVE R11, `(.L_x_764) ;  /* 0x000000000b087348 */ /* 0x000fea0003c00000 */
[----:B------:R0:W1:Y:S02]  /*c480*/  SHFL.BFLY P1, R14, R24, R13, R12 ;  /* 0x0c00000d180e7389 */ /* 0x000064000002000c */
[----:B01----:R-:W-:Y:S05]  /*c490*/  ENDCOLLECTIVE ;  /* 0x000000000000791b */ /* 0x003fea0003800000 */
.L_x_764:
[----:B------:R-:W-:Y:S02]  /*c4a0*/  HFMA2 R13, -RZ, RZ, 0, 2.384185791015625e-07 ;  /* 0x00000004ff0d7431 */ /* 0x000fe400000001ff */
[----:B------:R-:W-:-:S05]  /*c4b0*/  FADD R10, R24, R14 ;  /* 0x0000000e180a7221 */ /* 0x000fca0000000000 */
[----:B------:R-:W-:-:S07]  /*c4c0*/  MOV R24, R10 ;  /* 0x0000000a00187202 */ /* 0x000fce0000000f00 */
[----:B------:R-:W-:Y:S05]  /*c4d0*/  WARPSYNC.COLLECTIVE R11, `(.L_x_765) ;  /* 0x000000000b087348 */ /* 0x000fea0003c00000 */
[----:B------:R0:W1:Y:S02]  /*c4e0*/  SHFL.BFLY P1, R14, R24, R13, R12 ;  /* 0x0c00000d180e7389 */ /* 0x000064000002000c */
[----:B01----:R-:W-:Y:S05]  /*c4f0*/  ENDCOLLECTIVE ;  /* 0x000000000000791b */ /* 0x003fea0003800000 */
.L_x_765:
[----:B------:R-:W-:Y:S01]  /*c500*/  MOV R13, 0x2 ;  /* 0x00000002000d7802 */ /* 0x000fe20000000f00 */
[----:B------:R-:W-:-:S04]  /*c510*/  FADD R15, R10, R14 ;  /* 0x0000000e0a0f7221 */ /* 0x000fc80000000000 */
[----:B------:R-:W-:-:S07]  /*c520*/  IMAD.MOV.U32 R24, RZ, RZ, R15 ;  /* 0x000000ffff187224 */ /* 0x000fce00078e000f */
[----:B------:R-:W-:Y:S05]  /*c530*/  WARPSYNC.COLLECTIVE R11, `(.L_x_766) ;  /* 0x000000000b087348 */ /* 0x000fea0003c00000 */
[----:B------:R0:W1:Y:S02]  /*c540*/  SHFL.BFLY P1, R14, R24, R13, R12 ;  /* 0x0c00000d180e7389 */ /* 0x000064000002000c */
[----:B01----:R-:W-:Y:S05]  /*c550*/  ENDCOLLECTIVE ;  /* 0x000000000000791b */ /* 0x003fea0003800000 */
.L_x_766:
[----:B------:R-:W-:Y:S02]  /*c560*/  IMAD.MOV.U32 R13, RZ, RZ, 0x1 ;  /* 0x00000001ff0d7424 */ /* 0x000fe400078e00ff */
[----:B------:R-:W-:-:S05]  /*c570*/  FADD R22, R15, R14 ;  /* 0x0000000e0f167221 */ /* 0x000fca0000000000 */
[----:B------:R-:W-:-:S07]  /*c580*/  MOV R24, R22 ;  /* 0x0000001600187202 */ /* 0x000fce0000000f00 */
[----:B------:R-:W-:Y:S05]  /*c590*/  WARPSYNC.COLLECTIVE R11, `(.L_x_767) ;  /* 0x000000000b087348 */ /* 0x000fea0003c00000 */
[----:B------:R0:W1:Y:S02]  /*c5a0*/  SHFL.BFLY P1, R14, R24, R13, R12 ;  /* 0x0c00000d180e7389 */ /* 0x000064000002000c */
[----:B01----:R-:W-:Y:S05]  /*c5b0*/  ENDCOLLECTIVE ;  /* 0x000000000000791b */ /* 0x003fea0003800000 */
.L_x_767:
[----:B------:R-:W-:Y:S05]  /*c5c0*/  BRA `(.L_x_768) ;  /* 0xffffff7000d87947 */ /* 0x000fea000383ffff */
.L_x_480:
[----:B------:R-:W-:Y:S01]  /*c5d0*/  HFMA2 R13, -RZ, RZ, 0, 9.5367431640625e-07 ;  /* 0x00000010ff0d7431 */ /* 0x000fe200000001ff */
[----:B------:R-:W-:Y:S01]  /*c5e0*/  BSSY B1, `(.L_x_769) ;  /* 0x0000006000017945 */ /* 0x000fe20003800000 */
[----:B-----5:R-:W-:Y:S01]  /*c5f0*/  MOV R12, 0x1f ;  /* 0x0000001f000c7802 */ /* 0x020fe20000000f00 */
[----:B------:R-:W-:-:S07]  /*c600*/  IMAD.MOV.U32 R11, RZ, RZ, -0x1 ;  /* 0xffffffffff0b7424 */ /* 0x000fce00078e00ff */
[----:B------:R-:W-:Y:S05]  /*c610*/  WARPSYNC.COLLECTIVE R11, `(.L_x_770) ;  /* 0x000000000b087348 */ /* 0x000fea0003c00000 */
[----:B------:R0:W1:Y:S02]  /*c620*/  SHFL.BFLY P1, R14, R24, R13, R12 ;  /* 0x0c00000d180e7389 */ /* 0x000064000002000c */
[----:B01----:R-:W-:Y:S05]  /*c630*/  ENDCOLLECTIVE ;  /* 0x000000000000791b */ /* 0x003fea0003800000 */
.L_x_770:
[----:B------:R-:W-:Y:S05]  /*c640*/  BSYNC B1 ;  /* 0x0000000000017941 */ /* 0x000fea0003800000 */
.L_x_769:
[----:B------:R-:W-:Y:S02]  /*c650*/  HFMA2 R13, -RZ, RZ, 0, 4.76837158203125e-07 ;  /* 0x00000008ff0d7431 */ /* 0x000fe400000001ff */
[----:B------:R-:W-:Y:S01]  /*c660*/  FADD R24, R14, R24 ;  /* 0x000000180e187221 */ /* 0x000fe20000000000 */
[----:B------:R-:W-:Y:S01]  /*c670*/  MOV R12, 0x1f ;  /* 0x0000001f000c7802 */ /* 0x000fe20000000f00 */
[----:B------:R-:W-:-:S07]  /*c680*/  IMAD.MOV.U32 R11, RZ, RZ, -0x1 ;  /* 0xffffffffff0b7424 */ /* 0x000fce00078e00ff */
[----:B------:R-:W-:Y:S05]  /*c690*/  WARPSYNC.COLLECTIVE R11, `(.L_x_771) ;  /* 0x000000000b087348 */ /* 0x000fea0003c00000 */
[----:B------:R0:W1:Y:S02]  /*c6a0*/  SHFL.BFLY P1, R14, R24, R13, R12 ;  /* 0x0c00000d180e7389 */ /* 0x000064000002000c */
[----:B01----:R-:W-:Y:S05]  /*c6b0*/  ENDCOLLECTIVE ;  /* 0x000000000000791b */ /* 0x003fea0003800000 */
.L_x_771:
[----:B------:R-:W-:Y:S02]  /*c6c0*/  HFMA2 R13, -RZ, RZ, 0, 2.384185791015625e-07 ;  /* 0x00000004ff0d7431 */ /* 0x000fe400000001ff */
[----:B------:R-:W-:-:S05]  /*c6d0*/  FADD R8, R24, R14 ;  /* 0x0000000e18087221 */ /* 0x000fca0000000000 */
[----:B------:R-:W-:-:S07]  /*c6e0*/  MOV R24, R8 ;  /* 0x0000000800187202 */ /* 0x000fce0000000f00 */
[----:B------:R-:W-:Y:S05]  /*c6f0*/  WARPSYNC.COLLECTIVE R11, `(.L_x_772) ;  /* 0x000000000b087348 */ /* 0x000fea0003c00000 */
[----:B------:R0:W1:Y:S02]  /*c700*/  SHFL.BFLY P1, R14, R24, R13, R12 ;  /* 0x0c00000d180e7389 */ /* 0x000064000002000c */
[----:B01----:R-:W-:Y:S05]  /*c710*/  ENDCOLLECTIVE ;  /* 0x000000000000791b */ /* 0x003fea0003800000 */
.L_x_772:
[----:B------:R-:W-:Y:S01]  /*c720*/  MOV R13, 0x2 ;  /* 0x00000002000d7802 */ /* 0x000fe20000000f00 */
[----:B------:R-:W-:-:S04]  /*c730*/  FADD R10, R8, R14 ;  /* 0x0000000e080a7221 */ /* 0x000fc80000000000 */
[----:B------:R-:W-:-:S07]  /*c740*/  IMAD.MOV.U32 R24, RZ, RZ, R10 ;  /* 0x000000ffff187224 */ /* 0x000fce00078e000a */
[----:B------:R-:W-:Y:S05]  /*c750*/  WARPSYNC.COLLECTIVE R11, `(.L_x_773) ;  /* 0x000000000b087348 */ /* 0x000fea0003c00000 */
[----:B------:R0:W1:Y:S02]  /*c760*/  SHFL.BFLY P1, R14, R24, R13, R12 ;  /* 0x0c00000d180e7389 */ /* 0x000064000002000c */
[----:B01----:R-:W-:Y:S05]  /*c770*/  ENDCOLLECTIVE ;  /* 0x000000000000791b */ /* 0x003fea0003800000 */
.L_x_773:
[----:B------:R-:W-:Y:S02]  /*c780*/  IMAD.MOV.U32 R13, RZ, RZ, 0x1 ;  /* 0x00000001ff0d7424 */ /* 0x000fe400078e00ff */
[----:B------:R-:W-:-:S05]  /*c790*/  FADD R15, R10, R14 ;  /* 0x0000000e0a0f7221 */ /* 0x000fca0000000000 */
[----:B------:R-:W-:-:S07]  /*c7a0*/  MOV R24, R15 ;  /* 0x0000000f00187202 */ /* 0x000fce0000000f00 */
[----:B------:R-:W-:Y:S05]  /*c7b0*/  WARPSYNC.COLLECTIVE R11, `(.L_x_774) ;  /* 0x000000000b087348 */ /* 0x000fea0003c00000 */
[----:B------:R0:W1:Y:S02]  /*c7c0*/  SHFL.BFLY P1, R14, R24, R13, R12 ;  /* 0x0c00000d180e7389 */ /* 0x000064000002000c */
[----:B01----:R-:W-:Y:S05]  /*c7d0*/  ENDCOLLECTIVE ;  /* 0x000000000000791b */ /* 0x003fea0003800000 */
.L_x_774:
[----:B------:R-:W-:Y:S05]  /*c7e0*/  BRA `(.L_x_775) ;  /* 0xffffff8000707947 */ /* 0x000fea000383ffff */
.L_x_485:
        /* <DEDUP_REMOVED lines=8> */
.L_x_777:
[----:B------:R-:W-:Y:S05]  /*c870*/  BSYNC B1 ;  /* 0x0000000000017941 */ /* 0x000fea0003800000 */
.L_x_776:
[----:B------:R-:W-:Y:S02]  /*c880*/  HFMA2 R13, -RZ, RZ, 0, 4.76837158203125e-07 ;  /* 0x00000008ff0d7431 */ /* 0x000fe400000001ff */
[----:B------:R-:W-:Y:S01]  /*c890*/  FADD R24, RZ, R14 ;  /* 0x0000000eff187221 */ /* 0x000fe20000000000 */
[----:B------:R-:W-:Y:S01]  /*c8a0*/  IMAD.MOV.U32 R12, RZ, RZ, 0x1f ;  /* 0x0000001fff0c7424 */ /* 0x000fe200078e00ff */
[----:B------:R-:W-:-:S07]  /*c8b0*/  MOV R11, 0xffffffff ;  /* 0xffffffff000b7802 */ /* 0x000fce0000000f00 */
[----:B------:R-:W-:Y:S05]  /*c8c0*/  WARPSYNC.COLLECTIVE R11, `(.L_x_778) ;  /* 0x000000000b087348 */ /* 0x000fea0003c00000 */
[----:B------:R0:W1:Y:S02]  /*c8d0*/  SHFL.BFLY P1, R14, R24, R13, R12 ;  /* 0x0c00000d180e7389 */ /* 0x000064000002000c */
[----:B01----:R-:W-:Y:S05]  /*c8e0*/  ENDCOLLECTIVE ;  /* 0x000000000000791b */ /* 0x003fea0003800000 */
.L_x_778:
[----:B------:R-:W-:Y:S01]  /*c8f0*/  HFMA2 R13, -RZ, RZ, 0, 2.384185791015625e-07 ;  /* 0x00000004ff0d7431 */ /* 0x000fe200000001ff */
[----:B------:R-:W-:-:S05]  /*c900*/  MOV R9, R14 ;  /* 0x0000000e00097202 */ /* 0x000fca0000000f00 */
[----:B------:R-:W-:-:S04]  /*c910*/  FADD R26, R24, R9 ;  /* 0x00000009181a7221 */ /* 0x000fc80000000000 */
[----:B------:R-:W-:-:S07]  /*c920*/  IMAD.MOV.U32 R24, RZ, RZ, R26 ;  /* 0x000000ffff187224 */ /* 0x000fce00078e001a */
[----:B------:R-:W-:Y:S05]  /*c930*/  WARPSYNC.COLLECTIVE R11, `(.L_x_779) ;  /* 0x000000000b087348 */ /* 0x000fea0003c00000 */
[----:B------:R0:W1:Y:S02]  /*c940*/  SHFL.BFLY P1, R14, R24, R13, R12 ;  /* 0x0c00000d180e7389 */ /* 0x000064000002000c */
[----:B01----:R-:W-:Y:S05]  /*c950*/  ENDCOLLECTIVE ;  /* 0x000000000000791b */ /* 0x003fea0003800000 */
.L_x_779:
[----:B------:R-:W-:Y:S01]  /*c960*/  HFMA2 R13, -RZ, RZ, 0, 1.1920928955078125e-07 ;  /* 0x00000002ff0d7431 */ /* 0x000fe200000001ff */
[----:B------:R-:W-:-:S05]  /*c970*/  MOV R8, R14 ;  /* 0x0000000e00087202 */ /* 0x000fca0000000f00 */
[----:B------:R-:W-:-:S04]  /*c980*/  FADD R8, R26, R8 ;  /* 0x000000081a087221 */ /* 0x000fc80000000000 */
[----:B------:R-:W-:-:S07]  /*c990*/  IMAD.MOV.U32 R24, RZ, RZ, R8 ;  /* 0x000000ffff187224 */ /* 0x000fce00078e0008 */
[----:B------:R-:W-:Y:S05]  /*c9a0*/  WARPSYNC.COLLECTIVE R11, `(.L_x_780) ;  /* 0x000000000b087348 */ /* 0x000fea0003c00000 */
[----:B------:R0:W1:Y:S02]  /*c9b0*/  SHFL.BFLY P1, R14, R24, R13, R12 ;  /* 0x0c00000d180e7389 */ /* 0x000064000002000c */
[----:B01----:R-:W-:Y:S05]  /*c9c0*/  ENDCOLLECTIVE ;  /* 0x000000000000791b */ /* 0x003fea0003800000 */
.L_x_780:
[----:B------:R-:W-:Y:S01]  /*c9d0*/  HFMA2 R13, -RZ, RZ, 0, 5.9604644775390625e-08 ;  /* 0x00000001ff0d7431 */ /* 0x000fe200000001ff */
[----:B------:R-:W-:-:S05]  /*c9e0*/  MOV R29, R14 ;  /* 0x0000000e001d7202 */ /* 0x000fca0000000f00 */
[----:B------:R-:W-:-:S04]  /*c9f0*/  FADD R28, R8, R29 ;  /* 0x0000001d081c7221 */ /* 0x000fc80000000000 */
[----:B------:R-:W-:-:S07]  /*ca00*/  IMAD.MOV.U32 R24, RZ, RZ, R28 ;  /* 0x000000ffff187224 */ /* 0x000fce00078e001c */
[----:B------:R-:W-:Y:S05]  /*ca10*/  WARPSYNC.COLLECTIVE R11, `(.L_x_781) ;  /* 0x000000000b087348 */ /* 0x000fea0003c00000 */
[----:B------:R0:W1:Y:S02]  /*ca20*/  SHFL.BFLY P1, R14, R24, R13, R12 ;  /* 0x0c00000d180e7389 */ /* 0x000064000002000c */
[----:B01----:R-:W-:Y:S05]  /*ca30*/  ENDCOLLECTIVE ;  /* 0x000000000000791b */ /* 0x003fea0003800000 */
.L_x_781:
[----:B------:R-:W-:Y:S02]  /*ca40*/  HFMA2 R13, -RZ, RZ, 0, 9.5367431640625e-07 ;  /* 0x00000010ff0d7431 */ /* 0x000fe400000001ff */
[----:B------:R-:W-:Y:S01]  /*ca50*/  IMAD.MOV.U32 R24, RZ, RZ, RZ ;  /* 0x000000ffff187224 */ /* 0x000fe200078e00ff */
[----:B------:R-:W-:-:S07]  /*ca60*/  MOV R9, R14 ;  /* 0x0000000e00097202 */ /* 0x000fce0000000f00 */
[----:B------:R-:W-:Y:S05]  /*ca70*/  WARPSYNC.COLLECTIVE R11, `(.L_x_782) ;  /* 0x000000000b087348 */ /* 0x000fea0003c00000 */
[----:B------:R0:W1:Y:S02]  /*ca80*/  SHFL.BFLY P1, R14, R24, R13, R12 ;  /* 0x0c00000d180e7389 */ /* 0x000064000002000c */
[----:B01----:R-:W-:Y:S05]  /*ca90*/  ENDCOLLECTIVE ;  /* 0x000000000000791b */ /* 0x003fea0003800000 */
.L_x_782:
        /* <DEDUP_REMOVED lines=8> */
.L_x_783:
[----:B------:R-:W-:Y:S01]  /*cb20*/  HFMA2 R13, -RZ, RZ, 0, 2.384185791015625e-07 ;  /* 0x00000004ff0d7431 */ /* 0x000fe200000001ff */
[----:B------:R-:W-:-:S05]  /*cb30*/  MOV R10, R14 ;  /* 0x0000000e000a7202 */ /* 0x000fca0000000f00 */
[----:B------:R-:W-:-:S04]  /*cb40*/  FADD R9, R27, R10 ;  /* 0x0000000a1b097221 */ /* 0x000fc80000000000 */
[----:B------:R-:W-:-:S07]  /*cb50*/  IMAD.MOV.U32 R24, RZ, RZ, R9 ;  /* 0x000000ffff187224 */ /* 0x000fce00078e0009 */
[----:B------:R-:W-:Y:S05]  /*cb60*/  WARPSYNC.COLLECTIVE R11, `(.L_x_784) ;  /* 0x000000000b087348 */ /* 0x000fea0003c00000 */
[----:B------:R0:W1:Y:S02]  /*cb70*/  SHFL.BFLY P1, R14, R24, R13, R12 ;  /* 0x0c00000d180e7389 */ /* 0x000064000002000c */
[----:B01----:R-:W-:Y:S05]  /*cb80*/  ENDCOLLECTIVE ;  /* 0x000000000000791b */ /* 0x003fea0003800000 */
.L_x_784:
[----:B------:R-:W-:Y:S01]  /*cb90*/  HFMA2 R13, -RZ, RZ, 0, 1.1920928955078125e-07 ;  /* 0x00000002ff0d7431 */ /* 0x000fe200000001ff */
[----:B------:R-:W-:-:S05]  /*cba0*/  MOV R28, R14 ;  /* 0x0000000e001c7202 */ /* 0x000fca0000000f00 */
[----:B------:R-:W-:-:S04]  /*cbb0*/  FADD R27, R9, R28 ;  /* 0x0000001c091b7221 */ /* 0x000fc80000000000 */
[----:B------:R-:W-:-:S07]  /*cbc0*/  IMAD.MOV.U32 R24, RZ, RZ, R27 ;  /* 0x000000ffff187224 */ /* 0x000fce00078e001b */
[----:B------:R-:W-:Y:S05]  /*cbd0*/  WARPSYNC.COLLECTIVE R11, `(.L_x_785) ;  /* 0x000000000b087348 */ /* 0x000fea0003c00000 */
[----:B------:R0:W1:Y:S02]  /*cbe0*/  SHFL.BFLY P1, R14, R24, R13, R12 ;  /* 0x0c00000d180e7389 */ /* 0x000064000002000c */
[----:B01----:R-:W-:Y:S05]  /*cbf0*/  ENDCOLLECTIVE ;  /* 0x000000000000791b */ /* 0x003fea0003800000 */
.L_x_785:
[----:B------:R-:W-:Y:S01]  /*cc00*/  HFMA2 R13, -RZ, RZ, 0, 5.9604644775390625e-08 ;  /* 0x00000001ff0d7431 */ /* 0x000fe200000001ff */
[----:B------:R-:W-:-:S05]  /*cc10*/  MOV R9, R14 ;  /* 0x0000000e00097202 */ /* 0x000fca0000000f00 */
[----:B------:R-:W-:-:S04]  /*cc20*/  FADD R29, R27, R9 ;  /* 0x000000091b1d7221 */ /* 0x000fc80000000000 */
[----:B------:R-:W-:-:S07]  /*cc30*/  IMAD.MOV.U32 R24, RZ, RZ, R29 ;  /* 0x000000ffff187224 */ /* 0x000fce00078e001d */
[----:B------:R-:W-:Y:S05]  /*cc40*/  WARPSYNC.COLLECTIVE R11, `(.L_x_786) ;  /* 0x000000000b087348 */ /* 0x000fea0003c00000 */
[----:B------:R0:W1:Y:S02]  /*cc50*/  SHFL.BFLY P1, R14, R24, R13, R12 ;  /* 0x0c00000d180e7389 */ /* 0x000064000002000c */
[----:B01----:R-:W-:Y:S05]  /*cc60*/  ENDCOLLECTIVE ;  /* 0x000000000000791b */ /* 0x003fea0003800000 */
.L_x_786:
[----:B------:R-:W-:Y:S02]  /*cc70*/  HFMA2 R13, -RZ, RZ, 0, 9.5367431640625e-07 ;  /* 0x00000010ff0d7431 */ /* 0x000fe400000001ff */
[----:B------:R-:W-:Y:S01]  /*cc80*/  IMAD.MOV.U32 R24, RZ, RZ, RZ ;  /* 0x000000ffff187224 */ /* 0x000fe200078e00ff */
[----:B------:R-:W-:-:S07]  /*cc90*/  MOV R10, R14 ;  /* 0x0000000e000a7202 */ /* 0x000fce0000000f00 */
[----:B------:R-:W-:Y:S05]  /*cca0*/  WARPSYNC.COLLECTIVE R11, `(.L_x_787) ;  /* 0x000000000b087348 */ /* 0x000fea0003c00000 */
[----:B------:R0:W1:Y:S02]  /*ccb0*/  SHFL.BFLY P1, R14, R24, R13, R12 ;  /* 0x0c00000d180e7389 */ /* 0x000064000002000c */
[----:B01----:R-:W-:Y:S05]  /*ccc0*/  ENDCOLLECTIVE ;  /* 0x000000000000791b */ /* 0x003fea0003800000 */
.L_x_787:
        /* <DEDUP_REMOVED lines=8> */
.L_x_788:
[----:B------:R-:W-:Y:S01]  /*cd50*/  HFMA2 R13, -RZ, RZ, 0, 2.384185791015625e-07 ;  /* 0x00000004ff0d7431 */ /* 0x000fe200000001ff */
[----:B------:R-:W-:-:S05]  /*cd60*/  MOV R23, R14 ;  /* 0x0000000e00177202 */ /* 0x000fca0000000f00 */
[----:B------:R-:W-:-:S04]  /*cd70*/  FADD R10, R28, R23 ;  /* 0x000000171c0a7221 */ /* 0x000fc80000000000 */
[----:B------:R-:W-:-:S07]  /*cd80*/  IMAD.MOV.U32 R24, RZ, RZ, R10 ;  /* 0x000000ffff187224 */ /* 0x000fce00078e000a */
[----:B------:R-:W-:Y:S05]  /*cd90*/  WARPSYNC.COLLECTIVE R11, `(.L_x_789) ;  /* 0x000000000b087348 */ /* 0x000fea0003c00000 */
[----:B------:R0:W1:Y:S02]  /*cda0*/  SHFL.BFLY P1, R14, R24, R13, R12 ;  /* 0x0c00000d180e7389 */ /* 0x000064000002000c */
[----:B01----:R-:W-:Y:S05]  /*cdb0*/  ENDCOLLECTIVE ;  /* 0x000000000000791b */ /* 0x003fea0003800000 */
.L_x_789:
[----:B------:R-:W-:Y:S01]  /*cdc0*/  HFMA2 R13, -RZ, RZ, 0, 1.1920928955078125e-07 ;  /* 0x00000002ff0d7431 */ /* 0x000fe200000001ff */
[----:B------:R-:W-:-:S05]  /*cdd0*/  MOV R29, R14 ;  /* 0x0000000e001d7202 */ /* 0x000fca0000000f00 */
[----:B------:R-:W-:-:S04]  /*cde0*/  FADD R25, R10, R29 ;  /* 0x0000001d0a197221 */ /* 0x000fc80000000000 */
[----:B------:R-:W-:-:S07]  /*cdf0*/  IMAD.MOV.U32 R24, RZ, RZ, R25 ;  /* 0x000000ffff187224 */ /* 0x000fce00078e0019 */
[----:B------:R-:W-:Y:S05]  /*ce00*/  WARPSYNC.COLLECTIVE R11, `(.L_x_790) ;  /* 0x000000000b087348 */ /* 0x000fea0003c00000 */
[----:B------:R0:W1:Y:S02]  /*ce10*/  SHFL.BFLY P1, R14, R24, R13, R12 ;  /* 0x0c00000d180e7389 */ /* 0x000064000002000c */
[----:B01----:R-:W-:Y:S05]  /*ce20*/  ENDCOLLECTIVE ;  /* 0x000000000000791b */ /* 0x003fea0003800000 */
.L_x_790:
[----:B------:R-:W-:Y:S01]  /*ce30*/  HFMA2 R13, -RZ, RZ, 0, 5.9604644775390625e-08 ;  /* 0x00000001ff0d7431 */ /* 0x000fe200000001ff */
[----:B------:R-:W-:-:S05]  /*ce40*/  MOV R10, R14 ;  /* 0x0000000e000a7202 */ /* 0x000fca0000000f00 */
[----:B------:R-:W-:-:S04]  /*ce50*/  FADD R23, R25, R10 ;  /* 0x0000000a19177221 */ /* 0x000fc80000000000 */
[----:B------:R-:W-:-:S07]  /*ce60*/  IMAD.MOV.U32 R24, RZ, RZ, R23 ;  /* 0x000000ffff187224 */ /* 0x000fce00078e0017 */
[----:B------:R-:W-:Y:S05]  /*ce70*/  WARPSYNC.COLLECTIVE R11, `(.L_x_791) ;  /* 0x000000000b087348 */ /* 0x000fea0003c00000 */
[----:B------:R0:W1:Y:S02]  /*ce80*/  SHFL.BFLY P1, R14, R24, R13, R12 ;  /* 0x0c00000d180e7389 */ /* 0x000064000002000c */
[----:B01----:R-:W-:Y:S05]  /*ce90*/  ENDCOLLECTIVE ;  /* 0x000000000000791b */ /* 0x003fea0003800000 */
.L_x_791:
[----:B------:R-:W-:Y:S02]  /*cea0*/  HFMA2 R13, -RZ, RZ, 0, 9.5367431640625e-07 ;  /* 0x00000010ff0d7431 */ /* 0x000fe400000001ff */
[----:B------:R-:W-:Y:S01]  /*ceb0*/  IMAD.MOV.U32 R24, RZ, RZ, RZ ;  /* 0x000000ffff187224 */ /* 0x000fe200078e00ff */
[----:B------:R-:W-:-:S07]  /*cec0*/  MOV R25, R14 ;  /* 0x0000000e00197202 */ /* 0x000fce0000000f00 */
[----:B------:R-:W-:Y:S05]  /*ced0*/  WARPSYNC.COLLECTIVE R11, `(.L_x_792) ;  /* 0x000000000b087348 */ /* 0x000fea0003c00000 */
[----:B------:R0:W1:Y:S02]  /*cee0*/  SHFL.BFLY P1, R14, R24, R13, R12 ;  /* 0x0c00000d180e7389 */ /* 0x000064000002000c */
[----:B01----:R-:W-:Y:S05]  /*cef0*/  ENDCOLLECTIVE ;  /* 0x000000000000791b */ /* 0x003fea0003800000 */
.L_x_792:
[----:B------:R-:W-:Y:S01]  /*cf00*/  FADD R10, R23, R25 ;  /* 0x00000019170a7221 */ /* 0x000fe20000000000 */
[----:B------:R-:W-:Y:S02]  /*cf10*/  IMAD.MOV.U32 R13, RZ, RZ, 0x8 ;  /* 0x00000008ff0d7424 */ /* 0x000fe400078e00ff */
[----:B------:R-:W-:-:S05]  /*cf20*/  FADD R25, RZ, R14 ;  /* 0x0000000eff197221 */ /* 0x000fca0000000000 */
[----:B------:R-:W-:-:S07]  /*cf30*/  MOV R24, R25 ;  /* 0x0000001900187202 */ /* 0x000fce0000000f00 */
[----:B------:R-:W-:Y:S05]  /*cf40*/  WARPSYNC.COLLECTIVE R11, `(.L_x_793) ;  /* 0x000000000b087348 */ /* 0x000fea0003c00000 */
[----:B------:R0:W1:Y:S02]  /*cf50*/  SHFL.BFLY P1, R14, R24, R13, R12 ;  /* 0x0c00000d180e7389 */ /* 0x000064000002000c */
[----:B01----:R-:W-:Y:S05]  /*cf60*/  ENDCOLLECTIVE ;  /* 0x000000000000791b */ /* 0x003fea0003800000 */
.L_x_793:
[----:B------:R-:W-:Y:S02]  /*cf70*/  HFMA2 R13, -RZ, RZ, 0, 2.384185791015625e-07 ;  /* 0x00000004ff0d7431 */ /* 0x000fe400000001ff */
[----:B------:R-:W-:-:S05]  /*cf80*/  FADD R23, R25, R14 ;  /* 0x0000000e19177221 */ /* 0x000fca0000000000 */
[----:B------:R-:W-:-:S07]  /*cf90*/  MOV R24, R23 ;  /* 0x0000001700187202 */ /* 0x000fce0000000f00 */
[----:B------:R-:W-:Y:S05]  /*cfa0*/  WARPSYNC.COLLECTIVE R11, `(.L_x_794) ;  /* 0x000000000b087348 */ /* 0x000fea0003c00000 */
[----:B------:R0:W1:Y:S02]  /*cfb0*/  SHFL.BFLY P1, R14, R24, R13, R12 ;  /* 0x0c00000d180e7389 */ /* 0x000064000002000c */
[----:B01----:R-:W-:Y:S05]  /*cfc0*/  ENDCOLLECTIVE ;  /* 0x000000000000791b */ /* 0x003fea0003800000 */
.L_x_794:
[----:B------:R-:W-:Y:S01]  /*cfd0*/  MOV R13, 0x2 ;  /* 0x00000002000d7802 */ /* 0x000fe20000000f00 */
[----:B------:R-:W-:-:S04]  /*cfe0*/  FADD R26, R23, R14 ;  /* 0x0000000e171a7221 */ /* 0x000fc80000000000 */
[----:B------:R-:W-:-:S07]  /*cff0*/  IMAD.MOV.U32 R24, RZ, RZ, R26 ;  /* 0x000000ffff187224 */ /* 0x000fce00078e001a */
[----:B------:R-:W-:Y:S05]  /*d000*/  WARPSYNC.COLLECTIVE R11, `(.L_x_795) ;  /* 0x000000000b087348 */ /* 0x000fea0003c00000 */
[----:B------:R0:W1:Y:S02]  /*d010*/  SHFL.BFLY P1, R14, R24, R13, R12 ;  /* 0x0c00000d180e7389 */ /* 0x000064000002000c */
[----:B01----:R-:W-:Y:S05]  /*d020*/  ENDCOLLECTIVE ;  /* 0x000000000000791b */ /* 0x003fea0003800000 */
.L_x_795:
[----:B------:R-:W-:Y:S02]  /*d030*/  IMAD.MOV.U32 R13, RZ, RZ, 0x1 ;  /* 0x00000001ff0d7424 */ /* 0x000fe400078e00ff */
[----:B------:R-:W-:-:S05]  /*d040*/  FADD R26, R26, R14 ;  /* 0x0000000e1a1a7221 */ /* 0x000fca0000000000 */
[----:B------:R-:W-:-:S07]  /*d050*/  MOV R24, R26 ;  /* 0x0000001a00187202 */ /* 0x000fce0000000f00 */
[----:B------:R-:W-:Y:S05]  /*d060*/  WARPSYNC.COLLECTIVE R11, `(.L_x_796) ;  /* 0x000000000b087348 */ /* 0x000fea0003c00000 */
[----:B------:R0:W1:Y:S02]  /*d070*/  SHFL.BFLY P1, R14, R24, R13, R12 ;  /* 0x0c00000d180e7389 */ /* 0x000064000002000c */
[----:B01----:R-:W-:Y:S05]  /*d080*/  ENDCOLLECTIVE ;  /* 0x000000000000791b */ /* 0x003fea0003800000 */
.L_x_796:
[----:B------:R-:W-:Y:S02]  /*d090*/  MOV R27, R14 ;  /* 0x0000000e001b7202 */ /* 0x000fe40000000f00 */
[----:B------:R-:W-:Y:S01]  /*d0a0*/  LEA R14, R15, R4, 0x2 ;  /* 0x000000040f0e7211 */ /* 0x000fe200078e10ff */
[----:B------:R-:W-:Y:S06]  /*d0b0*/  BRA `(.L_x_797) ;  /* 0xffffff7c00107947 */ /* 0x000fec000383ffff */
.L_x_487:
        /* <DEDUP_REMOVED lines=8> */
.L_x_799:
[----:B------:R-:W-:Y:S05]  /*d140*/  BSYNC B0 ;  /* 0x0000000000007941 */ /* 0x000fea0003800000 */
.L_x_798:
[----:B------:R-:W-:Y:S02]  /*d150*/  HFMA2 R13, -RZ, RZ, 0, 4.76837158203125e-07 ;  /* 0x00000008ff0d7431 */ /* 0x000fe400000001ff */
[----:B------:R-:W-:Y:S01]  /*d160*/  FADD R24, RZ, R14 ;  /* 0x0000000eff187221 */ /* 0x000fe20000000000 */
[----:B------:R-:W-:Y:S01]  /*d170*/  MOV R12, 0x1f ;  /* 0x0000001f000c7802 */ /* 0x000fe20000000f00 */
[----:B------:R-:W-:-:S07]  /*d180*/  IMAD.MOV.U32 R11, RZ, RZ, -0x1 ;  /* 0xffffffffff0b7424 */ /* 0x000fce00078e00ff */
[----:B------:R-:W-:Y:S05]  /*d190*/  WARPSYNC.COLLECTIVE R11, `(.L_x_800) ;  /* 0x000000000b087348 */ /* 0x000fea0003c00000 */
[----:B------:R0:W1:Y:S02]  /*d1a0*/  SHFL.BFLY P1, R14, R24, R13, R12 ;  /* 0x0c00000d180e7389 */ /* 0x000064000002000c */
[----:B01----:R-:W-:Y:S05]  /*d1b0*/  ENDCOLLECTIVE ;  /* 0x000000000000791b */ /* 0x003fea0003800000 */
.L_x_800:
[----:B------:R-:W-:Y:S02]  /*d1c0*/  HFMA2 R13, -RZ, RZ, 0, 2.384185791015625e-07 ;  /* 0x00000004ff0d7431 */ /* 0x000fe400000001ff */
[----:B------:R-:W-:-:S05]  /*d1d0*/  FADD R8, R24, R14 ;  /* 0x0000000e18087221 */ /* 0x000fca0000000000 */
[----:B------:R-:W-:-:S07]  /*d1e0*/  MOV R24, R8 ;  /* 0x0000000800187202 */ /* 0x000fce0000000f00 */
[----:B------:R-:W-:Y:S05]  /*d1f0*/  WARPSYNC.COLLECTIVE R11, `(.L_x_801) ;  /* 0x000000000b087348 */ /* 0x000fea0003c00000 */
[----:B------:R0:W1:Y:S02]  /*d200*/  SHFL.BFLY P1, R14, R24, R13, R12 ;  /* 0x0c00000d180e7389 */ /* 0x000064000002000c */
[----:B01----:R-:W-:Y:S05]  /*d210*/  ENDCOLLECTIVE ;  /* 0x000000000000791b */ /* 0x003fea0003800000 */
.L_x_801:
[----:B------:R-:W-:Y:S01]  /*d220*/  MOV R13, 0x2 ;  /* 0x00000002000d7802 */ /* 0x000fe20000000f00 */
[----:B------:R-:W-:-:S04]  /*d230*/  FADD R10, R8, R14 ;  /* 0x0000000e080a7221 */ /* 0x000fc80000000000 */
[----:B------:R-:W-:-:S07]  /*d240*/  IMAD.MOV.U32 R24, RZ, RZ, R10 ;  /* 0x000000ffff187224 */ /* 0x000fce00078e000a */
[----:B------:R-:W-:Y:S05]  /*d250*/  WARPSYNC.COLLECTIVE R11, `(.L_x_802) ;  /* 0x000000000b087348 */ /* 0x000fea0003c00000 */
[----:B------:R0:W1:Y:S02]  /*d260*/  SHFL.BFLY P1, R14, R24, R13, R12 ;  /* 0x0c00000d180e7389 */ /* 0x000064000002000c */
[----:B01----:R-:W-:Y:S05]  /*d270*/  ENDCOLLECTIVE ;  /* 0x000000000000791b */ /* 0x003fea0003800000 */
.L_x_802:
[----:B------:R-:W-:Y:S02]  /*d280*/  IMAD.MOV.U32 R13, RZ, RZ, 0x1 ;  /* 0x00000001ff0d7424 */ /* 0x000fe400078e00ff */
[----:B------:R-:W-:-:S05]  /*d290*/  FADD R15, R10, R14 ;  /* 0x0000000e0a0f7221 */ /* 0x000fca0000000000 */
[----:B------:R-:W-:-:S07]  /*d2a0*/  MOV R24, R15 ;  /* 0x0000000f00187202 */ /* 0x000fce0000000f00 */
[----:B------:R-:W-:Y:S05]  /*d2b0*/  WARPSYNC.COLLECTIVE R11, `(.L_x_803) ;  /* 0x000000000b087348 */ /* 0x000fea0003c00000 */
[----:B------:R0:W1:Y:S02]  /*d2c0*/  SHFL.BFLY P1, R14, R24, R13, R12 ;  /* 0x0c00000d180e7389 */ /* 0x000064000002000c */
[----:B01----:R-:W-:Y:S05]  /*d2d0*/  ENDCOLLECTIVE ;  /* 0x000000000000791b */ /* 0x003fea0003800000 */
.L_x_803:
[----:B------:R-:W-:Y:S05]  /*d2e0*/  BRA `(.L_x_804) ;  /* 0xffffff7800e47947 */ /* 0x000fea000383ffff */
.L_x_488:
        /* <DEDUP_REMOVED lines=8> */
.L_x_806:
[----:B------:R-:W-:Y:S05]  /*d370*/  BSYNC B0 ;  /* 0x0000000000007941 */ /* 0x000fea0003800000 */
.L_x_805:
[----:B------:R-:W-:Y:S02]  /*d380*/  HFMA2 R13, -RZ, RZ, 0, 4.76837158203125e-07 ;  /* 0x00000008ff0d7431 */ /* 0x000fe400000001ff */
[----:B------:R-:W-:Y:S01]  /*d390*/  FADD R24, RZ, R14 ;  /* 0x0000000eff187221 */ /* 0x000fe20000000000 */
[----:B------:R-:W-:Y:S01]  /*d3a0*/  IMAD.MOV.U32 R12, RZ, RZ, 0x1f ;  /* 0x0000001fff0c7424 */ /* 0x000fe200078e00ff */
[----:B------:R-:W-:-:S07]  /*d3b0*/  MOV R11, 0xffffffff ;  /* 0xffffffff000b7802 */ /* 0x000fce0000000f00 */
[----:B------:R-:W-:Y:S05]  /*d3c0*/  WARPSYNC.COLLECTIVE R11, `(.L_x_807) ;  /* 0x000000000b087348 */ /* 0x000fea0003c00000 */
[----:B------:R0:W1:Y:S02]  /*d3d0*/  SHFL.BFLY P1, R14, R24, R13, R12 ;  /* 0x0c00000d180e7389 */ /* 0x000064000002000c */
[----:B01----:R-:W-:Y:S05]  /*d3e0*/  ENDCOLLECTIVE ;  /* 0x000000000000791b */ /* 0x003fea0003800000 */
.L_x_807:
[----:B------:R-:W-:Y:S02]  /*d3f0*/  IMAD.MOV.U32 R13, RZ, RZ, 0x4 ;  /* 0x00000004ff0d7424 */ /* 0x000fe400078e00ff */
[----:B------:R-:W-:-:S05]  /*d400*/  FADD R8, R24, R14 ;  /* 0x0000000e18087221 */ /* 0x000fca0000000000 */
[----:B------:R-:W-:-:S07]  /*d410*/  MOV R24, R8 ;  /* 0x0000000800187202 */ /* 0x000fce0000000f00 */
[----:B------:R-:W-:Y:S05]  /*d420*/  WARPSYNC.COLLECTIVE R11, `(.L_x_808) ;  /* 0x000000000b087348 */ /* 0x000fea0003c00000 */
[----:B------:R0:W1:Y:S02]  /*d430*/  SHFL.BFLY P1, R14, R24, R13, R12 ;  /* 0x0c00000d180e7389 */ /* 0x000064000002000c */
[----:B01----:R-:W-:Y:S05]  /*d440*/  ENDCOLLECTIVE ;  /* 0x000000000000791b */ /* 0x003fea0003800000 */
.L_x_808:
[----:B------:R-:W-:Y:S02]  /*d450*/  HFMA2 R13, -RZ, RZ, 0, 1.1920928955078125e-07 ;  /* 0x00000002ff0d7431 */ /* 0x000fe400000001ff */
[----:B------:R-:W-:-:S05]  /*d460*/  FADD R10, R8, R14 ;  /* 0x0000000e080a7221 */ /* 0x000fca0000000000 */
[----:B------:R-:W-:-:S07]  /*d470*/  MOV R24, R10 ;  /* 0x0000000a00187202 */ /* 0x000fce0000000f00 */
[----:B------:R-:W-:Y:S05]  /*d480*/  WARPSYNC.COLLECTIVE R11, `(.L_x_809) ;  /* 0x000000000b087348 */ /* 0x000fea0003c00000 */
[----:B------:R0:W1:Y:S02]  /*d490*/  SHFL.BFLY P1, R14, R24, R13, R12 ;  /* 0x0c00000d180e7389 */ /* 0x000064000002000c */
[----:B01----:R-:W-:Y:S05]  /*d4a0*/  ENDCOLLECTIVE ;  /* 0x000000000000791b */ /* 0x003fea0003800000 */
.L_x_809:
[----:B------:R-:W-:Y:S01]  /*d4b0*/  MOV R13, 0x1 ;  /* 0x00000001000d7802 */ /* 0x000fe20000000f00 */
[----:B------:R-:W-:-:S04]  /*d4c0*/  FADD R15, R10, R14 ;  /* 0x0000000e0a0f7221 */ /* 0x000fc80000000000 */
[----:B------:R-:W-:-:S07]  /*d4d0*/  IMAD.MOV.U32 R24, RZ, RZ, R15 ;  /* 0x000000ffff187224 */ /* 0x000fce00078e000f */
[----:B------:R-:W-:Y:S05]  /*d4e0*/  WARPSYNC.COLLECTIVE R11, `(.L_x_810) ;  /* 0x000000000b087348 */ /* 0x000fea0003c00000 */
[----:B------:R0:W1:Y:S02]  /*d4f0*/  SHFL.BFLY P1, R14, R24, R13, R12 ;  /* 0x0c00000d180e7389 */ /* 0x000064000002000c */
[----:B01----:R-:W-:Y:S05]  /*d500*/  ENDCOLLECTIVE ;  /* 0x000000000000791b */ /* 0x003fea0003800000 */
.L_x_810:
[----:B------:R-:W-:Y:S05]  /*d510*/  BRA `(.L_x_811) ;  /* 0xffffff78009c7947 */ /* 0x000fea000383ffff */
.L_x_489:
        /* <DEDUP_REMOVED lines=8> */
.L_x_813:
[----:B------:R-:W-:Y:S05]  /*d5a0*/  BSYNC B0 ;  /* 0x0000000000007941 */ /* 0x000fea0003800000 */
.L_x_812:
[----:B------:R-:W-:Y:S02]  /*d5b0*/  HFMA2 R12, -RZ, RZ, 0, 1.847743988037109375e-06 ;  /* 0x0000001fff0c7431 */ /* 0x000fe400000001ff */
[----:B------:R-:W-:Y:S01]  /*d5c0*/  FADD R24, RZ, R14 ;  /* 0x0000000eff187221 */ /* 0x000fe20000000000 */
[----:B------:R-:W-:Y:S01]  /*d5d0*/  IMAD.MOV.U32 R13, RZ, RZ, 0x8 ;  /* 0x00000008ff0d7424 */ /* 0x000fe200078e00ff */
[----:B------:R-:W-:-:S07]  /*d5e0*/  MOV R11, 0xffffffff ;  /* 0xffffffff000b7802 */ /* 0x000fce0000000f00 */
[----:B------:R-:W-:Y:S05]  /*d5f0*/  WARPSYNC.COLLECTIVE R11, `(.L_x_814) ;  /* 0x000000000b087348 */ /* 0x000fea0003c00000 */
[----:B------:R0:W1:Y:S02]  /*d600*/  SHFL.BFLY P1, R14, R24, R13, R12 ;  /* 0x0c00000d180e7389 */ /* 0x000064000002000c */
[----:B01----:R-:W-:Y:S05]  /*d610*/  ENDCOLLECTIVE ;  /* 0x000000000000791b */ /* 0x003fea0003800000 */
.L_x_814:
[----:B------:R-:W-:Y:S02]  /*d620*/  HFMA2 R13, -RZ, RZ, 0, 2.384185791015625e-07 ;  /* 0x00000004ff0d7431 */ /* 0x000fe400000001ff */
[----:B------:R-:W-:-:S04]  /*d630*/  FADD R8, R24, R14 ;  /* 0x0000000e18087221 */ /* 0x000fc80000000000 */
[----:B------:R-:W-:-:S07]  /*d640*/  IMAD.MOV.U32 R24, RZ, RZ, R8 ;  /* 0x000000ffff187224 */ /* 0x000fce00078e0008 */
[----:B------:R-:W-:Y:S05]  /*d650*/  WARPSYNC.COLLECTIVE R11, `(.L_x_815) ;  /* 0x000000000b087348 */ /* 0x000fea0003c00000 */
[----:B------:R0:W1:Y:S02]  /*d660*/  SHFL.BFLY P1, R14, R24, R13, R12 ;  /* 0x0c00000d180e7389 */ /* 0x000064000002000c */
[----:B01----:R-:W-:Y:S05]  /*d670*/  ENDCOLLECTIVE ;  /* 0x000000000000791b */ /* 0x003fea0003800000 */
.L_x_815:
[----:B------:R-:W-:Y:S02]  /*d680*/  IMAD.MOV.U32 R13, RZ, RZ, 0x2 ;  /* 0x00000002ff0d7424 */ /* 0x000fe400078e00ff */
[----:B------:R-:W-:-:S05]  /*d690*/  FADD R10, R8, R14 ;  /* 0x0000000e080a7221 */ /* 0x000fca0000000000 */
[----:B------:R-:W-:-:S07]  /*d6a0*/  MOV R24, R10 ;  /* 0x0000000a00187202 */ /* 0x000fce0000000f00 */
[----:B------:R-:W-:Y:S05]  /*d6b0*/  WARPSYNC.COLLECTIVE R11, `(.L_x_816) ;  /* 0x000000000b087348 */ /* 0x000fea0003c00000 */
[----:B------:R0:W1:Y:S02]  /*d6c0*/  SHFL.BFLY P1, R14, R24, R13, R12 ;  /* 0x0c00000d180e7389 */ /* 0x000064000002000c */
[----:B01----:R-:W-:Y:S05]  /*d6d0*/  ENDCOLLECTIVE ;  /* 0x000000000000791b */ /* 0x003fea0003800000 */
.L_x_816:
[----:B------:R-:W-:Y:S02]  /*d6e0*/  HFMA2 R13, -RZ, RZ, 0, 5.9604644775390625e-08 ;  /* 0x00000001ff0d7431 */ /* 0x000fe400000001ff */
[----:B------:R-:W-:-:S05]  /*d6f0*/  FADD R15, R10, R14 ;  /* 0x0000000e0a0f7221 */ /* 0x000fca0000000000 */
[----:B------:R-:W-:-:S07]  /*d700*/  MOV R24, R15 ;  /* 0x0000000f00187202 */ /* 0x000fce0000000f00 */
[----:B------:R-:W-:Y:S05]  /*d710*/  WARPSYNC.COLLECTIVE R11, `(.L_x_817) ;  /* 0x000000000b087348 */ /* 0x000fea0003c00000 */
[----:B------:R0:W1:Y:S02]  /*d720*/  SHFL.BFLY P1, R14, R24, R13, R12 ;  /* 0x0c00000d180e7389 */ /* 0x000064000002000c */
[----:B01----:R-:W-:Y:S05]  /*d730*/  ENDCOLLECTIVE ;  /* 0x000000000000791b */ /* 0x003fea0003800000 */
.L_x_817:
[----:B------:R-:W-:Y:S05]  /*d740*/  BRA `(.L_x_818) ;  /* 0xffffff7800487947 */ /* 0x000fea000383ffff */
.L_x_819:
        /* <DEDUP_REMOVED lines=11> */
.L_x_821:


//--------------------- .nv.shared._Z33flash_attention_2_backward_kernelILi32ELi32ELi128ELi4EEvPKfS1_S1_S1_S1_S1_PfS2_S2_iif --------------------------
	.section	.nv.shared._Z33flash_attention_2_backward_kernelILi32ELi32ELi128ELi4EEvPKfS1_S1_S1_S1_S1_PfS2_S2_iif,"aw",@nobits
	.sectionflags	@""
	.align	16
	.zero		1024


//--------------------- .nv.shared.reserved.0     --------------------------
	.section	.nv.shared.reserved.0,"aw",@nobits
	.weak		__nv_reservedSMEM_offset_0_alias
	.size		__nv_reservedSMEM_offset_0_alias, 0, 64
	.other		__nv_reservedSMEM_offset_0_alias,@"STO_CUDA_RESERVED_SHARED STV_DEFAULT"
__nv_reservedSMEM_offset_0_alias:
	.zero		0
	.zero		64


//--------------------- .nv.shared._Z33flash_attention_2_backward_kernelILi32ELi32ELi64ELi4EEvPKfS1_S1_S1_S1_S1_PfS2_S2_iif --------------------------
	.section	.nv.shared._Z33flash_attention_2_backward_kernelILi32ELi32ELi64ELi4EEvPKfS1_S1_S1_S1_S1_PfS2_S2_iif,"aw",@nobits
	.sectionflags	@""
	.align	16
	.zero		1024


//--------------------- .nv.constant0._Z33flash_attention_2_backward_kernelILi32ELi32ELi128ELi4EEvPKfS1_S1_S1_S1_S1_PfS2_S2_iif --------------------------
	.section	.nv.constant0._Z33flash_attention_2_backward_kernelILi32ELi32ELi128ELi4EEvPKfS1_S1_S1_S1_S1_PfS2_S2_iif,"a",@progbits
	.sectionflags	@""
	.align	4
.nv.constant0._Z33flash_attention_2_backward_kernelILi32ELi32ELi128ELi4EEvPKfS1_S1_S1_S1_S1_PfS2_S2_iif:
	.zero		980


//--------------------- .nv.constant0._Z33flash_attention_2_backward_kernelILi32ELi32ELi64ELi4EEvPKfS1_S1_S1_S1_S1_PfS2_S2_iif --------------------------
	.section	.nv.constant0._Z33flash_attention_2_backward_kernelILi32ELi32ELi64ELi4EEvPKfS1_S1_S1_S1_S1_PfS2_S2_iif,"a",@progbits
	.sectionflags	@""
	.align	4
.nv.constant0._Z33flash_attention_2_backward_kernelILi32ELi32ELi64ELi4EEvPKfS1_S1_S1_S1_S1_PfS2_S2_iif:
	.zero		980


//--------------------- SYMBOLS --------------------------

	.type		.nv.reservedSmem.offset0,@object
	.size		.nv.reservedSmem.offset0,0x4
	.type		.nv.reservedSmem.cap,@object
	.size		.nv.reservedSmem.cap,0x4
